	.target	sm_90a

	.elftype	@"ET_EXEC"


//--------------------- .note.nv.tkinfo           --------------------------
	.section	.note.nv.tkinfo,"",@"SHT_NOTE"
	.sectionflags	@"SHF_NOTE_NV_TKINFO"
	.tkinfo
        /*0018*/ 	.word	0x00000002
        /*0030*/ 	.string	""
        /*0030*/ 	.string	"ptxas"
        /*0030*/ 	.string	"Cuda compilation tools, release 13.0, V13.0.88"
        /*0030*/ 	.string	"Build cuda_13.0.r13.0/compiler.36424714_0"
        /*0030*/ 	.string	"-arch sm_90a -m 64 "



//--------------------- .note.nv.cuinfo           --------------------------
	.section	.note.nv.cuinfo,"",@"SHT_NOTE"
	.sectionflags	@"SHF_NOTE_NV_CUINFO"
        /*0018*/ 	.short	0x0002
        /*001a*/ 	.short	0x005a
        /*001c*/ 	.short	0x0082
	.zero		2


//--------------------- .nv.info                  --------------------------
	.section	.nv.info,"",@"SHT_CUDA_INFO"
	.align	4


	//----- nvinfo : EIATTR_REGCOUNT
	.align		4
        /*0000*/ 	.byte	0x04, 0x2f
        /*0002*/ 	.short	(.L_15 - .L_14)
	.align		4
.L_14:
        /*0004*/ 	.word	index@(_ZN7cutlass13device_kernelINS_4gemm6kernel13GemmUniversalIN4cute5tupleIJiiiiEEENS1_10collective13CollectiveMmaINS1_34MainloopSm90TmaGmmaWarpSpecializedILi10ENS5_IJNS4_1CILi2EEENSA_ILi1EEESC_EEENS1_35KernelTmaWarpSpecializedCooperativeEEENS5_IJNSA_ILi512EEENSA_ILi176EEENSA_ILi16EEEEEENS_6half_tENS5_IJlSC_lEEESK_SL_NS4_8TiledMMAINS4_8MMA_AtomIJNS4_4SM904GMMA25MMA_64x16x16_F32F16F16_SSILNSP_5MajorE0ELSR_0ELNSP_7ScaleInE1ELSS_1EEEEEENS4_6LayoutISD_NS5_IJSC_NSA_ILi0EEESW_EEEEENS5_IJNS4_10UnderscoreESZ_SZ_EEEEENS4_13SM90_TMA_LOADENS4_14ComposedLayoutINS4_7SwizzleILi1ELi4ELi3EEENS4_18smem_ptr_flag_bitsILi16EEENSV_INS5_IJNSA_ILi8EEESI_EEENS5_IJSI_SC_EEEEEEEvNS4_8identityENS4_23SM90_TMA_LOAD_MULTICASTES1C_vS1D_EENS_8epilogue10collective6detail29Sm90TmaWarpSpecializedAdapterINS1H_15DefaultEpilogueISK_SL_SL_NS1G_6thread17LinearCombinationISK_Li1EffLNS1L_9ScaleType4KindE0ELNS_15FloatRoundStyleE2ESK_EENS1_15EpilogueDefaultEEEEEvvEEEEvNT_6ParamsE)
        /*0008*/ 	.word	0x000000a8


	//----- nvinfo : EIATTR_FRAME_SIZE
	.align		4
.L_15:
        /*000c*/ 	.byte	0x04, 0x11
        /*000e*/ 	.short	(.L_17 - .L_16)
	.align		4
.L_16:
        /*0010*/ 	.word	index@(_ZN7cutlass13device_kernelINS_4gemm6kernel13GemmUniversalIN4cute5tupleIJiiiiEEENS1_10collective13CollectiveMmaINS1_34MainloopSm90TmaGmmaWarpSpecializedILi10ENS5_IJNS4_1CILi2EEENSA_ILi1EEESC_EEENS1_35KernelTmaWarpSpecializedCooperativeEEENS5_IJNSA_ILi512EEENSA_ILi176EEENSA_ILi16EEEEEENS_6half_tENS5_IJlSC_lEEESK_SL_NS4_8TiledMMAINS4_8MMA_AtomIJNS4_4SM904GMMA25MMA_64x16x16_F32F16F16_SSILNSP_5MajorE0ELSR_0ELNSP_7ScaleInE1ELSS_1EEEEEENS4_6LayoutISD_NS5_IJSC_NSA_ILi0EEESW_EEEEENS5_IJNS4_10UnderscoreESZ_SZ_EEEEENS4_13SM90_TMA_LOADENS4_14ComposedLayoutINS4_7SwizzleILi1ELi4ELi3EEENS4_18smem_ptr_flag_bitsILi16EEENSV_INS5_IJNSA_ILi8EEESI_EEENS5_IJSI_SC_EEEEEEEvNS4_8identityENS4_23SM90_TMA_LOAD_MULTICASTES1C_vS1D_EENS_8epilogue10collective6detail29Sm90TmaWarpSpecializedAdapterINS1H_15DefaultEpilogueISK_SL_SL_NS1G_6thread17LinearCombinationISK_Li1EffLNS1L_9ScaleType4KindE0ELNS_15FloatRoundStyleE2ESK_EENS1_15EpilogueDefaultEEEEEvvEEEEvNT_6ParamsE)
        /*0014*/ 	.word	0x000003a8


	//----- nvinfo : EIATTR_MIN_STACK_SIZE
	.align		4
.L_17:
        /*0018*/ 	.byte	0x04, 0x12
        /*001a*/ 	.short	(.L_19 - .L_18)
	.align		4
.L_18:
        /*001c*/ 	.word	index@(_ZN7cutlass13device_kernelINS_4gemm6kernel13GemmUniversalIN4cute5tupleIJiiiiEEENS1_10collective13CollectiveMmaINS1_34MainloopSm90TmaGmmaWarpSpecializedILi10ENS5_IJNS4_1CILi2EEENSA_ILi1EEESC_EEENS1_35KernelTmaWarpSpecializedCooperativeEEENS5_IJNSA_ILi512EEENSA_ILi176EEENSA_ILi16EEEEEENS_6half_tENS5_IJlSC_lEEESK_SL_NS4_8TiledMMAINS4_8MMA_AtomIJNS4_4SM904GMMA25MMA_64x16x16_F32F16F16_SSILNSP_5MajorE0ELSR_0ELNSP_7ScaleInE1ELSS_1EEEEEENS4_6LayoutISD_NS5_IJSC_NSA_ILi0EEESW_EEEEENS5_IJNS4_10UnderscoreESZ_SZ_EEEEENS4_13SM90_TMA_LOADENS4_14ComposedLayoutINS4_7SwizzleILi1ELi4ELi3EEENS4_18smem_ptr_flag_bitsILi16EEENSV_INS5_IJNSA_ILi8EEESI_EEENS5_IJSI_SC_EEEEEEEvNS4_8identityENS4_23SM90_TMA_LOAD_MULTICASTES1C_vS1D_EENS_8epilogue10collective6detail29Sm90TmaWarpSpecializedAdapterINS1H_15DefaultEpilogueISK_SL_SL_NS1G_6thread17LinearCombinationISK_Li1EffLNS1L_9ScaleType4KindE0ELNS_15FloatRoundStyleE2ESK_EENS1_15EpilogueDefaultEEEEEvvEEEEvNT_6ParamsE)
        /*0020*/ 	.word	0x000003a8
.L_19:


//--------------------- .nv.compat                --------------------------
	.section	.nv.compat,"",@"SHT_CUDA_COMPAT_INFO"
	.align	4
        /*0000*/ 	.byte	0x02, 0x09, 0x01, 0x00, 0x02, 0x02, 0x04, 0x00, 0x02, 0x05, 0x05, 0x00, 0x03, 0x07, 0x01, 0x01
        /*0010*/ 	.byte	0x02, 0x03, 0x01, 0x00, 0x02, 0x06, 0x01, 0x00, 0x04, 0x0b, 0x08, 0x00, 0x00, 0x00, 0x00, 0x00
        /*0020*/ 	.byte	0x00, 0x00, 0x00, 0x00


//--------------------- .nv.info._ZN7cutlass13device_kernelINS_4gemm6kernel13GemmUniversalIN4cute5tupleIJiiiiEEENS1_10collective13CollectiveMmaINS1_34MainloopSm90TmaGmmaWarpSpecializedILi10ENS5_IJNS4_1CILi2EEENSA_ILi1EEESC_EEENS1_35KernelTmaWarpSpecializedCooperativeEEENS5_IJNSA_ILi512EEENSA_ILi176EEENSA_ILi16EEEEEENS_6half_tENS5_IJlSC_lEEESK_SL_NS4_8TiledMMAINS4_8MMA_AtomIJNS4_4SM904GMMA25MMA_64x16x16_F32F16F16_SSILNSP_5MajorE0ELSR_0ELNSP_7ScaleInE1ELSS_1EEEEEENS4_6LayoutISD_NS5_IJSC_NSA_ILi0EEESW_EEEEENS5_IJNS4_10UnderscoreESZ_SZ_EEEEENS4_13SM90_TMA_LOADENS4_14ComposedLayoutINS4_7SwizzleILi1ELi4ELi3EEENS4_18smem_ptr_flag_bitsILi16EEENSV_INS5_IJNSA_ILi8EEESI_EEENS5_IJSI_SC_EEEEEEEvNS4_8identityENS4_23SM90_TMA_LOAD_MULTICASTES1C_vS1D_EENS_8epilogue10collective6detail29Sm90TmaWarpSpecializedAdapterINS1H_15DefaultEpilogueISK_SL_SL_NS1G_6thread17LinearCombinationISK_Li1EffLNS1L_9ScaleType4KindE0ELNS_15FloatRoundStyleE2ESK_EENS1_15EpilogueDefaultEEEEEvvEEEEvNT_6ParamsE --------------------------
	.section	.nv.info._ZN7cutlass13device_kernelINS_4gemm6kernel13GemmUniversalIN4cute5tupleIJiiiiEEENS1_10collective13CollectiveMmaINS1_34MainloopSm90TmaGmmaWarpSpecializedILi10ENS5_IJNS4_1CILi2EEENSA_ILi1EEESC_EEENS1_35KernelTmaWarpSpecializedCooperativeEEENS5_IJNSA_ILi512EEENSA_ILi176EEENSA_ILi16EEEEEENS_6half_tENS5_IJlSC_lEEESK_SL_NS4_8TiledMMAINS4_8MMA_AtomIJNS4_4SM904GMMA25MMA_64x16x16_F32F16F16_SSILNSP_5MajorE0ELSR_0ELNSP_7ScaleInE1ELSS_1EEEEEENS4_6LayoutISD_NS5_IJSC_NSA_ILi0EEESW_EEEEENS5_IJNS4_10UnderscoreESZ_SZ_EEEEENS4_13SM90_TMA_LOADENS4_14ComposedLayoutINS4_7SwizzleILi1ELi4ELi3EEENS4_18smem_ptr_flag_bitsILi16EEENSV_INS5_IJNSA_ILi8EEESI_EEENS5_IJSI_SC_EEEEEEEvNS4_8identityENS4_23SM90_TMA_LOAD_MULTICASTES1C_vS1D_EENS_8epilogue10collective6detail29Sm90TmaWarpSpecializedAdapterINS1H_15DefaultEpilogueISK_SL_SL_NS1G_6thread17LinearCombinationISK_Li1EffLNS1L_9ScaleType4KindE0ELNS_15FloatRoundStyleE2ESK_EENS1_15EpilogueDefaultEEEEEvvEEEEvNT_6ParamsE,"",@"SHT_CUDA_INFO"
	.sectionflags	@""
	.align	4


	//----- nvinfo : EIATTR_CUDA_API_VERSION
	.align		4
        /*0000*/ 	.byte	0x04, 0x37
        /*0002*/ 	.short	(.L_21 - .L_20)
.L_20:
        /*0004*/ 	.word	0x00000082


	//----- nvinfo : EIATTR_KPARAM_INFO
	.align		4
.L_21:
        /*0008*/ 	.byte	0x04, 0x17
        /*000a*/ 	.short	(.L_23 - .L_22)
.L_22:
        /*000c*/ 	.word	0x00000000
        /*0010*/ 	.short	0x0000
        /*0012*/ 	.short	0x0070
        /*0014*/ 	.byte	0x00, 0xf0, 0x01, 0x10


	//----- nvinfo : EIATTR_SPARSE_MMA_MASK
	.align		4
.L_23:
        /*0018*/ 	.byte	0x03, 0x50
        /*001a*/ 	.short	0x0000


	//----- nvinfo : EIATTR_MAXREG_COUNT
	.align		4
        /*001c*/ 	.byte	0x03, 0x1b
        /*001e*/ 	.short	0x00a8


	//----- nvinfo : EIATTR_NUM_BARRIERS
	.align		4
        /*0020*/ 	.byte	0x02, 0x4c
        /*0022*/ 	.byte	0x01
	.zero		1


	//----- nvinfo : EIATTR_EXTERNS
	.align		4
        /*0024*/ 	.byte	0x04, 0x0f
        /*0026*/ 	.short	(.L_25 - .L_24)


	//   ....[0]....
	.align		4
.L_24:
        /*0028*/ 	.word	index@(__assertfail)


	//----- nvinfo : EIATTR_ANNOTATIONS
	.align		4
.L_25:
        /*002c*/ 	.byte	0x04, 0x55
        /*002e*/ 	.short	(.L_27 - .L_26)


	//   ....[0]....
.L_26:
        /*0030*/ 	.word	0x00000001
        /*0034*/ 	.byte	0x10, 0x08, 0x00, 0x00, 0x01, 0x00, 0x00, 0x00, 0x10, 0x0a, 0x00, 0x00, 0x01, 0x00, 0x00, 0x00
        /* <DEDUP_REMOVED lines=1325> */
        /*5314*/ 	.byte	0x30, 0x54, 0x02, 0x00, 0x01, 0x00, 0x00, 0x00, 0x50, 0x54, 0x02, 0x00


	//----- nvinfo : EIATTR_MERCURY_ISA_VERSION
	.align		4
.L_27:
        /*5320*/ 	.byte	0x03, 0x5f
        /*5322*/ 	.short	0x0101


	//----- nvinfo : EIATTR_INT_WARP_WIDE_INSTR_OFFSETS
	.align		4
        /*5324*/ 	.byte	0x04, 0x31
        /*5326*/ 	.short	(.L_29 - .L_28)


	//   ....[0]....
.L_28:
        /*5328*/ 	.word	0x00000650


	//   ....[1]....
        /*532c*/ 	.word	0x00000670


	//   ....[2]....
        /*5330*/ 	.word	0x000007e0


	//----- nvinfo : EIATTR_COOP_GROUP_MASK_REGIDS
	.align		4
.L_29:
        /*5334*/ 	.byte	0x04, 0x29
        /*5336*/ 	.short	(.L_31 - .L_30)


	//   ....[0]....
.L_30:
        /*5338*/ 	.word	0xffffffff


	//   ....[1]....
        /*533c*/ 	.word	0xffffffff


	//   ....[2]....
        /*5340*/ 	.word	0xffffffff


	//   ....[3]....
        /*5344*/ 	.word	0xffffffff


	//   ....[4]....
        /*5348*/ 	.word	0xffffffff


	//   ....[5]....
        /*534c*/ 	.word	0xffffffff


	//----- nvinfo : EIATTR_COOP_GROUP_INSTR_OFFSETS
	.align		4
.L_31:
        /*5350*/ 	.byte	0x04, 0x28
        /*5352*/ 	.short	(.L_33 - .L_32)


	//   ....[0]....
.L_32:
        /*5354*/ 	.word	0x00000070


	//   ....[1]....
        /*5358*/ 	.word	0x00000080


	//   ....[2]....
        /*535c*/ 	.word	0x000001a0


	//   ....[3]....
        /*5360*/ 	.word	0x000004b0


	//   ....[4]....
        /*5364*/ 	.word	0x00000920


	//   ....[5]....
        /*5368*/ 	.word	0x000013e0


	//----- nvinfo : EIATTR_REG_RECONFIG
	.align		4
.L_33:
        /*536c*/ 	.byte	0x01, 0x54
	.zero		2


	//----- nvinfo : EIATTR_SYSCALL_OFFSETS
	.align		4
        /*5370*/ 	.byte	0x04, 0x46
        /*5372*/ 	.short	(.L_35 - .L_34)


	//   ....[0]....
.L_34:
        /*5374*/ 	.word	0x00001590


	//----- nvinfo : EIATTR_MBARRIER_INSTR_OFFSETS
	.align		4
.L_35:
        /*5378*/ 	.byte	0x04, 0x39
        /*537a*/ 	.short	(.L_37 - .L_36)


	//   ....[0]....
.L_36:
        /*537c*/ 	.word	0x00000340
        /*5380*/ 	.word	0x000000ff
        /*5384*/ 	.word	0x00000000
        /*5388*/ 	.short	0x0100
        /*538a*/ 	.byte	0x09
	.zero		1


	//   ....[1]....
        /*538c*/ 	.word	0x00000350
        /*5390*/ 	.word	0x000000ff
        /*5394*/ 	.word	0x00000050
        /*5398*/ 	.short	0x0100
        /*539a*/ 	.byte	0x09
	.zero		1


	//   ....[2]....
        /*539c*/ 	.word	0x00000360
        /*53a0*/ 	.word	0x000000ff
        /*53a4*/ 	.word	0x00000008
        /*53a8*/ 	.short	0x0100
        /*53aa*/ 	.byte	0x09
	.zero		1


	//   ....[3]....
        /*53ac*/ 	.word	0x00000370
        /*53b0*/ 	.word	0x000000ff
        /*53b4*/ 	.word	0x00000058
        /*53b8*/ 	.short	0x0100
        /*53ba*/ 	.byte	0x09
	.zero		1


	//   ....[4]....
        /*53bc*/ 	.word	0x00000380
        /*53c0*/ 	.word	0x000000ff
        /*53c4*/ 	.word	0x00000010
        /*53c8*/ 	.short	0x0100
        /*53ca*/ 	.byte	0x09
	.zero		1


	//   ....[5]....
        /*53cc*/ 	.word	0x00000390
        /*53d0*/ 	.word	0x000000ff
        /*53d4*/ 	.word	0x00000060
        /*53d8*/ 	.short	0x0100
        /*53da*/ 	.byte	0x09
	.zero		1


	//   ....[6]....
        /*53dc*/ 	.word	0x000003a0
        /*53e0*/ 	.word	0x000000ff
        /*53e4*/ 	.word	0x00000018
        /*53e8*/ 	.short	0x0100
        /*53ea*/ 	.byte	0x09
	.zero		1


	//   ....[7]....
        /*53ec*/ 	.word	0x000003b0
        /*53f0*/ 	.word	0x000000ff
        /*53f4*/ 	.word	0x00000068
        /*53f8*/ 	.short	0x0100
        /*53fa*/ 	.byte	0x09
	.zero		1


	//   ....[8]....
        /*53fc*/ 	.word	0x000003c0
        /*5400*/ 	.word	0x000000ff
        /*5404*/ 	.word	0x00000020
        /*5408*/ 	.short	0x0100
        /*540a*/ 	.byte	0x09
	.zero		1


	//   ....[9]....
        /*540c*/ 	.word	0x000003d0
        /*5410*/ 	.word	0x000000ff
        /*5414*/ 	.word	0x00000070
        /*5418*/ 	.short	0x0100
        /*541a*/ 	.byte	0x09
	.zero		1


	//   ....[10]....
        /*541c*/ 	.word	0x000003e0
        /*5420*/ 	.word	0x000000ff
        /*5424*/ 	.word	0x00000028
        /*5428*/ 	.short	0x0100
        /*542a*/ 	.byte	0x09
	.zero		1


	//   ....[11]....
        /*542c*/ 	.word	0x000003f0
        /*5430*/ 	.word	0x000000ff
        /*5434*/ 	.word	0x00000078
        /*5438*/ 	.short	0x0100
        /*543a*/ 	.byte	0x09
	.zero		1


	//   ....[12]....
        /*543c*/ 	.word	0x00000400
        /*5440*/ 	.word	0x000000ff
        /*5444*/ 	.word	0x00000030
        /*5448*/ 	.short	0x0100
        /*544a*/ 	.byte	0x09
	.zero		1


	//   ....[13]....
        /*544c*/ 	.word	0x00000410
        /*5450*/ 	.word	0x000000ff
        /*5454*/ 	.word	0x00000080
        /*5458*/ 	.short	0x0100
        /*545a*/ 	.byte	0x09
	.zero		1


	//   ....[14]....
        /*545c*/ 	.word	0x00000420
        /*5460*/ 	.word	0x000000ff
        /*5464*/ 	.word	0x00000038
        /*5468*/ 	.short	0x0100
        /*546a*/ 	.byte	0x09
	.zero		1


	//   ....[15]....
        /*546c*/ 	.word	0x00000430
        /*5470*/ 	.word	0x000000ff
        /*5474*/ 	.word	0x00000088
        /*5478*/ 	.short	0x0100
        /*547a*/ 	.byte	0x09
	.zero		1


	//   ....[16]....
        /*547c*/ 	.word	0x00000440
        /*5480*/ 	.word	0x000000ff
        /*5484*/ 	.word	0x00000040
        /*5488*/ 	.short	0x0100
        /*548a*/ 	.byte	0x09
	.zero		1


	//   ....[17]....
        /*548c*/ 	.word	0x00000450
        /*5490*/ 	.word	0x000000ff
        /*5494*/ 	.word	0x00000090
        /*5498*/ 	.short	0x0100
        /*549a*/ 	.byte	0x09
	.zero		1


	//   ....[18]....
        /*549c*/ 	.word	0x00000460
        /*54a0*/ 	.word	0x000000ff
        /*54a4*/ 	.word	0x00000048
        /*54a8*/ 	.short	0x0100
        /*54aa*/ 	.byte	0x09
	.zero		1


	//   ....[19]....
        /*54ac*/ 	.word	0x00000470
        /*54b0*/ 	.word	0x000000ff
        /*54b4*/ 	.word	0x00000098
        /*54b8*/ 	.short	0x0100
        /*54ba*/ 	.byte	0x09
	.zero		1


	//   ....[20]....
        /*54bc*/ 	.word	0x00000860
        /*54c0*/ 	.word	0x000000ff
        /*54c4*/ 	.word	0x000000b0
        /*54c8*/ 	.short	0x0100
        /*54ca*/ 	.byte	0x06
	.zero		1


	//   ....[21]....
        /*54cc*/ 	.word	0x000008d0
        /*54d0*/ 	.word	0x000000ff
        /*54d4*/ 	.word	0x000000b8
        /*54d8*/ 	.short	0x0100
        /*54da*/ 	.byte	0x06
	.zero		1


	//   ....[22]....
        /*54dc*/ 	.word	0x00001630
        /*54e0*/ 	.word	0x00000003
        /*54e4*/ 	.word	0x00000000
        /*54e8*/ 	.short	0x010a
        /*54ea*/ 	.byte	0x3f
	.zero		1


	//   ....[23]....
        /*54ec*/ 	.word	0x00001670
        /*54f0*/ 	.word	0x00000003
        /*54f4*/ 	.word	0x00000000
        /*54f8*/ 	.short	0x010a
        /*54fa*/ 	.byte	0x3f
	.zero		1


	//   ....[24]....
        /*54fc*/ 	.word	0x00002c70
        /*5500*/ 	.word	0x000000ff
        /*5504*/ 	.word	0x00000000
        /*5508*/ 	.short	0x010a
        /*550a*/ 	.byte	0x04
	.zero		1


	//   ....[25]....
        /*550c*/ 	.word	0x00002cb0
        /*5510*/ 	.word	0x000000ff
        /*5514*/ 	.word	0x00000000
        /*5518*/ 	.short	0x010a
        /*551a*/ 	.byte	0x04
	.zero		1


	//   ....[26]....
        /*551c*/ 	.word	0x00004a30
        /*5520*/ 	.word	0x00000005
        /*5524*/ 	.word	0x00000000
        /*5528*/ 	.short	0x0101
        /*552a*/ 	.byte	0x3f
	.zero		1


	//   ....[27]....
        /*552c*/ 	.word	0x00004c10
        /*5530*/ 	.word	0x00000000
        /*5534*/ 	.word	0x00000000
        /*5538*/ 	.short	0x0101
        /*553a*/ 	.byte	0x3f
	.zero		1


	//   ....[28]....
        /*553c*/ 	.word	0x00024fb0
        /*5540*/ 	.word	0x0000000e
        /*5544*/ 	.word	0x00000050
        /*5548*/ 	.short	0x010a
        /*554a*/ 	.byte	0x3f
	.zero		1


	//   ....[29]....
        /*554c*/ 	.word	0x00025350
        /*5550*/ 	.word	0x00000002
        /*5554*/ 	.word	0x000000b8
        /*5558*/ 	.short	0x0101
        /*555a*/ 	.byte	0x3f
	.zero		1


	//   ....[30]....
        /*555c*/ 	.word	0x00025b20
        /*5560*/ 	.word	0x00000003
        /*5564*/ 	.word	0x00000000
        /*5568*/ 	.short	0x010a
        /*556a*/ 	.byte	0x3f
	.zero		1


	//   ....[31]....
        /*556c*/ 	.word	0x00025bb0
        /*5570*/ 	.word	0x00000003
        /*5574*/ 	.word	0x00000000
        /*5578*/ 	.short	0x010a
        /*557a*/ 	.byte	0x3f
	.zero		1


	//   ....[32]....
        /*557c*/ 	.word	0x00025c40
        /*5580*/ 	.word	0x00000003
        /*5584*/ 	.word	0x00000000
        /*5588*/ 	.short	0x010a
        /*558a*/ 	.byte	0x3f
	.zero		1


	//   ....[33]....
        /*558c*/ 	.word	0x00025cd0
        /*5590*/ 	.word	0x00000003
        /*5594*/ 	.word	0x00000000
        /*5598*/ 	.short	0x010a
        /*559a*/ 	.byte	0x3f
	.zero		1


	//   ....[34]....
        /*559c*/ 	.word	0x00025d60
        /*55a0*/ 	.word	0x00000003
        /*55a4*/ 	.word	0x00000000
        /*55a8*/ 	.short	0x010a
        /*55aa*/ 	.byte	0x3f
	.zero		1


	//   ....[35]....
        /*55ac*/ 	.word	0x00025df0
        /*55b0*/ 	.word	0x00000003
        /*55b4*/ 	.word	0x00000000
        /*55b8*/ 	.short	0x010a
        /*55ba*/ 	.byte	0x3f
	.zero		1


	//   ....[36]....
        /*55bc*/ 	.word	0x00025e80
        /*55c0*/ 	.word	0x00000003
        /*55c4*/ 	.word	0x00000000
        /*55c8*/ 	.short	0x010a
        /*55ca*/ 	.byte	0x3f
	.zero		1


	//   ....[37]....
        /*55cc*/ 	.word	0x00025f10
        /*55d0*/ 	.word	0x00000003
        /*55d4*/ 	.word	0x00000000
        /*55d8*/ 	.short	0x010a
        /*55da*/ 	.byte	0x3f
	.zero		1


	//   ....[38]....
        /*55dc*/ 	.word	0x00025fa0
        /*55e0*/ 	.word	0x00000003
        /*55e4*/ 	.word	0x00000000
        /*55e8*/ 	.short	0x010a
        /*55ea*/ 	.byte	0x3f
	.zero		1


	//   ....[39]....
        /*55ec*/ 	.word	0x00026030
        /*55f0*/ 	.word	0x00000003
        /*55f4*/ 	.word	0x00000000
        /*55f8*/ 	.short	0x010a
        /*55fa*/ 	.byte	0x3f
	.zero		1


	//   ....[40]....
        /*55fc*/ 	.word	0x00026090
        /*5600*/ 	.word	0x00000003
        /*5604*/ 	.word	0x00000000
        /*5608*/ 	.short	0x010a
        /*560a*/ 	.byte	0x3f
	.zero		1


	//   ....[41]....
        /*560c*/ 	.word	0x000260f0
        /*5610*/ 	.word	0x00000007
        /*5614*/ 	.word	0x00000000
        /*5618*/ 	.short	0x010a
        /*561a*/ 	.byte	0x3f
	.zero		1


	//   ....[42]....
        /*561c*/ 	.word	0x000261c0
        /*5620*/ 	.word	0x0000000e
        /*5624*/ 	.word	0x00000050
        /*5628*/ 	.short	0x010a
        /*562a*/ 	.byte	0x3f
	.zero		1


	//   ....[43]....
        /*562c*/ 	.word	0x00026290
        /*5630*/ 	.word	0x00000003
        /*5634*/ 	.word	0x00000000
        /*5638*/ 	.short	0x010a
        /*563a*/ 	.byte	0x3f
	.zero		1


	//   ....[44]....
        /*563c*/ 	.word	0x000262e0
        /*5640*/ 	.word	0x00000003
        /*5644*/ 	.word	0x00000000
        /*5648*/ 	.short	0x010a
        /*564a*/ 	.byte	0x3f
	.zero		1


	//   ....[45]....
        /*564c*/ 	.word	0x00026330
        /*5650*/ 	.word	0x00000003
        /*5654*/ 	.word	0x00000000
        /*5658*/ 	.short	0x010a
        /*565a*/ 	.byte	0x3f
	.zero		1


	//   ....[46]....
        /*565c*/ 	.word	0x00026380
        /*5660*/ 	.word	0x00000003
        /*5664*/ 	.word	0x00000000
        /*5668*/ 	.short	0x010a
        /*566a*/ 	.byte	0x3f
	.zero		1


	//   ....[47]....
        /*566c*/ 	.word	0x000263d0
        /*5670*/ 	.word	0x00000003
        /*5674*/ 	.word	0x00000000
        /*5678*/ 	.short	0x010a
        /*567a*/ 	.byte	0x3f
	.zero		1


	//   ....[48]....
        /*567c*/ 	.word	0x00026420
        /*5680*/ 	.word	0x00000003
        /*5684*/ 	.word	0x00000000
        /*5688*/ 	.short	0x010a
        /*568a*/ 	.byte	0x3f
	.zero		1


	//   ....[49]....
        /*568c*/ 	.word	0x00026470
        /*5690*/ 	.word	0x00000003
        /*5694*/ 	.word	0x00000000
        /*5698*/ 	.short	0x010a
        /*569a*/ 	.byte	0x3f
	.zero		1


	//   ....[50]....
        /*569c*/ 	.word	0x000264c0
        /*56a0*/ 	.word	0x00000003
        /*56a4*/ 	.word	0x00000000
        /*56a8*/ 	.short	0x010a
        /*56aa*/ 	.byte	0x3f
	.zero		1


	//   ....[51]....
        /*56ac*/ 	.word	0x00026510
        /*56b0*/ 	.word	0x00000003
        /*56b4*/ 	.word	0x00000000
        /*56b8*/ 	.short	0x010a
        /*56ba*/ 	.byte	0x3f
	.zero		1


	//----- nvinfo : EIATTR_NUM_MBARRIERS
	.align		4
.L_37:
        /*56bc*/ 	.byte	0x03, 0x38
        /*56be*/ 	.short	0x0016


	//----- nvinfo : EIATTR_EXIT_INSTR_OFFSETS
	.align		4
        /*56c0*/ 	.byte	0x04, 0x1c
        /*56c2*/ 	.short	(.L_39 - .L_38)


	//   ....[0]....
.L_38:
        /*56c4*/ 	.word	0x00000ab0


	//   ....[1]....
        /*56c8*/ 	.word	0x00001300


	//   ....[2]....
        /*56cc*/ 	.word	0x000246b0


	//   ....[3]....
        /*56d0*/ 	.word	0x00024c60


	//   ....[4]....
        /*56d4*/ 	.word	0x00026080


	//----- nvinfo : EIATTR_MAX_THREADS
	.align		4
.L_39:
        /*56d8*/ 	.byte	0x04, 0x05
        /*56da*/ 	.short	(.L_41 - .L_40)
.L_40:
        /*56dc*/ 	.word	0x00000180
        /*56e0*/ 	.word	0x00000001
        /*56e4*/ 	.word	0x00000001


	//----- nvinfo : EIATTR_CRS_STACK_SIZE
	.align		4
.L_41:
        /*56e8*/ 	.byte	0x04, 0x1e
        /*56ea*/ 	.short	(.L_43 - .L_42)
.L_42:
        /*56ec*/ 	.word	0x00000000


	//----- nvinfo : EIATTR_CBANK_PARAM_SIZE
	.align		4
.L_43:
        /*56f0*/ 	.byte	0x03, 0x19
        /*56f2*/ 	.short	0x0470


	//----- nvinfo : EIATTR_PARAM_CBANK
	.align		4
        /*56f4*/ 	.byte	0x04, 0x0a
        /*56f6*/ 	.short	(.L_45 - .L_44)
	.align		4
.L_44:
        /*56f8*/ 	.word	index@(.nv.constant0._ZN7cutlass13device_kernelINS_4gemm6kernel13GemmUniversalIN4cute5tupleIJiiiiEEENS1_10collective13CollectiveMmaINS1_34MainloopSm90TmaGmmaWarpSpecializedILi10ENS5_IJNS4_1CILi2EEENSA_ILi1EEESC_EEENS1_35KernelTmaWarpSpecializedCooperativeEEENS5_IJNSA_ILi512EEENSA_ILi176EEENSA_ILi16EEEEEENS_6half_tENS5_IJlSC_lEEESK_SL_NS4_8TiledMMAINS4_8MMA_AtomIJNS4_4SM904GMMA25MMA_64x16x16_F32F16F16_SSILNSP_5MajorE0ELSR_0ELNSP_7ScaleInE1ELSS_1EEEEEENS4_6LayoutISD_NS5_IJSC_NSA_ILi0EEESW_EEEEENS5_IJNS4_10UnderscoreESZ_SZ_EEEEENS4_13SM90_TMA_LOADENS4_14ComposedLayoutINS4_7SwizzleILi1ELi4ELi3EEENS4_18smem_ptr_flag_bitsILi16EEENSV_INS5_IJNSA_ILi8EEESI_EEENS5_IJSI_SC_EEEEEEEvNS4_8identityENS4_23SM90_TMA_LOAD_MULTICASTES1C_vS1D_EENS_8epilogue10collective6detail29Sm90TmaWarpSpecializedAdapterINS1H_15DefaultEpilogueISK_SL_SL_NS1G_6thread17LinearCombinationISK_Li1EffLNS1L_9ScaleType4KindE0ELNS_15FloatRoundStyleE2ESK_EENS1_15EpilogueDefaultEEEEEvvEEEEvNT_6ParamsE)
        /*56fc*/ 	.short	0x0210
        /*56fe*/ 	.short	0x0470


	//----- nvinfo : EIATTR_SW_WAR
	.align		4
.L_45:
        /*5700*/ 	.byte	0x04, 0x36
        /*5702*/ 	.short	(.L_47 - .L_46)
.L_46:
        /*5704*/ 	.word	0x00000008
.L_47:


//--------------------- .nv.callgraph             --------------------------
	.section	.nv.callgraph,"",@"SHT_CUDA_CALLGRAPH"
	.align	4
	.sectionentsize	8
	.align		4
        /*0000*/ 	.word	0x00000000
	.align		4
        /*0004*/ 	.word	0xffffffff
	.align		4
        /*0008*/ 	.word	index@(_ZN7cutlass13device_kernelINS_4gemm6kernel13GemmUniversalIN4cute5tupleIJiiiiEEENS1_10collective13CollectiveMmaINS1_34MainloopSm90TmaGmmaWarpSpecializedILi10ENS5_IJNS4_1CILi2EEENSA_ILi1EEESC_EEENS1_35KernelTmaWarpSpecializedCooperativeEEENS5_IJNSA_ILi512EEENSA_ILi176EEENSA_ILi16EEEEEENS_6half_tENS5_IJlSC_lEEESK_SL_NS4_8TiledMMAINS4_8MMA_AtomIJNS4_4SM904GMMA25MMA_64x16x16_F32F16F16_SSILNSP_5MajorE0ELSR_0ELNSP_7ScaleInE1ELSS_1EEEEEENS4_6LayoutISD_NS5_IJSC_NSA_ILi0EEESW_EEEEENS5_IJNS4_10UnderscoreESZ_SZ_EEEEENS4_13SM90_TMA_LOADENS4_14ComposedLayoutINS4_7SwizzleILi1ELi4ELi3EEENS4_18smem_ptr_flag_bitsILi16EEENSV_INS5_IJNSA_ILi8EEESI_EEENS5_IJSI_SC_EEEEEEEvNS4_8identityENS4_23SM90_TMA_LOAD_MULTICASTES1C_vS1D_EENS_8epilogue10collective6detail29Sm90TmaWarpSpecializedAdapterINS1H_15DefaultEpilogueISK_SL_SL_NS1G_6thread17LinearCombinationISK_Li1EffLNS1L_9ScaleType4KindE0ELNS_15FloatRoundStyleE2ESK_EENS1_15EpilogueDefaultEEEEEvvEEEEvNT_6ParamsE)
	.align		4
        /*000c*/ 	.word	index@(__assertfail)
	.align		4
        /*0010*/ 	.word	0x00000000
	.align		4
        /*0014*/ 	.word	0xfffffffe
	.align		4
        /*0018*/ 	.word	0x00000000
	.align		4
        /*001c*/ 	.word	0xfffffffd
	.align		4
        /*0020*/ 	.word	0x00000000
	.align		4
        /*0024*/ 	.word	0xfffffffc


//--------------------- .nv.constant4             --------------------------
	.section	.nv.constant4,"a",@progbits
	.align	8
	.align		8
.nv.constant4:
        /*0000*/ 	.dword	__assertfail
	.align		8
        /*0008*/ 	.dword	__unnamed_1
	.align		8
        /*0010*/ 	.dword	_ZN39_INTERNAL_72ee0601_4_k_cu_6f48d130_48884cuda3std3__45__cpo5beginE
	.align		8
        /*0018*/ 	.dword	_ZN39_INTERNAL_72ee0601_4_k_cu_6f48d130_48884cuda3std3__45__cpo3endE
	.align		8
        /*0020*/ 	.dword	_ZN39_INTERNAL_72ee0601_4_k_cu_6f48d130_48884cuda3std3__45__cpo6cbeginE
	.align		8
        /*0028*/ 	.dword	_ZN39_INTERNAL_72ee0601_4_k_cu_6f48d130_48884cuda3std3__45__cpo4cendE
	.align		8
        /*0030*/ 	.dword	_ZN39_INTERNAL_72ee0601_4_k_cu_6f48d130_48884cuda3std3__441_GLOBAL__N__72ee0601_4_k_cu_6f48d130_48886ignoreE
	.align		8
        /*0038*/ 	.dword	_ZN39_INTERNAL_72ee0601_4_k_cu_6f48d130_48884cuda3std3__419piecewise_constructE
	.align		8
        /*0040*/ 	.dword	_ZN39_INTERNAL_72ee0601_4_k_cu_6f48d130_48884cuda3std3__48in_placeE
	.align		8
        /*0048*/ 	.dword	_ZN39_INTERNAL_72ee0601_4_k_cu_6f48d130_48884cuda3std6ranges3__45__cpo4swapE
	.align		8
        /*0050*/ 	.dword	_ZN39_INTERNAL_72ee0601_4_k_cu_6f48d130_48884cuda3std6ranges3__45__cpo9iter_moveE
	.align		8
        /*0058*/ 	.dword	_ZN39_INTERNAL_72ee0601_4_k_cu_6f48d130_48884cute7productE
	.align		8
        /*0060*/ 	.dword	_ZN39_INTERNAL_72ee0601_4_k_cu_6f48d130_48884cute1_E
	.align		8
        /*0068*/ 	.dword	$str$22
	.align		8
        /*0070*/ 	.dword	$str$23


//--------------------- .text._ZN7cutlass13device_kernelINS_4gemm6kernel13GemmUniversalIN4cute5tupleIJiiiiEEENS1_10collective13CollectiveMmaINS1_34MainloopSm90TmaGmmaWarpSpecializedILi10ENS5_IJNS4_1CILi2EEENSA_ILi1EEESC_EEENS1_35KernelTmaWarpSpecializedCooperativeEEENS5_IJNSA_ILi512EEENSA_ILi176EEENSA_ILi16EEEEEENS_6half_tENS5_IJlSC_lEEESK_SL_NS4_8TiledMMAINS4_8MMA_AtomIJNS4_4SM904GMMA25MMA_64x16x16_F32F16F16_SSILNSP_5MajorE0ELSR_0ELNSP_7ScaleInE1ELSS_1EEEEEENS4_6LayoutISD_NS5_IJSC_NSA_ILi0EEESW_EEEEENS5_IJNS4_10UnderscoreESZ_SZ_EEEEENS4_13SM90_TMA_LOADENS4_14ComposedLayoutINS4_7SwizzleILi1ELi4ELi3EEENS4_18smem_ptr_flag_bitsILi16EEENSV_INS5_IJNSA_ILi8EEESI_EEENS5_IJSI_SC_EEEEEEEvNS4_8identityENS4_23SM90_TMA_LOAD_MULTICASTES1C_vS1D_EENS_8epilogue10collective6detail29Sm90TmaWarpSpecializedAdapterINS1H_15DefaultEpilogueISK_SL_SL_NS1G_6thread17LinearCombinationISK_Li1EffLNS1L_9ScaleType4KindE0ELNS_15FloatRoundStyleE2ESK_EENS1_15EpilogueDefaultEEEEEvvEEEEvNT_6ParamsE --------------------------
	.section	.text._ZN7cutlass13device_kernelINS_4gemm6kernel13GemmUniversalIN4cute5tupleIJiiiiEEENS1_10collective13CollectiveMmaINS1_34MainloopSm90TmaGmmaWarpSpecializedILi10ENS5_IJNS4_1CILi2EEENSA_ILi1EEESC_EEENS1_35KernelTmaWarpSpecializedCooperativeEEENS5_IJNSA_ILi512EEENSA_ILi176EEENSA_ILi16EEEEEENS_6half_tENS5_IJlSC_lEEESK_SL_NS4_8TiledMMAINS4_8MMA_AtomIJNS4_4SM904GMMA25MMA_64x16x16_F32F16F16_SSILNSP_5MajorE0ELSR_0ELNSP_7ScaleInE1ELSS_1EEEEEENS4_6LayoutISD_NS5_IJSC_NSA_ILi0EEESW_EEEEENS5_IJNS4_10UnderscoreESZ_SZ_EEEEENS4_13SM90_TMA_LOADENS4_14ComposedLayoutINS4_7SwizzleILi1ELi4ELi3EEENS4_18smem_ptr_flag_bitsILi16EEENSV_INS5_IJNSA_ILi8EEESI_EEENS5_IJSI_SC_EEEEEEEvNS4_8identityENS4_23SM90_TMA_LOAD_MULTICASTES1C_vS1D_EENS_8epilogue10collective6detail29Sm90TmaWarpSpecializedAdapterINS1H_15DefaultEpilogueISK_SL_SL_NS1G_6thread17LinearCombinationISK_Li1EffLNS1L_9ScaleType4KindE0ELNS_15FloatRoundStyleE2ESK_EENS1_15EpilogueDefaultEEEEEvvEEEEvNT_6ParamsE,"ax",@progbits
	.align	128
.text._ZN7cutlass13device_kernelINS_4gemm6kernel13GemmUniversalIN4cute5tupleIJiiiiEEENS1_10collective13CollectiveMmaINS1_34MainloopSm90TmaGmmaWarpSpecializedILi10ENS5_IJNS4_1CILi2EEENSA_ILi1EEESC_EEENS1_35KernelTmaWarpSpecializedCooperativeEEENS5_IJNSA_ILi512EEENSA_ILi176EEENSA_ILi16EEEEEENS_6half_tENS5_IJlSC_lEEESK_SL_NS4_8TiledMMAINS4_8MMA_AtomIJNS4_4SM904GMMA25MMA_64x16x16_F32F16F16_SSILNSP_5MajorE0ELSR_0ELNSP_7ScaleInE1ELSS_1EEEEEENS4_6LayoutISD_NS5_IJSC_NSA_ILi0EEESW_EEEEENS5_IJNS4_10UnderscoreESZ_SZ_EEEEENS4_13SM90_TMA_LOADENS4_14ComposedLayoutINS4_7SwizzleILi1ELi4ELi3EEENS4_18smem_ptr_flag_bitsILi16EEENSV_INS5_IJNSA_ILi8EEESI_EEENS5_IJSI_SC_EEEEEEEvNS4_8identityENS4_23SM90_TMA_LOAD_MULTICASTES1C_vS1D_EENS_8epilogue10collective6detail29Sm90TmaWarpSpecializedAdapterINS1H_15DefaultEpilogueISK_SL_SL_NS1G_6thread17LinearCombinationISK_Li1EffLNS1L_9ScaleType4KindE0ELNS_15FloatRoundStyleE2ESK_EENS1_15EpilogueDefaultEEEEEvvEEEEvNT_6ParamsE:
        .type           _ZN7cutlass13device_kernelINS_4gemm6kernel13GemmUniversalIN4cute5tupleIJiiiiEEENS1_10collective13CollectiveMmaINS1_34MainloopSm90TmaGmmaWarpSpecializedILi10ENS5_IJNS4_1CILi2EEENSA_ILi1EEESC_EEENS1_35KernelTmaWarpSpecializedCooperativeEEENS5_IJNSA_ILi512EEENSA_ILi176EEENSA_ILi16EEEEEENS_6half_tENS5_IJlSC_lEEESK_SL_NS4_8TiledMMAINS4_8MMA_AtomIJNS4_4SM904GMMA25MMA_64x16x16_F32F16F16_SSILNSP_5MajorE0ELSR_0ELNSP_7ScaleInE1ELSS_1EEEEEENS4_6LayoutISD_NS5_IJSC_NSA_ILi0EEESW_EEEEENS5_IJNS4_10UnderscoreESZ_SZ_EEEEENS4_13SM90_TMA_LOADENS4_14ComposedLayoutINS4_7SwizzleILi1ELi4ELi3EEENS4_18smem_ptr_flag_bitsILi16EEENSV_INS5_IJNSA_ILi8EEESI_EEENS5_IJSI_SC_EEEEEEEvNS4_8identityENS4_23SM90_TMA_LOAD_MULTICASTES1C_vS1D_EENS_8epilogue10collective6detail29Sm90TmaWarpSpecializedAdapterINS1H_15DefaultEpilogueISK_SL_SL_NS1G_6thread17LinearCombinationISK_Li1EffLNS1L_9ScaleType4KindE0ELNS_15FloatRoundStyleE2ESK_EENS1_15EpilogueDefaultEEEEEvvEEEEvNT_6ParamsE,@function
        .size           _ZN7cutlass13device_kernelINS_4gemm6kernel13GemmUniversalIN4cute5tupleIJiiiiEEENS1_10collective13CollectiveMmaINS1_34MainloopSm90TmaGmmaWarpSpecializedILi10ENS5_IJNS4_1CILi2EEENSA_ILi1EEESC_EEENS1_35KernelTmaWarpSpecializedCooperativeEEENS5_IJNSA_ILi512EEENSA_ILi176EEENSA_ILi16EEEEEENS_6half_tENS5_IJlSC_lEEESK_SL_NS4_8TiledMMAINS4_8MMA_AtomIJNS4_4SM904GMMA25MMA_64x16x16_F32F16F16_SSILNSP_5MajorE0ELSR_0ELNSP_7ScaleInE1ELSS_1EEEEEENS4_6LayoutISD_NS5_IJSC_NSA_ILi0EEESW_EEEEENS5_IJNS4_10UnderscoreESZ_SZ_EEEEENS4_13SM90_TMA_LOADENS4_14ComposedLayoutINS4_7SwizzleILi1ELi4ELi3EEENS4_18smem_ptr_flag_bitsILi16EEENSV_INS5_IJNSA_ILi8EEESI_EEENS5_IJSI_SC_EEEEEEEvNS4_8identityENS4_23SM90_TMA_LOAD_MULTICASTES1C_vS1D_EENS_8epilogue10collective6detail29Sm90TmaWarpSpecializedAdapterINS1H_15DefaultEpilogueISK_SL_SL_NS1G_6thread17LinearCombinationISK_Li1EffLNS1L_9ScaleType4KindE0ELNS_15FloatRoundStyleE2ESK_EENS1_15EpilogueDefaultEEEEEvvEEEEvNT_6ParamsE,(.L_x_774 - _ZN7cutlass13device_kernelINS_4gemm6kernel13GemmUniversalIN4cute5tupleIJiiiiEEENS1_10collective13CollectiveMmaINS1_34MainloopSm90TmaGmmaWarpSpecializedILi10ENS5_IJNS4_1CILi2EEENSA_ILi1EEESC_EEENS1_35KernelTmaWarpSpecializedCooperativeEEENS5_IJNSA_ILi512EEENSA_ILi176EEENSA_ILi16EEEEEENS_6half_tENS5_IJlSC_lEEESK_SL_NS4_8TiledMMAINS4_8MMA_AtomIJNS4_4SM904GMMA25MMA_64x16x16_F32F16F16_SSILNSP_5MajorE0ELSR_0ELNSP_7ScaleInE1ELSS_1EEEEEENS4_6LayoutISD_NS5_IJSC_NSA_ILi0EEESW_EEEEENS5_IJNS4_10UnderscoreESZ_SZ_EEEEENS4_13SM90_TMA_LOADENS4_14ComposedLayoutINS4_7SwizzleILi1ELi4ELi3EEENS4_18smem_ptr_flag_bitsILi16EEENSV_INS5_IJNSA_ILi8EEESI_EEENS5_IJSI_SC_EEEEEEEvNS4_8identityENS4_23SM90_TMA_LOAD_MULTICASTES1C_vS1D_EENS_8epilogue10collective6detail29Sm90TmaWarpSpecializedAdapterINS1H_15DefaultEpilogueISK_SL_SL_NS1G_6thread17LinearCombinationISK_Li1EffLNS1L_9ScaleType4KindE0ELNS_15FloatRoundStyleE2ESK_EENS1_15EpilogueDefaultEEEEEvvEEEEvNT_6ParamsE)
        .other          _ZN7cutlass13device_kernelINS_4gemm6kernel13GemmUniversalIN4cute5tupleIJiiiiEEENS1_10collective13CollectiveMmaINS1_34MainloopSm90TmaGmmaWarpSpecializedILi10ENS5_IJNS4_1CILi2EEENSA_ILi1EEESC_EEENS1_35KernelTmaWarpSpecializedCooperativeEEENS5_IJNSA_ILi512EEENSA_ILi176EEENSA_ILi16EEEEEENS_6half_tENS5_IJlSC_lEEESK_SL_NS4_8TiledMMAINS4_8MMA_AtomIJNS4_4SM904GMMA25MMA_64x16x16_F32F16F16_SSILNSP_5MajorE0ELSR_0ELNSP_7ScaleInE1ELSS_1EEEEEENS4_6LayoutISD_NS5_IJSC_NSA_ILi0EEESW_EEEEENS5_IJNS4_10UnderscoreESZ_SZ_EEEEENS4_13SM90_TMA_LOADENS4_14ComposedLayoutINS4_7SwizzleILi1ELi4ELi3EEENS4_18smem_ptr_flag_bitsILi16EEENSV_INS5_IJNSA_ILi8EEESI_EEENS5_IJSI_SC_EEEEEEEvNS4_8identityENS4_23SM90_TMA_LOAD_MULTICASTES1C_vS1D_EENS_8epilogue10collective6detail29Sm90TmaWarpSpecializedAdapterINS1H_15DefaultEpilogueISK_SL_SL_NS1G_6thread17LinearCombinationISK_Li1EffLNS1L_9ScaleType4KindE0ELNS_15FloatRoundStyleE2ESK_EENS1_15EpilogueDefaultEEEEEvvEEEEvNT_6ParamsE,@"STO_CUDA_ENTRY STV_DEFAULT"
_ZN7cutlass13device_kernelINS_4gemm6kernel13GemmUniversalIN4cute5tupleIJiiiiEEENS1_10collective13CollectiveMmaINS1_34MainloopSm90TmaGmmaWarpSpecializedILi10ENS5_IJNS4_1CILi2EEENSA_ILi1EEESC_EEENS1_35KernelTmaWarpSpecializedCooperativeEEENS5_IJNSA_ILi512EEENSA_ILi176EEENSA_ILi16EEEEEENS_6half_tENS5_IJlSC_lEEESK_SL_NS4_8TiledMMAINS4_8MMA_AtomIJNS4_4SM904GMMA25MMA_64x16x16_F32F16F16_SSILNSP_5MajorE0ELSR_0ELNSP_7ScaleInE1ELSS_1EEEEEENS4_6LayoutISD_NS5_IJSC_NSA_ILi0EEESW_EEEEENS5_IJNS4_10UnderscoreESZ_SZ_EEEEENS4_13SM90_TMA_LOADENS4_14ComposedLayoutINS4_7SwizzleILi1ELi4ELi3EEENS4_18smem_ptr_flag_bitsILi16EEENSV_INS5_IJNSA_ILi8EEESI_EEENS5_IJSI_SC_EEEEEEEvNS4_8identityENS4_23SM90_TMA_LOAD_MULTICASTES1C_vS1D_EENS_8epilogue10collective6detail29Sm90TmaWarpSpecializedAdapterINS1H_15DefaultEpilogueISK_SL_SL_NS1G_6thread17LinearCombinationISK_Li1EffLNS1L_9ScaleType4KindE0ELNS_15FloatRoundStyleE2ESK_EENS1_15EpilogueDefaultEEEEEvvEEEEvNT_6ParamsE:
[----:B------:R-:W0:Y:S02]  /*0000*/  LDC R1, c[0x0][0x28] ;  /* 0x00000a00ff017b82 */ /* 0x000e240000000800 */
[----:B0-----:R-:W-:Y:S01]  /*0010*/  VIADD R1, R1, 0xfffffc58 ;  /* 0xfffffc5801017836 */ /* 0x001fe20000000000 */
[----:B------:R-:W0:Y:S01]  /*0020*/  S2R R4, SR_TID.X ;  /* 0x0000000000047919 */ /* 0x000e220000002100 */
[----:B------:R-:W-:Y:S01]  /*0030*/  ELECT P0, URZ, PT ;  /* 0x00000000003f782f */ /* 0x000fe20003800000 */
[----:B------:R-:W-:Y:S01]  /*0040*/  BSSY B0, `(.L_x_0) ;  /* 0x0000015000007945 */ /* 0x000fe20003800000 */
[--C-:B0-----:R-:W-:Y:S02]  /*0050*/  SHF.R.U32.HI R0, RZ, 0x5, R4.reuse ;  /* 0x00000005ff007819 */ /* 0x101fe40000011604 */
[----:B------:R-:W-:-:S03]  /*0060*/  SHF.R.U32.HI R2, RZ, 0x7, R4 ;  /* 0x00000007ff027819 */ /* 0x000fc60000011604 */
[----:B------:R-:W0:Y:S04]  /*0070*/  SHFL.IDX PT, R3, R0, RZ, 0x1f ;  /* 0x00001fff00037589 */ /* 0x000e2800000e0000 */
[----:B------:R-:W1:Y:S01]  /*0080*/  SHFL.IDX PT, R2, R2, RZ, 0x1f ;  /* 0x00001fff02027589 */ /* 0x000e6200000e0000 */
[----:B0-----:R-:W-:Y:S02]  /*0090*/  R2UR UR4, R3 ;  /* 0x00000000030472ca */ /* 0x001fe400000e0000 */
[----:B-1----:R-:W-:-:S11]  /*00a0*/  R2UR UR6, R2 ;  /* 0x00000000020672ca */ /* 0x002fd600000e0000 */
[----:B------:R-:W-:Y:S02]  /*00b0*/  USHF.R.S32.HI UR5, URZ, 0x1f, UR4 ;  /* 0x0000001f3f057899 */ /* 0x000fe40008011404 */
[----:B------:R-:W-:Y:S02]  /*00c0*/  ISETP.NE.OR P0, PT, RZ, UR4, !P0 ;  /* 0x00000004ff007c0c */ /* 0x000fe4000c705670 */
[----:B------:R-:W-:-:S04]  /*00d0*/  ULEA.HI UR5, UR5, UR4, URZ, 0x2 ;  /* 0x0000000405057291 */ /* 0x000fc8000f8f103f */
[----:B------:R-:W-:-:S04]  /*00e0*/  ULOP3.LUT UR5, UR5, 0xfffffffc, URZ, 0xc0, !UPT ;  /* 0xfffffffc05057892 */ /* 0x000fc8000f8ec03f */
[----:B------:R-:W-:-:S03]  /*00f0*/  UIADD3 UR8, UR4, -UR5, URZ ;  /* 0x8000000504087290 */ /* 0x000fc6000fffe03f */
[----:B------:R-:W-:Y:S09]  /*0100*/  @P0 BRA `(.L_x_1) ;  /* 0x0000000000200947 */ /* 0x000ff20003800000 */
[----:B------:R-:W-:Y:S02]  /*0110*/  ULDC.64 UR4, c[0x0][0x198] ;  /* 0x0000660000047ab9 */ /* 0x000fe40000000a00 */
[----:B------:R-:W-:Y:S02]  /*0120*/  UIADD3 UR10, UP0, UR4, 0xf0, URZ ;  /* 0x000000f0040a7890 */ /* 0x000fe4000ff1e03f */
[----:B------:R-:W-:Y:S02]  /*0130*/  UIADD3 UR4, UP1, UR4, 0x1f0, URZ ;  /* 0x000001f004047890 */ /* 0x000fe4000ff3e03f */
[----:B------:R-:W-:Y:S02]  /*0140*/  UIADD3.X UR11, URZ, UR5, URZ, UP0, !UPT ;  /* 0x000000053f0b7290 */ /* 0x000fe400087fe43f */
[----:B------:R-:W-:-:S07]  /*0150*/  UIADD3.X UR5, URZ, UR5, URZ, UP1, !UPT ;  /* 0x000000053f057290 */ /* 0x000fce0008ffe43f */
[----:B------:R0:W-:Y:S02]  /*0160*/  UTMACCTL.PF [UR10] ;  /* 0x000000000a0079b9 */ /* 0x0001e40008040000 */
[----:B------:R0:W-:Y:S02]  /*0170*/  UTMACCTL.PF [UR4] ;  /* 0x00000000040079b9 */ /* 0x0001e40008040000 */
[----:B0-----:R-:W-:Y:S01]  /*0180*/  NOP ;  /* 0x0000000000007918 */ /* 0x001fe20000000000 */
.L_x_1:
[----:B------:R-:W-:Y:S05]  /*0190*/  BSYNC B0 ;  /* 0x0000000000007941 */ /* 0x000fea0003800000 */
.L_x_0:
[----:B------:R-:W0:Y:S01]  /*01a0*/  SHFL.IDX PT, R3, R0, RZ, 0x1f ;  /* 0x00001fff00037589 */ /* 0x000e2200000e0000 */
[----:B------:R-:W-:Y:S01]  /*01b0*/  UISETP.NE.AND UP0, UPT, UR8, 0x3, UPT ;  /* 0x000000030800788c */ /* 0x000fe2000bf05270 */
[----:B------:R-:W-:Y:S01]  /*01c0*/  ISETP.NE.AND P1, PT, RZ, UR6, PT ;  /* 0x00000006ff007c0c */ /* 0x000fe2000bf25270 */
[----:B------:R-:W-:Y:S02]  /*01d0*/  UIADD3 UR10, UR6, -0x1, URZ ;  /* 0xffffffff060a7890 */ /* 0x000fe4000fffe03f */
[----:B------:R-:W-:Y:S02]  /*01e0*/  UISETP.EQ.OR UP0, UPT, UR8, URZ, !UP0 ;  /* 0x0000003f0800728c */ /* 0x000fe4000c702670 */
[----:B------:R-:W-:Y:S02]  /*01f0*/  UISETP.GE.U32.AND UP1, UPT, UR10, 0x2, UPT ;  /* 0x000000020a00788c */ /* 0x000fe4000bf26070 */
[----:B------:R-:W-:-:S04]  /*0200*/  UISETP.EQ.AND UP0, UPT, UR6, URZ, UP0 ;  /* 0x0000003f0600728c */ /* 0x000fc80008702270 */
[----:B------:R-:W-:-:S04]  /*0210*/  USEL UR37, URZ, 0x1, !UP0 ;  /* 0x000000013f257887 */ /* 0x000fc8000c000000 */
[----:B------:R-:W-:Y:S01]  /*0220*/  USEL UR37, UR37, 0x2, UP1 ;  /* 0x0000000225257887 */ /* 0x000fe20008800000 */
[----:B0-----:R-:W-:-:S13]  /*0230*/  ISETP.NE.AND P0, PT, R3, RZ, PT ;  /* 0x000000ff0300720c */ /* 0x001fda0003f05270 */
[----:B------:R-:W-:Y:S05]  /*0240*/  @P0 BRA `(.L_x_2) ;  /* 0x0000000000940947 */ /* 0x000fea0003800000 */
[----:B------:R-:W-:Y:S01]  /*0250*/  ELECT P0, URZ, PT ;  /* 0x00000000003f782f */ /* 0x000fe20003800000 */
[----:B------:R-:W-:-:S12]  /*0260*/  BSSY B0, `(.L_x_2) ;  /* 0x0000023000007945 */ /* 0x000fd80003800000 */
[----:B------:R-:W-:Y:S05]  /*0270*/  @!P0 BRA `(.L_x_3) ;  /* 0x0000000000848947 */ /* 0x000fea0003800000 */
[----:B------:R-:W0:Y:S01]  /*0280*/  S2UR UR9, SR_CgaCtaId ;  /* 0x00000000000979c3 */ /* 0x000e220000008800 */
[----:B------:R-:W-:Y:S01]  /*0290*/  UMOV UR4, 0x400 ;  /* 0x0000040000047882 */ /* 0x000fe20000000000 */
[----:B------:R-:W-:Y:S01]  /*02a0*/  UMOV UR5, 0x1 ;  /* 0x0000000100057882 */ /* 0x000fe20000000000 */
[----:B------:R-:W-:Y:S02]  /*02b0*/  UMOV UR6, 0x4 ;  /* 0x0000000400067882 */ /* 0x000fe40000000000 */
[----:B------:R-:W-:-:S04]  /*02c0*/  UIADD3 UR6, -UR6, 0x100000, URZ ;  /* 0x0010000006067890 */ /* 0x000fc8000fffe13f */
[----:B------:R-:W-:Y:S02]  /*02d0*/  USHF.L.U32 UR7, UR6, 0xb, URZ ;  /* 0x0000000b06077899 */ /* 0x000fe4000800063f */
[----:B------:R-:W-:Y:S02]  /*02e0*/  USHF.L.U32 UR6, UR6, 0x1, URZ ;  /* 0x0000000106067899 */ /* 0x000fe4000800063f */
[----:B0-----:R-:W-:Y:S02]  /*02f0*/  ULEA UR9, UR9, UR4, 0x18 ;  /* 0x0000000409097291 */ /* 0x001fe4000f8ec03f */
[----:B------:R-:W-:-:S04]  /*0300*/  UIADD3 UR4, -UR5, 0x100000, URZ ;  /* 0x0010000005047890 */ /* 0x000fc8000fffe13f */
[----:B------:R-:W-:Y:S02]  /*0310*/  USHF.L.U32 UR5, UR4, 0xb, URZ ;  /* 0x0000000b04057899 */ /* 0x000fe4000800063f */
[----:B------:R-:W-:Y:S01]  /*0320*/  USHF.L.U32 UR4, UR4, 0x1, URZ ;  /* 0x0000000104047899 */ /* 0x000fe2000800063f */
[----:B------:R-:W0:Y:S11]  /*0330*/  FENCE.VIEW.ASYNC.S ;  /* 0x00000000000073c6 */ /* 0x000e360000000000 */
[----:B0-----:R0:W1:Y:S01]  /*0340*/  SYNCS.EXCH.64 URZ, [UR9], UR4 ;  /* 0x00000004093f75b2 */ /* 0x0010620008000100 */
[----:B------:R0:W2:Y:S01]  /*0350*/  SYNCS.EXCH.64 URZ, [UR9+0x50], UR6 ;  /* 0x00005006093f75b2 */ /* 0x0000a20008000100 */
[----:B------:R0:W3:Y:S01]  /*0360*/  SYNCS.EXCH.64 URZ, [UR9+0x8], UR4 ;  /* 0x00000804093f75b2 */ /* 0x0000e20008000100 */
[----:B------:R0:W4:Y:S01]  /*0370*/  SYNCS.EXCH.64 URZ, [UR9+0x58], UR6 ;  /* 0x00005806093f75b2 */ /* 0x0001220008000100 */
[----:B------:R0:W0:Y:S01]  /*0380*/  SYNCS.EXCH.64 URZ, [UR9+0x10], UR4 ;  /* 0x00001004093f75b2 */ /* 0x0000220008000100 */
        /* <DEDUP_REMOVED lines=15> */
[----:B------:R-:W-:Y:S01]  /*0480*/  NOP ;  /* 0x0000000000007918 */ /* 0x000fe20000000000 */
.L_x_3:
[----:B0-----:R-:W-:Y:S05]  /*0490*/  BSYNC B0 ;  /* 0x0000000000007941 */ /* 0x001fea0003800000 */
.L_x_2:
[----:B------:R-:W-:Y:S01]  /*04a0*/  SHF.R.S32.HI R2, RZ, 0x1f, R4 ;  /* 0x0000001fff027819 */ /* 0x000fe20000011404 */
[----:B------:R-:W0:Y:S01]  /*04b0*/  SHFL.IDX PT, R0, R0, RZ, 0x1f ;  /* 0x00001fff00007589 */ /* 0x000e2200000e0000 */
[----:B------:R-:W5:Y:S01]  /*04c0*/  S2UR UR9, SR_CTAID.X ;  /* 0x00000000000979c3 */ /* 0x000f620000002500 */
[----:B------:R-:W-:Y:S02]  /*04d0*/  ELECT P0, URZ, PT ;  /* 0x00000000003f782f */ /* 0x000fe40003800000 */
[----:B------:R-:W-:Y:S01]  /*04e0*/  LEA.HI R2, R2, R4, RZ, 0x7 ;  /* 0x0000000402027211 */ /* 0x000fe200078f38ff */
[----:B------:R-:W-:Y:S01]  /*04f0*/  ULDC UR4, c[0x0][0x150] ;  /* 0x0000540000047ab9 */ /* 0x000fe20000000800 */
[----:B------:R-:W-:Y:S01]  /*0500*/  SHF.R.S32.HI R6, RZ, 0x1f, R3 ;  /* 0x0000001fff067819 */ /* 0x000fe20000011403 */
[----:B------:R-:W-:Y:S01]  /*0510*/  NOP ;  /* 0x0000000000007918 */ /* 0x000fe20000000000 */
[----:B------:R-:W-:Y:S01]  /*0520*/  LOP3.LUT R2, R2, 0xffffff80, RZ, 0xc0, !PT ;  /* 0xffffff8002027812 */ /* 0x000fe200078ec0ff */
[----:B------:R-:W-:Y:S01]  /*0530*/  NOP ;  /* 0x0000000000007918 */ /* 0x000fe20000000000 */
[----:B------:R-:W-:Y:S01]  /*0540*/  LEA.HI R6, R6, R3, RZ, 0x2 ;  /* 0x0000000306067211 */ /* 0x000fe200078f10ff */
[----:B------:R-:W1:Y:S01]  /*0550*/  LDC R8, c[0x0][0x144] ;  /* 0x00005100ff087b82 */ /* 0x000e620000000800 */
[----:B------:R-:W-:-:S02]  /*0560*/  IMAD.MOV.U32 R17, RZ, RZ, 0x1 ;  /* 0x00000001ff117424 */ /* 0x000fc400078e00ff */
[----:B------:R-:W-:Y:S01]  /*0570*/  IMAD.IADD R4, R4, 0x1, -R2 ;  /* 0x0000000104047824 */ /* 0x000fe200078e0a02 */
[----:B------:R-:W-:Y:S01]  /*0580*/  LOP3.LUT R6, R6, 0x3ffffffc, RZ, 0xc0, !PT ;  /* 0x3ffffffc06067812 */ /* 0x000fe200078ec0ff */
[----:B------:R-:W2:Y:S03]  /*0590*/  S2R R2, SR_CTAID.Y ;  /* 0x0000000000027919 */ /* 0x000ea60000002600 */
[----:B------:R-:W-:Y:S01]  /*05a0*/  SHF.R.S32.HI R5, RZ, 0x1f, R4 ;  /* 0x0000001fff057819 */ /* 0x000fe20000011404 */
[----:B------:R-:W-:Y:S01]  /*05b0*/  IMAD.IADD R6, R3, 0x1, -R6 ;  /* 0x0000000103067824 */ /* 0x000fe200078e0a06 */
[----:B------:R-:W3:Y:S02]  /*05c0*/  LDC R11, c[0x0][0x148] ;  /* 0x00005200ff0b7b82 */ /* 0x000ee40000000800 */
[----:B------:R-:W-:Y:S02]  /*05d0*/  LEA.HI R5, R5, R4, RZ, 0x3 ;  /* 0x0000000405057211 */ /* 0x000fe400078f18ff */
[----:B0-----:R-:W-:-:S02]  /*05e0*/  ISETP.NE.OR P0, PT, R0, RZ, !P0 ;  /* 0x000000ff0000720c */ /* 0x001fc40004705670 */
[--C-:B------:R-:W-:Y:S02]  /*05f0*/  SHF.R.S32.HI R0, RZ, 0x3, R5.reuse ;  /* 0x00000003ff007819 */ /* 0x100fe40000011405 */
[----:B------:R-:W-:Y:S02]  /*0600*/  SHF.R.S32.HI R5, RZ, 0x1f, R5 ;  /* 0x0000001fff057819 */ /* 0x000fe40000011405 */
[----:B-----5:R-:W-:Y:S02]  /*0610*/  I2FP.F32.U32 R7, UR9 ;  /* 0x0000000900077c45 */ /* 0x020fe40008201000 */
[----:B------:R-:W-:-:S03]  /*0620*/  LEA.HI R5, R5, R0, RZ, 0x2 ;  /* 0x0000000005057211 */ /* 0x000fc600078f10ff */
[----:B------:R-:W-:Y:S01]  /*0630*/  FMUL R7, R7, UR4 ;  /* 0x0000000407077c20 */ /* 0x000fe20008400000 */
[----:B------:R-:W-:Y:S01]  /*0640*/  LOP3.LUT R5, R5, 0xfffffffc, RZ, 0xc0, !PT ;  /* 0xfffffffc05057812 */ /* 0x000fe200078ec0ff */
[----:B------:R-:W-:Y:S01]  /*0650*/  VOTEU.ALL UP0, P0 ;  /* 0x00000000003f7886 */ /* 0x000fe20000000000 */
[----:B------:R-:W-:Y:S01]  /*0660*/  ULDC UR4, c[0x0][0x154] ;  /* 0x0000550000047ab9 */ /* 0x000fe20000000800 */
[----:B------:R-:W-:Y:S02]  /*0670*/  VOTEU.ALL UP1, P0 ;  /* 0x00000000003f7886 */ /* 0x000fe40000020000 */
[----:B------:R-:W0:Y:S01]  /*0680*/  F2I.U32.TRUNC.NTZ R7, R7 ;  /* 0x0000000700077305 */ /* 0x000e22000020f000 */
[----:B------:R-:W-:Y:S01]  /*0690*/  IMAD.IADD R5, R0, 0x1, -R5 ;  /* 0x0000000100057824 */ /* 0x000fe200078e0a05 */
[----:B------:R-:W5:Y:S01]  /*06a0*/  @!UP0 S2UR UR7, SR_CgaCtaId ;  /* 0x00000000000789c3 */ /* 0x000f620000008800 */
[----:B------:R-:W-:Y:S02]  /*06b0*/  @!UP0 UMOV UR6, 0x400 ;  /* 0x0000040000068882 */ /* 0x000fe40000000000 */
[----:B------:R-:W-:Y:S01]  /*06c0*/  IMAD R5, R6, 0x4, R5 ;  /* 0x0000000406057824 */ /* 0x000fe200078e0205 */
[----:B--2---:R-:W-:-:S04]  /*06d0*/  I2FP.F32.U32 R9, R2 ;  /* 0x0000000200097245 */ /* 0x004fc80000201000 */
[----:B------:R-:W-:Y:S01]  /*06e0*/  LEA.HI R0, R5, R5, RZ, 0x1 ;  /* 0x0000000505007211 */ /* 0x000fe200078f08ff */
[----:B------:R-:W-:Y:S01]  /*06f0*/  FMUL R9, R9, UR4 ;  /* 0x0000000409097c20 */ /* 0x000fe20008400000 */
[----:B------:R-:W-:Y:S02]  /*0700*/  UMOV UR4, 0x20 ;  /* 0x0000002000047882 */ /* 0x000fe40000000000 */
[----:B------:R-:W-:Y:S01]  /*0710*/  LOP3.LUT R6, R0, 0xfffffffe, RZ, 0xc0, !PT ;  /* 0xfffffffe00067812 */ /* 0x000fe200078ec0ff */
[----:B0-----:R-:W-:Y:S01]  /*0720*/  IMAD.MOV R13, RZ, RZ, -R7 ;  /* 0x000000ffff0d7224 */ /* 0x001fe200078e0a07 */
[----:B------:R-:W-:-:S04]  /*0730*/  @!UP0 UIADD3 UR4, -UR4, 0x100000, URZ ;  /* 0x0010000004048890 */ /* 0x000fc8000fffe13f */
[----:B------:R-:W-:Y:S02]  /*0740*/  @!UP0 USHF.L.U32 UR5, UR4, 0xb, URZ ;  /* 0x0000000b04058899 */ /* 0x000fe4000800063f */
[----:B------:R-:W-:Y:S01]  /*0750*/  @!UP0 USHF.L.U32 UR4, UR4, 0x1, URZ ;  /* 0x0000000104048899 */ /* 0x000fe2000800063f */
[----:B------:R-:W0:Y:S01]  /*0760*/  F2I.U32.TRUNC.NTZ R9, R9 ;  /* 0x0000000900097305 */ /* 0x000e22000020f000 */
[----:B-1----:R-:W-:Y:S02]  /*0770*/  IMAD R0, R8, R13, UR9 ;  /* 0x0000000908007e24 */ /* 0x002fe4000f8e020d */
[C---:B------:R-:W-:Y:S02]  /*0780*/  IMAD.IADD R7, R5.reuse, 0x1, -R6 ;  /* 0x0000000105077824 */ /* 0x040fe400078e0a06 */
[----:B------:R-:W-:-:S03]  /*0790*/  IMAD.SHL.U32 R6, R5, 0x4, RZ ;  /* 0x0000000405067824 */ /* 0x000fc600078e00ff */
[----:B------:R-:W-:Y:S01]  /*07a0*/  ISETP.NE.AND P2, PT, R7, R0, PT ;  /* 0x000000000700720c */ /* 0x000fe20003f45270 */
[----:B-----5:R-:W-:Y:S01]  /*07b0*/  @!UP0 ULEA UR6, UR7, UR6, 0x18 ;  /* 0x0000000607068291 */ /* 0x020fe2000f8ec03f */
[----:B------:R-:W1:Y:S01]  /*07c0*/  LDC R7, c[0x0][0x140] ;  /* 0x00005000ff077b82 */ /* 0x000e620000000800 */
[----:B------:R-:W-:Y:S01]  /*07d0*/  LOP3.LUT R10, R5, 0xc, R6, 0x78, !PT ;  /* 0x0000000c050a7812 */ /* 0x000fe200078e7806 */
[----:B------:R-:W-:Y:S01]  /*07e0*/  VOTEU.ALL UP0, P0 ;  /* 0x00000000003f7886 */ /* 0x000fe20000000000 */
[----:B------:R-:W-:Y:S01]  /*07f0*/  LOP3.LUT P0, RZ, R4, 0x7, RZ, 0xc0, !PT ;  /* 0x0000000704ff7812 */ /* 0x000fe2000780c0ff */
[----:B0-----:R-:W-:Y:S02]  /*0800*/  IMAD.MOV R12, RZ, RZ, -R9 ;  /* 0x000000ffff0c7224 */ /* 0x001fe400078e0a09 */
[----:B------:R0:W-:Y:S01]  /*0810*/  STL [R1+0x25c], R10 ;  /* 0x00025c0a01007387 */ /* 0x0001e20000100800 */
[----:B------:R-:W-:Y:S01]  /*0820*/  ISETP.LT.U32.AND P0, PT, R10, 0x2, !P0 ;  /* 0x000000020a00780c */ /* 0x000fe20004701070 */
[----:B---3--:R-:W-:-:S03]  /*0830*/  IMAD R6, R11, R12, R2 ;  /* 0x0000000c0b067224 */ /* 0x008fc600078e0202 */
[----:B------:R-:W-:Y:S01]  /*0840*/  @P2 LEA.HI R5, R10, R10, RZ, 0x1 ;  /* 0x0000000a0a052211 */ /* 0x000fe200078f08ff */
[----:B------:R-:W2:Y:S02]  /*0850*/  FENCE.VIEW.ASYNC.S ;  /* 0x00000000000073c6 */ /* 0x000ea40000000000 */
[----:B--2---:R0:W2:Y:S01]  /*0860*/  @!UP0 SYNCS.EXCH.64 URZ, [UR6+0xb0], UR4 ;  /* 0x0000b004063f85b2 */ /* 0x0040a20008000100 */
[----:B------:R-:W-:Y:S02]  /*0870*/  SEL R4, RZ, 0x1, !P0 ;  /* 0x00000001ff047807 */ /* 0x000fe40004000000 */
[----:B------:R-:W-:-:S04]  /*0880*/  @P2 SHF.R.S32.HI R5, RZ, 0x1, R5 ;  /* 0x00000001ff052819 */ /* 0x000fc80000011405 */
[----:B------:R-:W-:-:S04]  /*0890*/  @P2 ISETP.NE.AND P3, PT, R5, R6, PT ;  /* 0x000000060500220c */ /* 0x000fc80003f65270 */
[----:B------:R-:W-:Y:S02]  /*08a0*/  @P2 SEL R17, RZ, 0x1, P3 ;  /* 0x00000001ff112807 */ /* 0x000fe40001800000 */
[----:B-1----:R-:W-:Y:S02]  /*08b0*/  ISETP.EQ.U32.AND P4, PT, R7, 0x1, PT ;  /* 0x000000010700780c */ /* 0x002fe40003f82070 */
[----:B------:R-:W-:Y:S01]  /*08c0*/  LOP3.LUT R17, R17, R4, RZ, 0xc0, !PT ;  /* 0x0000000411117212 */ /* 0x000fe200078ec0ff */
[----:B------:R0:W1:Y:S01]  /*08d0*/  @!UP1 SYNCS.EXCH.64 URZ, [UR6+0xb8], UR4 ;  /* 0x0000b804063f95b2 */ /* 0x0000620008000100 */
[----:B------:R-:W-:-:S09]  /*08e0*/  NOP ;  /* 0x0000000000007918 */ /* 0x000fd20000000000 */
[----:B0-2---:R-:W-:Y:S05]  /*08f0*/  @!P4 BRA `(.L_x_4) ;  /* 0x000000000008c947 */ /* 0x005fea0003800000 */
[----:B-1--4-:R-:W-:Y:S01]  /*0900*/  UCGABAR_ARV ;  /* 0x00000000000079c7 */ /* 0x012fe20008000000 */
[----:B------:R-:W-:Y:S05]  /*0910*/  BRA `(.L_x_5) ;  /* 0x0000000000047947 */ /* 0x000fea0003800000 */
.L_x_4:
[----:B-1--4-:R-:W-:Y:S01]  /*0920*/  NOP ;  /* 0x0000000000007918 */ /* 0x012fe20000000000 */
.L_x_5:
[----:B------:R-:W0:Y:S01]  /*0930*/  LDC R4, c[0x0][0x65c] ;  /* 0x00019700ff047b82 */ /* 0x000e220000000800 */
[----:B------:R-:W-:Y:S01]  /*0940*/  IMAD.MOV.U32 R5, RZ, RZ, RZ ;  /* 0x000000ffff057224 */ /* 0x000fe200078e00ff */
[----:B0-----:R-:W-:Y:S01]  /*0950*/  ISETP.NE.AND P2, PT, R4, 0x1, PT ;  /* 0x000000010400780c */ /* 0x001fe20003f45270 */
[----:B------:R-:W-:-:S12]  /*0960*/  IMAD.U32 R4, RZ, RZ, UR9 ;  /* 0x00000009ff047e24 */ /* 0x000fd8000f8e00ff */
[----:B------:R-:W0:Y:S01]  /*0970*/  @P2 LDC R7, c[0x0][0x10] ;  /* 0x00000400ff072b82 */ /* 0x000e220000000800 */
[----:B------:R-:W-:Y:S02]  /*0980*/  @P2 IMAD.MOV.U32 R3, RZ, RZ, RZ ;  /* 0x000000ffff032224 */ /* 0x000fe400078e00ff */
[----:B------:R-:W-:-:S05]  /*0990*/  @P2 IMAD.MOV.U32 R13, RZ, RZ, RZ ;  /* 0x000000ffff0d2224 */ /* 0x000fca00078e00ff */
[----:B------:R-:W1:Y:S01]  /*09a0*/  @!P2 LDC R9, c[0x0][0xc] ;  /* 0x00000300ff09ab82 */ /* 0x000e620000000800 */
[----:B0-----:R-:W-:-:S04]  /*09b0*/  @P2 IMAD.WIDE.U32 R6, R7, UR9, R2 ;  /* 0x0000000907062c25 */ /* 0x001fc8000f8e0002 */
[----:B------:R-:W-:Y:S02]  /*09c0*/  @P2 IMAD.MOV.U32 R23, RZ, RZ, R6 ;  /* 0x000000ffff172224 */ /* 0x000fe400078e0006 */
[----:B------:R-:W-:Y:S02]  /*09d0*/  @P2 IMAD.IADD R24, R7, 0x1, R13 ;  /* 0x0000000107182824 */ /* 0x000fe400078e020d */
[----:B-1----:R-:W-:-:S04]  /*09e0*/  @!P2 IMAD.WIDE.U32 R4, R2, R9, R4 ;  /* 0x000000090204a225 */ /* 0x002fc800078e0004 */
[----:B------:R-:W-:Y:S02]  /*09f0*/  @!P2 IMAD.MOV.U32 R23, RZ, RZ, R4 ;  /* 0x000000ffff17a224 */ /* 0x000fe400078e0004 */
[----:B------:R-:W-:-:S03]  /*0a00*/  @!P2 IMAD.MOV.U32 R24, RZ, RZ, R5 ;  /* 0x000000ffff18a224 */ /* 0x000fc600078e0005 */
[----:B------:R0:W-:Y:S04]  /*0a10*/  STL [R1+0x284], R23 ;  /* 0x0002841701007387 */ /* 0x0001e80000100800 */
[----:B------:R0:W-:Y:S01]  /*0a20*/  STL [R1+0x280], R24 ;  /* 0x0002801801007387 */ /* 0x0001e20000100800 */
[----:B------:R-:W-:Y:S05]  /*0a30*/  @!P4 BRA `(.L_x_6) ;  /* 0x00000000000cc947 */ /* 0x000fea0003800000 */
[----:B------:R-:W-:Y:S01]  /*0a40*/  UCGABAR_WAIT ;  /* 0x0000000000007dc7 */ /* 0x000fe20008000000 */
[----:B------:R-:W-:Y:S01]  /*0a50*/  CCTL.IVALL ;  /* 0x00000000ff00798f */ /* 0x000fe20002000000 */
[----:B------:R-:W-:Y:S05]  /*0a60*/  BRA `(.L_x_7) ;  /* 0x0000000000047947 */ /* 0x000fea0003800000 */
.L_x_6:
[----:B------:R-:W-:Y:S06]  /*0a70*/  BAR.SYNC.DEFER_BLOCKING 0x0 ;  /* 0x0000000000007b1d */ /* 0x000fec0000010000 */
.L_x_7:
[----:B------:R-:W-:Y:S05]  /*0a80*/  @!P1 BRA `(.L_x_8) ;  /* 0x0000023c000c9947 */ /* 0x000fea0003800000 */
[----:B------:R-:W-:-:S06]  /*0a90*/  UISETP.GT.U32.AND UP0, UPT, UR10, 0x1, UPT ;  /* 0x000000010a00788c */ /* 0x000fcc000bf04070 */
[----:B------:R-:W-:-:S13]  /*0aa0*/  PLOP3.LUT P0, PT, PT, PT, UP0, 0x80, 0x0 ;  /* 0x000000000000781c */ /* 0x000fda0003f0f008 */
[----:B------:R-:W-:Y:S05]  /*0ab0*/  @P0 EXIT ;  /* 0x000000000000094d */ /* 0x000fea0003800000 */
[----:B------:R-:W-:Y:S01]  /*0ac0*/  ULDC.64 UR4, c[0x0][0x650] ;  /* 0x0001940000047ab9 */ /* 0x000fe20000000a00 */
[----:B------:R-:W-:Y:S01]  /*0ad0*/  UMOV UR55, 0xffffffff ;  /* 0xffffffff00377882 */ /* 0x000fe20000000000 */
[----:B------:R-:W-:Y:S01]  /*0ae0*/  ISETP.GE.U32.AND P0, PT, R23, UR4, PT ;  /* 0x0000000417007c0c */ /* 0x000fe2000bf06070 */
[----:B------:R-:W-:Y:S01]  /*0af0*/  UMOV UR54, 0xffffffff ;  /* 0xffffffff00367882 */ /* 0x000fe20000000000 */
[----:B------:R-:W-:Y:S01]  /*0b00*/  UMOV UR53, 0xffffffff ;  /* 0xffffffff00357882 */ /* 0x000fe20000000000 */
[----:B------:R-:W-:Y:S02]  /*0b10*/  PRMT R6, RZ, 0x7610, R6 ;  /* 0x00007610ff067816 */ /* 0x000fe40000000006 */
[----:B------:R-:W-:-:S13]  /*0b20*/  ISETP.GE.U32.AND.EX P0, PT, R24, UR5, PT, P0 ;  /* 0x0000000518007c0c */ /* 0x000fda000bf06100 */
[----:B------:R-:W-:Y:S05]  /*0b30*/  @P0 BRA `(.L_x_9) ;  /* 0x0000000400380947 */ /* 0x000fea0003800000 */
[----:B------:R-:W1:Y:S01]  /*0b40*/  LDC.64 R14, c[0x0][0x628] ;  /* 0x00018a00ff0e7b82 */ /* 0x000e620000000a00 */
[----:B------:R-:W-:Y:S02]  /*0b50*/  IMAD.MOV.U32 R4, RZ, RZ, R23 ;  /* 0x000000ffff047224 */ /* 0x000fe400078e0017 */
[----:B------:R-:W-:-:S05]  /*0b60*/  IMAD.MOV.U32 R5, RZ, RZ, R24 ;  /* 0x000000ffff057224 */ /* 0x000fca00078e0018 */
[----:B------:R-:W2:Y:S08]  /*0b70*/  LDC R10, c[0x0][0x630] ;  /* 0x00018c00ff0a7b82 */ /* 0x000eb00000000800 */
[----:B------:R-:W3:Y:S01]  /*0b80*/  LDC.64 R18, c[0x0][0x620] ;  /* 0x00018800ff127b82 */ /* 0x000ee20000000a00 */
[----:B-1----:R-:W-:-:S04]  /*0b90*/  ISETP.NE.U32.AND P0, PT, R14, RZ, PT ;  /* 0x000000ff0e00720c */ /* 0x002fc80003f05070 */
[----:B------:R-:W-:-:S13]  /*0ba0*/  ISETP.NE.AND.EX P0, PT, R15, RZ, PT, P0 ;  /* 0x000000ff0f00720c */ /* 0x000fda0003f05300 */
[----:B--23--:R-:W-:Y:S05]  /*0bb0*/  @!P0 BRA `(.L_x_10) ;  /* 0x0000000000288947 */ /* 0x00cfea0003800000 */
[----:B------:R-:W1:Y:S02]  /*0bc0*/  LDC R9, c[0x0][0x634] ;  /* 0x00018d00ff097b82 */ /* 0x000e640000000800 */
[----:B-1----:R-:W-:-:S05]  /*0bd0*/  IADD3 R9, P0, R23, R9, RZ ;  /* 0x0000000917097210 */ /* 0x002fca0007f1e0ff */
[----:B------:R-:W-:-:S04]  /*0be0*/  IMAD.X R13, RZ, RZ, R24, P0 ;  /* 0x000000ffff0d7224 */ /* 0x000fc800000e0618 */
[----:B------:R-:W-:-:S04]  /*0bf0*/  IMAD.WIDE.U32 R4, R13, R14, RZ ;  /* 0x0000000e0d047225 */ /* 0x000fc800078e00ff */
[----:B------:R-:W-:-:S04]  /*0c00*/  IMAD.WIDE.U32 R6, P0, R9, R15, R4 ;  /* 0x0000000f09067225 */ /* 0x000fc80007800004 */
[----:B------:R-:W-:-:S04]  /*0c10*/  IMAD.WIDE.U32 R4, R9, R14, RZ ;  /* 0x0000000e09047225 */ /* 0x000fc800078e00ff */
[----:B------:R-:W-:Y:S01]  /*0c20*/  IMAD.X R9, RZ, RZ, RZ, P0 ;  /* 0x000000ffff097224 */ /* 0x000fe200000e06ff */
[----:B------:R-:W-:Y:S01]  /*0c30*/  IADD3 RZ, P0, R5, R6, RZ ;  /* 0x0000000605ff7210 */ /* 0x000fe20007f1e0ff */
[----:B------:R-:W-:-:S04]  /*0c40*/  IMAD.MOV.U32 R8, RZ, RZ, R7 ;  /* 0x000000ffff087224 */ /* 0x000fc800078e0007 */
[----:B------:R-:W-:-:S08]  /*0c50*/  IMAD.WIDE.U32.X R4, R13, R15, R8, P0 ;  /* 0x0000000f0d047225 */ /* 0x000fd000000e0408 */
.L_x_10:
[----:B------:R-:W1:Y:S01]  /*0c60*/  LDC.64 R20, c[0x0][0x640] ;  /* 0x00019000ff147b82 */ /* 0x000e620000000a00 */
[-C--:B------:R-:W-:Y:S01]  /*0c70*/  SHF.R.U64 R22, R4, R10.reuse, R5 ;  /* 0x0000000a04167219 */ /* 0x080fe20000001205 */
[----:B------:R-:W-:Y:S01]  /*0c80*/  IMAD.MOV.U32 R4, RZ, RZ, R23 ;  /* 0x000000ffff047224 */ /* 0x000fe200078e0017 */
[----:B------:R-:W-:Y:S01]  /*0c90*/  SHF.R.U32.HI R3, RZ, R10, R5 ;  /* 0x0000000aff037219 */ /* 0x000fe20000011605 */
[----:B------:R-:W-:Y:S01]  /*0ca0*/  IMAD.MOV.U32 R5, RZ, RZ, R24 ;  /* 0x000000ffff057224 */ /* 0x000fe200078e0018 */
[----:B------:R-:W-:Y:S01]  /*0cb0*/  IADD3 R7, P0, RZ, -R22, RZ ;  /* 0x80000016ff077210 */ /* 0x000fe20007f1e0ff */
[----:B------:R-:W-:Y:S02]  /*0cc0*/  IMAD R25, R11, R12, R2 ;  /* 0x0000000c0b197224 */ /* 0x000fe400078e0202 */
[----:B------:R-:W2:Y:S01]  /*0cd0*/  LDC R8, c[0x0][0x618] ;  /* 0x00018600ff087b82 */ /* 0x000ea20000000800 */
[----:B------:R-:W-:Y:S02]  /*0ce0*/  IMAD.MOV.U32 R11, RZ, RZ, 0x1 ;  /* 0x00000001ff0b7424 */ /* 0x000fe400078e00ff */
[----:B------:R-:W-:-:S02]  /*0cf0*/  IMAD.X R3, RZ, RZ, ~R3, P0 ;  /* 0x000000ffff037224 */ /* 0x000fc400000e0e03 */
[----:B------:R-:W-:-:S03]  /*0d00*/  IMAD.WIDE.U32 R4, R7, R18, R4 ;  /* 0x0000001207047225 */ /* 0x000fc600078e0004 */
[----:B------:R-:W0:Y:S01]  /*0d10*/  LDC R14, c[0x0][0x608] ;  /* 0x00018200ff0e7b82 */ /* 0x000e220000000800 */
[----:B------:R-:W-:-:S04]  /*0d20*/  IMAD R6, R3, R18, RZ ;  /* 0x0000001203067224 */ /* 0x000fc800078e02ff */
[----:B------:R-:W-:-:S03]  /*0d30*/  IMAD R3, R7, R19, R6 ;  /* 0x0000001307037224 */ /* 0x000fc600078e0206 */
[----:B------:R-:W3:Y:S01]  /*0d40*/  LDC R16, c[0x0][0x658] ;  /* 0x00019600ff107b82 */ /* 0x000ee20000000800 */
[----:B------:R-:W-:Y:S01]  /*0d50*/  IMAD.IADD R3, R5, 0x1, R3 ;  /* 0x0000000105037824 */ /* 0x000fe200078e0203 */
[----:B-1----:R-:W-:Y:S01]  /*0d60*/  ISETP.NE.U32.AND P0, PT, R20, RZ, PT ;  /* 0x000000ff1400720c */ /* 0x002fe20003f05070 */
[----:B------:R-:W-:-:S03]  /*0d70*/  IMAD.MOV.U32 R5, RZ, RZ, -0x1 ;  /* 0xffffffffff057424 */ /* 0x000fc600078e00ff */
[----:B------:R-:W-:Y:S02]  /*0d80*/  ISETP.NE.AND.EX P0, PT, R21, RZ, PT, P0 ;  /* 0x000000ff1500720c */ /* 0x000fe40003f05300 */
[----:B------:R-:W1:Y:S01]  /*0d90*/  LDC R13, c[0x0][0x600] ;  /* 0x00018000ff0d7b82 */ /* 0x000e620000000800 */
[-CC-:B--2---:R-:W-:Y:S02]  /*0da0*/  SHF.R.U64 R10, R4, R8.reuse, R3.reuse ;  /* 0x00000008040a7219 */ /* 0x184fe40000001203 */
[----:B------:R-:W-:-:S05]  /*0db0*/  SHF.R.U32.HI R3, RZ, R8, R3 ;  /* 0x00000008ff037219 */ /* 0x000fca0000011603 */
[----:B------:R-:W2:Y:S01]  /*0dc0*/  LDC R15, c[0x0][0x648] ;  /* 0x00019200ff0f7b82 */ /* 0x000ea20000000800 */
[-CC-:B0-----:R-:W-:Y:S02]  /*0dd0*/  SHF.R.U64 R23, R10, R14.reuse, R3.reuse ;  /* 0x0000000e0a177219 */ /* 0x181fe40000001203 */
[----:B------:R-:W-:-:S05]  /*0de0*/  SHF.R.U32.HI R3, RZ, R14, R3 ;  /* 0x0000000eff037219 */ /* 0x000fca0000011603 */
[----:B------:R-:W0:Y:S01]  /*0df0*/  LDC R19, c[0x0][0x638] ;  /* 0x00018e00ff137b82 */ /* 0x000e220000000800 */
[-C--:B---3--:R-:W-:Y:S02]  /*0e00*/  SHF.L.U32 R2, R5, R16.reuse, RZ ;  /* 0x0000001005027219 */ /* 0x088fe400000006ff */
[--C-:B------:R-:W-:Y:S02]  /*0e10*/  SHF.R.U64 R12, R23, R16, R3.reuse ;  /* 0x00000010170c7219 */ /* 0x100fe40000001203 */
[----:B------:R-:W-:Y:S02]  /*0e20*/  LOP3.LUT R8, RZ, R2, RZ, 0x33, !PT ;  /* 0x00000002ff087212 */ /* 0x000fe400078e33ff */
[----:B------:R-:W-:Y:S01]  /*0e30*/  SHF.R.U32.HI R3, RZ, R16, R3 ;  /* 0x00000010ff037219 */ /* 0x000fe20000011603 */
[----:B------:R-:W3:Y:S01]  /*0e40*/  LDC R18, c[0x0][0x610] ;  /* 0x00018400ff127b82 */ /* 0x000ee20000000800 */
[----:B------:R-:W-:Y:S01]  /*0e50*/  IMAD.MOV.U32 R2, RZ, RZ, R12 ;  /* 0x000000ffff027224 */ /* 0x000fe200078e000c */
[----:B------:R-:W-:Y:S06]  /*0e60*/  @!P0 BRA `(.L_x_11) ;  /* 0x0000000000288947 */ /* 0x000fec0003800000 */
[----:B------:R-:W4:Y:S02]  /*0e70*/  LDC R7, c[0x0][0x64c] ;  /* 0x00019300ff077b82 */ /* 0x000f240000000800 */
[----:B----4-:R-:W-:-:S05]  /*0e80*/  IADD3 R7, P0, R12, R7, RZ ;  /* 0x000000070c077210 */ /* 0x010fca0007f1e0ff */
        /* <DEDUP_REMOVED lines=8> */
.L_x_11:
[----:B--2---:R-:W-:Y:S01]  /*0f10*/  SHF.R.U64 R4, R2, R15, R3 ;  /* 0x0000000f02047219 */ /* 0x004fe20000001203 */
[----:B-1----:R-:W-:Y:S01]  /*0f20*/  VIADD R5, R13, 0xffffffff ;  /* 0xffffffff0d057836 */ /* 0x002fe20000000000 */
[----:B------:R-:W-:Y:S02]  /*0f30*/  SHF.L.U32 R2, R11, R16, RZ ;  /* 0x000000100b027219 */ /* 0x000fe400000006ff */
[----:B------:R-:W-:Y:S01]  /*0f40*/  LOP3.LUT R3, R23, R8, RZ, 0xc0, !PT ;  /* 0x0000000817037212 */ /* 0x000fe200078ec0ff */
[----:B------:R-:W-:Y:S01]  /*0f50*/  IMAD.MOV R6, RZ, RZ, -R4 ;  /* 0x000000ffff067224 */ /* 0x000fe200078e0a04 */
[----:B------:R-:W-:Y:S02]  /*0f60*/  SEL R0, R0, R25, !P2 ;  /* 0x0000001900007207 */ /* 0x000fe40005000000 */
[----:B------:R-:W-:Y:S01]  /*0f70*/  LOP3.LUT R5, R10, R5, RZ, 0xc0, !PT ;  /* 0x000000050a057212 */ /* 0x000fe200078ec0ff */
[----:B------:R-:W-:Y:S01]  /*0f80*/  IMAD R3, R2, R4, R3 ;  /* 0x0000000402037224 */ /* 0x000fe200078e0203 */
[----:B------:R-:W-:Y:S01]  /*0f90*/  R2UR UR53, R22 ;  /* 0x00000000163572ca */ /* 0x000fe200000e0000 */
[----:B0-----:R-:W-:-:S02]  /*0fa0*/  IMAD R2, R6, R19, R12 ;  /* 0x0000001306027224 */ /* 0x001fc400078e020c */
[----:B---3--:R-:W-:Y:S02]  /*0fb0*/  IMAD R0, R3, R18, R0 ;  /* 0x0000001203007224 */ /* 0x008fe400078e0200 */
[----:B------:R-:W-:Y:S02]  /*0fc0*/  IMAD R3, R2, R13, R5 ;  /* 0x0000000d02037224 */ /* 0x000fe400078e0205 */
[----:B------:R-:W-:-:S03]  /*0fd0*/  IMAD.MOV.U32 R6, RZ, RZ, 0x1 ;  /* 0x00000001ff067424 */ /* 0x000fc600078e00ff */
[----:B------:R-:W-:Y:S02]  /*0fe0*/  SEL R2, R3, R0, !P2 ;  /* 0x0000000003027207 */ /* 0x000fe40005000000 */
[----:B------:R-:W-:Y:S02]  /*0ff0*/  SEL R0, R0, R3, !P2 ;  /* 0x0000000300007207 */ /* 0x000fe40005000000 */
[----:B------:R-:W-:Y:S02]  /*1000*/  R2UR UR54, R2 ;  /* 0x00000000023672ca */ /* 0x000fe400000e0000 */
[----:B------:R-:W-:-:S15]  /*1010*/  R2UR UR55, R0 ;  /* 0x00000000003772ca */ /* 0x000fde00000e0000 */
.L_x_9:
[----:B------:R-:W-:-:S08]  /*1020*/  NOP ;  /* 0x0000000000007918 */ /* 0x000fd00000000000 */
[----:B------:R-:W1:Y:S02]  /*1030*/  USETMAXREG.TRY_ALLOC.CTAPOOL UP0, 0xf0 ;  /* 0x000000f0000079c8 */ /* 0x000e640008000600 */
[----:B-1----:R-:W-:-:S13]  /*1040*/  PLOP3.LUT P0, PT, PT, PT, UP0, 0x80, 0x0 ;  /* 0x000000000000781c */ /* 0x002fda0003f0f008 */
[----:B------:R-:W-:Y:S05]  /*1050*/  @!P0 BRA `(.L_x_9) ;  /* 0xfffffffc00f08947 */ /* 0x000fea000383ffff */
[----:B------:R-:W-:Y:S01]  /*1060*/  ULDC.64 UR4, c[0x0][0x598] ;  /* 0x0001660000047ab9 */ /* 0x000fe20000000a00 */
[----:B------:R-:W-:Y:S01]  /*1070*/  ULDC.64 UR58, c[0x0][0x208] ;  /* 0x00008200003a7ab9 */ /* 0x000fe20000000a00 */
[----:B------:R-:W-:-:S04]  /*1080*/  ISETP.NE.U32.AND P0, PT, RZ, UR4, PT ;  /* 0x00000004ff007c0c */ /* 0x000fc8000bf05070 */
[----:B------:R-:W-:-:S13]  /*1090*/  ISETP.NE.AND.EX P0, PT, RZ, UR5, PT, P0 ;  /* 0x00000005ff007c0c */ /* 0x000fda000bf05300 */
[----:B------:R-:W-:Y:S05]  /*10a0*/  @!P0 BRA `(.L_x_12) ;  /* 0x00000000001c8947 */ /* 0x000fea0003800000 */
[----:B------:R-:W1:Y:S02]  /*10b0*/  LDC.64 R2, c[0x0][0x598] ;  /* 0x00016600ff027b82 */ /* 0x000e640000000a00 */
[----:B-1----:R-:W2:Y:S02]  /*10c0*/  LDG.E.64 R2, desc[UR58][R2.64] ;  /* 0x0000003a02027981 */ /* 0x002ea4000c1e1b00 */
[----:B--2---:R-:W-:-:S04]  /*10d0*/  ISETP.NE.U32.AND P0, PT, R2, RZ, PT ;  /* 0x000000ff0200720c */ /* 0x004fc80003f05070 */
[----:B------:R-:W-:-:S13]  /*10e0*/  ISETP.NE.AND.EX P0, PT, R3, RZ, PT, P0 ;  /* 0x000000ff0300720c */ /* 0x000fda0003f05300 */
[----:B------:R-:W-:Y:S05]  /*10f0*/  @!P0 BRA `(.L_x_12) ;  /* 0x0000000000088947 */ /* 0x000fea0003800000 */
[----:B------:R1:W5:Y:S01]  /*1100*/  LD.E R2, desc[UR58][R2.64] ;  /* 0x0000003a02027980 */ /* 0x000362000c101900 */
[----:B------:R-:W-:Y:S05]  /*1110*/  BRA `(.L_x_13) ;  /* 0x0000000000247947 */ /* 0x000fea0003800000 */
.L_x_12:
[----:B------:R-:W-:Y:S02]  /*1120*/  ULDC.64 UR4, c[0x0][0x588] ;  /* 0x0001620000047ab9 */ /* 0x000fe40000000a00 */
[----:B------:R-:W-:-:S04]  /*1130*/  ISETP.NE.U32.AND P0, PT, RZ, UR4, PT ;  /* 0x00000004ff007c0c */ /* 0x000fc8000bf05070 */
[----:B------:R-:W-:-:S13]  /*1140*/  ISETP.NE.AND.EX P0, PT, RZ, UR5, PT, P0 ;  /* 0x00000005ff007c0c */ /* 0x000fda000bf05300 */
[----:B------:R-:W-:Y:S05]  /*1150*/  @!P0 BRA `(.L_x_14) ;  /* 0x00000000000c8947 */ /* 0x000fea0003800000 */
[----:B------:R-:W1:Y:S02]  /*1160*/  LDC.64 R2, c[0x0][0x588] ;  /* 0x00016200ff027b82 */ /* 0x000e640000000a00 */
[----:B-1----:R2:W5:Y:S01]  /*1170*/  LDG.E R2, desc[UR58][R2.64] ;  /* 0x0000003a02027981 */ /* 0x002562000c1e1900 */
[----:B------:R-:W-:Y:S05]  /*1180*/  BRA `(.L_x_13) ;  /* 0x0000000000087947 */ /* 0x000fea0003800000 */
.L_x_14:
[----:B------:R-:W-:Y:S02]  /*1190*/  ULDC UR4, c[0x0][0x580] ;  /* 0x0001600000047ab9 */ /* 0x000fe40000000800 */
[----:B------:R-:W-:-:S07]  /*11a0*/  IMAD.U32 R2, RZ, RZ, UR4 ;  /* 0x00000004ff027e24 */ /* 0x000fce000f8e00ff */
.L_x_13:
[----:B------:R-:W-:Y:S02]  /*11b0*/  ULDC.64 UR4, c[0x0][0x5a0] ;  /* 0x0001680000047ab9 */ /* 0x000fe40000000a00 */
[----:B------:R-:W-:-:S04]  /*11c0*/  ISETP.NE.U32.AND P0, PT, RZ, UR4, PT ;  /* 0x00000004ff007c0c */ /* 0x000fc8000bf05070 */
[----:B------:R-:W-:-:S13]  /*11d0*/  ISETP.NE.AND.EX P0, PT, RZ, UR5, PT, P0 ;  /* 0x00000005ff007c0c */ /* 0x000fda000bf05300 */
[----:B------:R-:W-:Y:S05]  /*11e0*/  @!P0 BRA `(.L_x_15) ;  /* 0x00000000001c8947 */ /* 0x000fea0003800000 */
[----:B------:R-:W3:Y:S02]  /*11f0*/  LDC.64 R4, c[0x0][0x5a0] ;  /* 0x00016800ff047b82 */ /* 0x000ee40000000a00 */
[----:B---3--:R-:W3:Y:S02]  /*1200*/  LDG.E.64 R4, desc[UR58][R4.64] ;  /* 0x0000003a04047981 */ /* 0x008ee4000c1e1b00 */
[----:B---3--:R-:W-:-:S04]  /*1210*/  ISETP.NE.U32.AND P0, PT, R4, RZ, PT ;  /* 0x000000ff0400720c */ /* 0x008fc80003f05070 */
[----:B------:R-:W-:-:S13]  /*1220*/  ISETP.NE.AND.EX P0, PT, R5, RZ, PT, P0 ;  /* 0x000000ff0500720c */ /* 0x000fda0003f05300 */
[----:B------:R-:W-:Y:S05]  /*1230*/  @!P0 BRA `(.L_x_15) ;  /* 0x0000000000088947 */ /* 0x000fea0003800000 */
[----:B------:R3:W5:Y:S01]  /*1240*/  LD.E R16, desc[UR58][R4.64] ;  /* 0x0000003a04107980 */ /* 0x000762000c101900 */
[----:B------:R-:W-:Y:S05]  /*1250*/  BRA `(.L_x_16) ;  /* 0x0000000000247947 */ /* 0x000fea0003800000 */
.L_x_15:
[----:B------:R-:W-:Y:S02]  /*1260*/  ULDC.64 UR4, c[0x0][0x590] ;  /* 0x0001640000047ab9 */ /* 0x000fe40000000a00 */
[----:B------:R-:W-:-:S04]  /*1270*/  ISETP.NE.U32.AND P0, PT, RZ, UR4, PT ;  /* 0x00000004ff007c0c */ /* 0x000fc8000bf05070 */
[----:B------:R-:W-:-:S13]  /*1280*/  ISETP.NE.AND.EX P0, PT, RZ, UR5, PT, P0 ;  /* 0x00000005ff007c0c */ /* 0x000fda000bf05300 */
[----:B------:R-:W-:Y:S05]  /*1290*/  @!P0 BRA `(.L_x_17) ;  /* 0x00000000000c8947 */ /* 0x000fea0003800000 */
[----:B------:R-:W3:Y:S02]  /*12a0*/  LDC.64 R4, c[0x0][0x590] ;  /* 0x00016400ff047b82 */ /* 0x000ee40000000a00 */
[----:B---3--:R4:W5:Y:S01]  /*12b0*/  LDG.E R16, desc[UR58][R4.64] ;  /* 0x0000003a04107981 */ /* 0x008962000c1e1900 */
[----:B------:R-:W-:Y:S05]  /*12c0*/  BRA `(.L_x_16) ;  /* 0x0000000000087947 */ /* 0x000fea0003800000 */
.L_x_17:
[----:B------:R-:W-:Y:S02]  /*12d0*/  ULDC UR4, c[0x0][0x584] ;  /* 0x0001610000047ab9 */ /* 0x000fe40000000800 */
[----:B------:R-:W-:-:S07]  /*12e0*/  IMAD.U32 R16, RZ, RZ, UR4 ;  /* 0x00000004ff107e24 */ /* 0x000fce000f8e00ff */
.L_x_16:
[----:B------:R-:W-:-:S13]  /*12f0*/  LOP3.LUT P0, RZ, R6, 0xff, RZ, 0xc0, !PT ;  /* 0x000000ff06ff7812 */ /* 0x000fda000780c0ff */
[----:B------:R-:W-:Y:S05]  /*1300*/  @!P0 EXIT ;  /* 0x000000000000894d */ /* 0x000fea0003800000 */
[----:B------:R-:W-:Y:S01]  /*1310*/  ULDC UR4, c[0x0][0x28c] ;  /* 0x0000a30000047ab9 */ /* 0x000fe20000000800 */
[----:B------:R-:W-:Y:S01]  /*1320*/  UMOV UR39, URZ ;  /* 0x0000003f00277c82 */ /* 0x000fe20008000000 */
[----:B------:R-:W-:Y:S01]  /*1330*/  UIADD3 UR4, UR4, 0xf, URZ ;  /* 0x0000000f04047890 */ /* 0x000fe2000fffe03f */
[----:B------:R-:W-:-:S03]  /*1340*/  UMOV UR36, URZ ;  /* 0x0000003f00247c82 */ /* 0x000fc60008000000 */
[----:B------:R-:W-:-:S04]  /*1350*/  USHF.R.S32.HI UR5, URZ, 0x1f, UR4 ;  /* 0x0000001f3f057899 */ /* 0x000fc80008011404 */
[----:B------:R-:W-:-:S04]  /*1360*/  ULEA.HI UR5, UR5, UR4, URZ, 0x4 ;  /* 0x0000000405057291 */ /* 0x000fc8000f8f203f */
[----:B------:R-:W-:-:S12]  /*1370*/  USHF.R.S32.HI UR52, URZ, 0x4, UR5 ;  /* 0x000000043f347899 */ /* 0x000fd80008011405 */
.L_x_727:
[----:B------:R-:W0:Y:S01]  /*1380*/  S2R R0, SR_TID.X ;  /* 0x0000000000007919 */ /* 0x000e220000002100 */
[----:B-1----:R-:W1:Y:S01]  /*1390*/  S2UR UR6, SR_CgaCtaId ;  /* 0x00000000000679c3 */ /* 0x002e620000008800 */
[----:B------:R-:W-:Y:S02]  /*13a0*/  UMOV UR38, 0x400 ;  /* 0x0000040000267882 */ /* 0x000fe40000000000 */
[----:B-1----:R-:W-:Y:S01]  /*13b0*/  ULEA UR38, UR6, UR38, 0x18 ;  /* 0x0000002606267291 */ /* 0x002fe2000f8ec03f */
[----:B0-----:R-:W-:-:S04]  /*13c0*/  LOP3.LUT R0, R0, 0x80, RZ, 0xc0, !PT ;  /* 0x0000008000007812 */ /* 0x001fc800078ec0ff */
[----:B------:R-:W-:-:S06]  /*13d0*/  SHF.R.U32.HI R0, RZ, 0x7, R0 ;  /* 0x00000007ff007819 */ /* 0x000fcc0000011600 */
[----:B------:R-:W0:Y:S02]  /*13e0*/  SHFL.IDX PT, R0, R0, RZ, 0x1f ;  /* 0x00001fff00007589 */ /* 0x000e2400000e0000 */
[----:B0-----:R-:W-:-:S13]  /*13f0*/  R2UR UR4, R0 ;  /* 0x00000000000472ca */ /* 0x001fda00000e0000 */
[----:B------:R-:W-:-:S04]  /*1400*/  ULEA.HI UR5, UR4, UR4, URZ, 0x1 ;  /* 0x0000000404057291 */ /* 0x000fc8000f8f083f */
[----:B------:R-:W-:-:S04]  /*1410*/  ULOP3.LUT UR5, UR5, 0x1ffffe, URZ, 0xc0, !UPT ;  /* 0x001ffffe05057892 */ /* 0x000fc8000f8ec03f */
[----:B------:R-:W-:-:S03]  /*1420*/  UIADD3 UR5, UR4, -UR5, URZ ;  /* 0x8000000504057290 */ /* 0x000fc6000fffe03f */
[----:B------:R-:W-:Y:S01]  /*1430*/  ULDC UR4, c[0x0][0x28c] ;  /* 0x0000a30000047ab9 */ /* 0x000fe20000000800 */
[----:B------:R-:W-:Y:S01]  /*1440*/  ULEA UR5, UR5, UR38, 0xb ;  /* 0x0000002605057291 */ /* 0x000fe2000f8e583f */
[----:B------:R-:W-:-:S03]  /*1450*/  ISETP.LT.AND P0, PT, RZ, UR4, PT ;  /* 0x00000004ff007c0c */ /* 0x000fc6000bf01270 */
[----:B------:R-:W-:-:S04]  /*1460*/  UIADD3 UR5, UR5, 0x180, URZ ;  /* 0x0000018005057890 */ /* 0x000fc8000fffe03f */
[----:B------:R-:W-:-:S04]  /*1470*/  USHF.R.U32.HI UR5, URZ, 0x4, UR5 ;  /* 0x000000043f057899 */ /* 0x000fc80008011605 */
[----:B------:R-:W-:Y:S02]  /*1480*/  ULOP3.LUT UR56, UR5, 0x3fff, URZ, 0xc0, !UPT ;  /* 0x00003fff05387892 */ /* 0x000fe4000f8ec03f */
[----:B---345:R-:W-:Y:S10]  /*1490*/  @P0 BRA `(.L_x_18) ;  /* 0x0000000000400947 */ /* 0x038ff40003800000 */
[----:B------:R-:W-:Y:S01]  /*14a0*/  MOV R0, 0x0 ;  /* 0x0000000000007802 */ /* 0x000fe20000000f00 */
[----:B------:R-:W-:Y:S01]  /*14b0*/  ULDC.64 UR4, c[0x4][0x68] ;  /* 0x01001a0000047ab9 */ /* 0x000fe20000000a00 */
[----:B------:R-:W-:Y:S01]  /*14c0*/  ULDC.64 UR6, c[0x4][0x8] ;  /* 0x0100020000067ab9 */ /* 0x000fe20000000a00 */
[----:B---34-:R-:W-:Y:S01]  /*14d0*/  IMAD.U32 R4, RZ, RZ, UR4 ;  /* 0x00000004ff047e24 */ /* 0x018fe2000f8e00ff */
[----:B------:R0:W1:Y:S01]  /*14e0*/  LDC.64 R14, c[0x4][R0] ;  /* 0x01000000000e7b82 */ /* 0x0000620000000a00 */
[----:B------:R-:W-:Y:S01]  /*14f0*/  IMAD.U32 R5, RZ, RZ, UR5 ;  /* 0x00000005ff057e24 */ /* 0x000fe2000f8e00ff */
[----:B------:R-:W-:Y:S01]  /*1500*/  ULDC.64 UR4, c[0x4][0x70] ;  /* 0x01001c0000047ab9 */ /* 0x000fe20000000a00 */
[----:B------:R-:W-:Y:S02]  /*1510*/  IMAD.U32 R10, RZ, RZ, UR6 ;  /* 0x00000006ff0a7e24 */ /* 0x000fe4000f8e00ff */
[----:B------:R-:W-:Y:S02]  /*1520*/  IMAD.U32 R6, RZ, RZ, UR4 ;  /* 0x00000004ff067e24 */ /* 0x000fe4000f8e00ff */
[----:B------:R-:W-:-:S02]  /*1530*/  IMAD.U32 R7, RZ, RZ, UR5 ;  /* 0x00000005ff077e24 */ /* 0x000fc4000f8e00ff */
[----:B------:R-:W-:Y:S02]  /*1540*/  IMAD.U32 R11, RZ, RZ, UR7 ;  /* 0x00000007ff0b7e24 */ /* 0x000fe4000f8e00ff */
[----:B------:R-:W-:Y:S02]  /*1550*/  IMAD.MOV.U32 R8, RZ, RZ, 0x1e1 ;  /* 0x000001e1ff087424 */ /* 0x000fe400078e00ff */
[----:B------:R-:W-:Y:S02]  /*1560*/  IMAD.MOV.U32 R12, RZ, RZ, 0x1 ;  /* 0x00000001ff0c7424 */ /* 0x000fe400078e00ff */
[----:B0-----:R-:W-:-:S07]  /*1570*/  IMAD.MOV.U32 R13, RZ, RZ, RZ ;  /* 0x000000ffff0d7224 */ /* 0x001fce00078e00ff */
[----:B------:R-:W-:-:S07]  /*1580*/  LEPC R20, `(.L_x_18) ;  /* 0x000000001014794e */ /* 0x000fce0000000000 */
[----:B-12--5:R-:W-:Y:S05]  /*1590*/  CALL.ABS.NOINC R14 ;  /* 0x000000000e007343 */ /* 0x026fea0003c00000 */
.L_x_18:
[----:B------:R-:W-:-:S06]  /*15a0*/  ULOP3.LUT UR4, UR37, 0x1, URZ, 0xfc, !UPT ;  /* 0x0000000125047892 */ /* 0x000fcc000f8efc3f */
[----:B------:R-:W-:-:S05]  /*15b0*/  IMAD.U32 R0, RZ, RZ, UR4 ;  /* 0x00000004ff007e24 */ /* 0x000fca000f8e00ff */
[----:B------:R-:W-:-:S13]  /*15c0*/  ISETP.NE.AND P0, PT, R0, 0x3, PT ;  /* 0x000000030000780c */ /* 0x000fda0003f05270 */
[----:B------:R-:W-:Y:S05]  /*15d0*/  @!P0 BRA `(.L_x_19) ;  /* 0x0000000000048947 */ /* 0x000fea0003800000 */
[----:B------:R-:W-:Y:S01]  /*15e0*/  BPT.TRAP 0x1 ;  /* 0x000000040000795c */ /* 0x000fe20000300000 */
.L_x_19:
[----:B--2---:R-:W-:Y:S02]  /*15f0*/  IMAD.U32 R3, RZ, RZ, UR36 ;  /* 0x00000024ff037e24 */ /* 0x004fe4000f8e00ff */
[----:B------:R-:W-:-:S03]  /*1600*/  IMAD.U32 R0, RZ, RZ, UR39 ;  /* 0x00000027ff007e24 */ /* 0x000fc6000f8e00ff */
[----:B------:R-:W-:Y:S02]  /*1610*/  LEA R3, R3, UR38, 0x3 ;  /* 0x0000002603037c11 */ /* 0x000fe4000f8e18ff */
[----:B------:R-:W-:-:S04]  /*1620*/  SHF.L.U32 R0, R0, 0x1f, RZ ;  /* 0x0000001f00007819 */ /* 0x000fc800000006ff */
[----:B------:R0:W1:Y:S01]  /*1630*/  SYNCS.PHASECHK.TRANS64.TRYWAIT P1, [R3+URZ], R0 ;  /* 0x00000000030075a7 */ /* 0x000062000802017f */
[----:B------:R-:W-:Y:S05]  /*1640*/  @!P0 BRA `(.L_x_20) ;  /* 0x0000000000048947 */ /* 0x000fea0003800000 */
[----:B------:R-:W-:Y:S01]  /*1650*/  BPT.TRAP 0x1 ;  /* 0x000000040000795c */ /* 0x000fe20000300000 */
.L_x_20:
[----:B-1----:R-:W-:Y:S05]  /*1660*/  @P1 BRA `(.L_x_21) ;  /* 0x0000000000081947 */ /* 0x002fea0003800000 */
[----:B------:R-:W1:Y:S02]  /*1670*/  SYNCS.PHASECHK.TRANS64.TRYWAIT P1, [R3+URZ], R0 ;  /* 0x00000000030075a7 */ /* 0x000e64000802017f */
[----:B-1----:R-:W-:Y:S05]  /*1680*/  @!P1 BRA `(.L_x_22) ;  /* 0x0000024800809947 */ /* 0x002fea0003800000 */
.L_x_21:
[----:B------:R-:W-:-:S04]  /*1690*/  UISETP.LT.AND UP0, UPT, UR52, 0x1, UPT ;  /* 0x000000013400788c */ /* 0x000fc8000bf01270 */
[----:B------:R-:W-:-:S06]  /*16a0*/  USEL UR4, UR52, 0x1, UP0 ;  /* 0x0000000134047887 */ /* 0x000fcc0008000000 */
[----:B------:R-:W-:Y:S01]  /*16b0*/  IMAD.U32 R6, RZ, RZ, UR4 ;  /* 0x00000004ff067e24 */ /* 0x000fe2000f8e00ff */
[----:B------:R-:W-:Y:S05]  /*16c0*/  WARPSYNC.ALL ;  /* 0x0000000000007948 */ /* 0x000fea0003800000 */
[----:B------:R-:W-:-:S04]  /*16d0*/  IADD3 R6, -R6, UR52, RZ ;  /* 0x0000003406067c10 */ /* 0x000fc8000fffe1ff */
[----:B------:R-:W-:Y:S01]  /*16e0*/  ISETP.GE.AND P1, PT, R6, 0x1, PT ;  /* 0x000000010600780c */ /* 0x000fe20003f26270 */
[----:B------:R-:W-:Y:S01]  /*16f0*/  UIADD3 UR4, UR38, 0x28180, URZ ;  /* 0x0002818026047890 */ /* 0x000fe2000fffe03f */
[----:B------:R-:W-:Y:S01]  /*1700*/  WARPGROUP.ARRIVE ;  /* 0x00000000000079c5 */ /* 0x000fe20000000000 */
[----:B------:R-:W-:Y:S02]  /*1710*/  ULOP3.LUT UR56, UR56, 0x10000, URZ, 0xfc, !UPT ;  /* 0x0001000038387892 */ /* 0x000fe4000f8efc3f */
[----:B------:R-:W-:Y:S02]  /*1720*/  USHF.R.U32.HI UR4, URZ, 0x4, UR4 ;  /* 0x000000043f047899 */ /* 0x000fe40008011604 */
[----:B------:R-:W-:Y:S02]  /*1730*/  ULEA UR60, UR36, UR56, 0xa ;  /* 0x00000038243c7291 */ /* 0x000fe4000f8e503f */
[----:B------:R-:W-:Y:S01]  /*1740*/  ULOP3.LUT UR4, UR4, 0x3fff, URZ, 0xc0, !UPT ;  /* 0x00003fff04047892 */ /* 0x000fe2000f8ec03f */
[----:B------:R-:W-:Y:S01]  /*1750*/  UMOV UR21, 0xc0000010 ;  /* 0xc000001000157882 */ /* 0x000fe20000000000 */
[----:B------:R-:W-:-:S02]  /*1760*/  UMOV UR23, 0xc0000010 ;  /* 0xc000001000177882 */ /* 0x000fc40000000000 */
[----:B------:R-:W-:Y:S01]  /*1770*/  ULOP3.LUT UR57, UR4, 0x10000, URZ, 0xfc, !UPT ;  /* 0x0001000004397892 */ /* 0x000fe2000f8efc3f */
[----:B------:R-:W-:Y:S01]  /*1780*/  UMOV UR20, UR60 ;  /* 0x0000003c00147c82 */ /* 0x000fe20008000000 */
[----:B------:R-:W-:Y:S02]  /*1790*/  UMOV UR13, UR21 ;  /* 0x00000015000d7c82 */ /* 0x000fe40008000000 */
[----:B------:R-:W-:Y:S01]  /*17a0*/  UIMAD UR22, UR36, 0x160, UR57 ;  /* 0x00000160241678a4 */ /* 0x000fe2000f8e0239 */
[----:B------:R-:W-:Y:S01]  /*17b0*/  UMOV UR12, UR20 ;  /* 0x00000014000c7c82 */ /* 0x000fe20008000000 */
[----:B------:R-:W-:Y:S02]  /*17c0*/  UMOV UR15, 0xc0000010 ;  /* 0xc0000010000f7882 */ /* 0x000fe40000000000 */
[----:B------:R-:W-:Y:S02]  /*17d0*/  UIADD3 UR14, UR22, 0x20, URZ ;  /* 0x00000020160e7890 */ /* 0x000fe4000fffe03f */
[----:B------:R-:W-:Y:S01]  /*17e0*/  UIADD3 UR6, UR22, 0x40, URZ ;  /* 0x0000004016067890 */ /* 0x000fe2000fffe03f */
[----:B------:R-:W-:-:S02]  /*17f0*/  UMOV UR4, UR20 ;  /* 0x0000001400047c82 */ /* 0x000fc40008000000 */
[----:B------:R-:W-:Y:S01]  /*1800*/  HGMMA.64x16x16.F32 R24, gdesc[UR20], RZ, !UPT, gsb0 ;  /* 0x00200000141879f0 */ /* 0x000fe2000c0008ff */
[----:B------:R-:W-:Y:S01]  /*1810*/  UMOV UR5, UR21 ;  /* 0x0000001500057c82 */ /* 0x000fe20008000000 */
[----:B------:R-:W-:Y:S01]  /*1820*/  UMOV UR7, 0xc0000010 ;  /* 0xc000001000077882 */ /* 0x000fe20000000000 */
[----:B------:R-:W-:Y:S01]  /*1830*/  UIADD3 UR10, UR22, 0x60, URZ ;  /* 0x00000060160a7890 */ /* 0x000fe2000fffe03f */
[----:B------:R-:W-:Y:S01]  /*1840*/  UMOV UR8, UR20 ;  /* 0x0000001400087c82 */ /* 0x000fe20008000000 */
        /* <DEDUP_REMOVED lines=30> */
[----:B------:R-:W-:-:S02]  /*1a30*/  WARPGROUP.DEPBAR.LE gsb0, 0x0 ;  /* 0x00008000000079c5 */ /* 0x000fc40000010000 */
[----:B------:R-:W-:Y:S04]  /*1a40*/  STL.64 [R1+0x220], R24 ;  /* 0x0002201801007387 */ /* 0x000fe80000100a00 */
[----:B------:R-:W-:Y:S04]  /*1a50*/  STL.64 [R1+0x228], R26 ;  /* 0x0002281a01007387 */ /* 0x000fe80000100a00 */
[----:B------:R-:W-:Y:S04]  /*1a60*/  STL.64 [R1+0x230], R28 ;  /* 0x0002301c01007387 */ /* 0x000fe80000100a00 */
[----:B------:R2:W-:Y:S02]  /*1a70*/  STL.64 [R1+0x238], R30 ;  /* 0x0002381e01007387 */ /* 0x0005e40000100a00 */
[----:B--2---:R-:W-:-:S06]  /*1a80*/  WARPGROUP.ARRIVE ;  /* 0x00000000000079c5 */ /* 0x004fcc0000000000 */
[----:B------:R-:W-:Y:S03]  /*1a90*/  HGMMA.64x16x16.F32 R24, gdesc[UR12], RZ, !UPT, gsb0 ;  /* 0x002000000c1879f0 */ /* 0x000fe6000c0008ff */
[----:B------:R-:W-:Y:S02]  /*1aa0*/  WARPGROUP.DEPBAR.LE gsb0, 0x0 ;  /* 0x00008000000079c5 */ /* 0x000fe40000010000 */
[----:B------:R-:W-:Y:S04]  /*1ab0*/  STL.64 [R1+0x1a0], R24 ;  /* 0x0001a01801007387 */ /* 0x000fe80000100a00 */
[----:B------:R-:W-:Y:S04]  /*1ac0*/  STL.64 [R1+0x1a8], R26 ;  /* 0x0001a81a01007387 */ /* 0x000fe80000100a00 */
[----:B------:R-:W-:Y:S04]  /*1ad0*/  STL.64 [R1+0x1b0], R28 ;  /* 0x0001b01c01007387 */ /* 0x000fe80000100a00 */
[----:B------:R2:W-:Y:S02]  /*1ae0*/  STL.64 [R1+0x1b8], R30 ;  /* 0x0001b81e01007387 */ /* 0x0005e40000100a00 */
[----:B--2---:R-:W-:-:S06]  /*1af0*/  WARPGROUP.ARRIVE ;  /* 0x00000000000079c5 */ /* 0x004fcc0000000000 */
[----:B------:R-:W-:Y:S01]  /*1b00*/  HGMMA.64x16x16.F32 R24, gdesc[UR4], RZ, !UPT, gsb0 ;  /* 0x00200000041879f0 */ /* 0x000fe2000c0008ff */
[----:B------:R-:W-:Y:S02]  /*1b10*/  UIADD3 UR4, UR60, 0x100, URZ ;  /* 0x000001003c047890 */ /* 0x000fe4000fffe03f */
[----:B------:R-:W-:Y:S02]  /*1b20*/  WARPGROUP.DEPBAR.LE gsb0, 0x0 ;  /* 0x00008000000079c5 */ /* 0x000fe40000010000 */
        /* <DEDUP_REMOVED lines=14> */
[----:B------:R-:W-:Y:S01]  /*1c10*/  WARPGROUP.ARRIVE ;  /* 0x00000000000079c5 */ /* 0x000fe20000000000 */
[----:B------:R-:W-:Y:S04]  /*1c20*/  STL.64 [R1+0x20], R24 ;  /* 0x0000201801007387 */ /* 0x000fe80000100a00 */
[----:B------:R-:W-:Y:S01]  /*1c30*/  STL.64 [R1+0x28], R26 ;  /* 0x0000281a01007387 */ /* 0x000fe20000100a00 */
[----:B------:R-:W-:Y:S03]  /*1c40*/  HGMMA.64x16x16.F32 R208, gdesc[UR16], RZ, !UPT, gsb0 ;  /* 0x0020000010d079f0 */ /* 0x000fe6000c0008ff */
[----:B------:R-:W-:Y:S04]  /*1c50*/  STL.64 [R1+0x30], R28 ;  /* 0x0000301c01007387 */ /* 0x000fe80000100a00 */
[----:B------:R2:W-:Y:S01]  /*1c60*/  STL.64 [R1+0x38], R30 ;  /* 0x0000381e01007387 */ /* 0x0005e20000100a00 */
[----:B------:R-:W-:-:S02]  /*1c70*/  WARPGROUP.DEPBAR.LE gsb0, 0x0 ;  /* 0x00008000000079c5 */ /* 0x000fc40000010000 */
[----:B------:R-:W-:Y:S01]  /*1c80*/  WARPGROUP.ARRIVE ;  /* 0x00000000000079c5 */ /* 0x000fe20000000000 */
[----:B------:R-:W-:Y:S04]  /*1c90*/  STL.64 [R1+0x2a0], R214 ;  /* 0x0002a0d601007387 */ /* 0x000fe80000100a00 */
[----:B------:R-:W-:Y:S01]  /*1ca0*/  STL.64 [R1+0x298], R212 ;  /* 0x000298d401007387 */ /* 0x000fe20000100a00 */
[----:B------:R-:W-:Y:S03]  /*1cb0*/  HGMMA.64x16x16.F32 R176, gdesc[UR28], RZ, !UPT, gsb0 ;  /* 0x002000001cb079f0 */ /* 0x000fe6000c0008ff */
[----:B------:R-:W-:Y:S04]  /*1cc0*/  STL.64 [R1+0x290], R210 ;  /* 0x000290d201007387 */ /* 0x000fe80000100a00 */
[----:B------:R-:W-:Y:S01]  /*1cd0*/  STL.64 [R1+0x288], R208 ;  /* 0x000288d001007387 */ /* 0x000fe20000100a00 */
[----:B------:R-:W-:-:S02]  /*1ce0*/  WARPGROUP.DEPBAR.LE gsb0, 0x0 ;  /* 0x00008000000079c5 */ /* 0x000fc40000010000 */
[----:B------:R-:W-:-:S06]  /*1cf0*/  WARPGROUP.ARRIVE ;  /* 0x00000000000079c5 */ /* 0x000fcc0000000000 */
[----:B------:R-:W-:Y:S03]  /*1d00*/  HGMMA.64x16x16.F32 R144, gdesc[UR32], RZ, !UPT, gsb0 ;  /* 0x00200000209079f0 */ /* 0x000fe6000c0008ff */
[----:B------:R-:W-:Y:S02]  /*1d10*/  WARPGROUP.DEPBAR.LE gsb0, 0x0 ;  /* 0x00008000000079c5 */ /* 0x000fe40000010000 */
[----:B------:R-:W-:-:S06]  /*1d20*/  WARPGROUP.ARRIVE ;  /* 0x00000000000079c5 */ /* 0x000fcc0000000000 */
[----:B------:R-:W-:Y:S03]  /*1d30*/  HGMMA.64x16x16.F32 R112, gdesc[UR40], RZ, !UPT, gsb0 ;  /* 0x00200000287079f0 */ /* 0x000fe6000c0008ff */
[----:B------:R-:W-:Y:S02]  /*1d40*/  WARPGROUP.DEPBAR.LE gsb0, 0x0 ;  /* 0x00008000000079c5 */ /* 0x000fe40000010000 */
[----:B------:R-:W-:-:S06]  /*1d50*/  WARPGROUP.ARRIVE ;  /* 0x00000000000079c5 */ /* 0x000fcc0000000000 */
[----:B------:R-:W-:Y:S03]  /*1d60*/  HGMMA.64x16x16.F32 R80, gdesc[UR44], RZ, !UPT, gsb0 ;  /* 0x002000002c5079f0 */ /* 0x000fe6000c0008ff */
[----:B------:R-:W-:Y:S02]  /*1d70*/  WARPGROUP.DEPBAR.LE gsb0, 0x0 ;  /* 0x00008000000079c5 */ /* 0x000fe40000010000 */
[----:B------:R-:W-:-:S06]  /*1d80*/  WARPGROUP.ARRIVE ;  /* 0x00000000000079c5 */ /* 0x000fcc0000000000 */
[----:B------:R-:W-:Y:S01]  /*1d90*/  HGMMA.64x16x16.F32 R48, gdesc[UR48], RZ, !UPT, gsb0 ;  /* 0x00200000303079f0 */ /* 0x000fe2000c0008ff */
[----:B------:R-:W-:Y:S01]  /*1da0*/  UMOV UR48, UR4 ;  /* 0x0000000400307c82 */ /* 0x000fe20008000000 */
[----:B------:R-:W-:Y:S01]  /*1db0*/  UMOV UR49, 0xc0000010 ;  /* 0xc000001000317882 */ /* 0x000fe20000000000 */
[----:B------:R-:W-:Y:S01]  /*1dc0*/  UMOV UR44, UR48 ;  /* 0x00000030002c7c82 */ /* 0x000fe20008000000 */
        /* <DEDUP_REMOVED lines=38> */
[----:B--2---:R-:W-:-:S06]  /*2030*/  WARPGROUP.ARRIVE ;  /* 0x00000000000079c5 */ /* 0x004fcc0000000000 */
[----:B------:R-:W-:Y:S03]  /*2040*/  HGMMA.64x16x16.F32 R24, gdesc[UR24], RZ, !UPT, gsb0 ;  /* 0x00200000181879f0 */ /* 0x000fe6000c0008ff */
[----:B------:R-:W-:Y:S02]  /*2050*/  WARPGROUP.DEPBAR.LE gsb0, 0x0 ;  /* 0x00008000000079c5 */ /* 0x000fe40000010000 */
[----:B------:R-:W-:Y:S04]  /*2060*/  STL.64 [R1], R24 ;  /* 0x0000001801007387 */ /* 0x000fe80000100a00 */
        /* <DEDUP_REMOVED lines=13> */
[----:B------:R-:W-:Y:S01]  /*2140*/  UIADD3 UR60, UR60, 0x300, URZ ;  /* 0x000003003c3c7890 */ /* 0x000fe2000fffe03f */
        /* <DEDUP_REMOVED lines=112> */
[----:B--2---:R-:W-:-:S06]  /*2850*/  WARPGROUP.ARRIVE ;  /* 0x00000000000079c5 */ /* 0x004fcc0000000000 */
        /* <DEDUP_REMOVED lines=47> */
[----:B------:R2:W-:Y:S04]  /*2b50*/  STL.64 [R1+0x1d8], R214 ;  /* 0x0001d8d601007387 */ /* 0x0005e80000100a00 */
[----:B--2---:R2:W5:Y:S04]  /*2b60*/  LDL.LU.64 R214, [R1+0x2a0] ;  /* 0x0002a00001d67983 */ /* 0x0045680000300a00 */
[----:B------:R2:W5:Y:S04]  /*2b70*/  LDL.LU.64 R212, [R1+0x298] ;  /* 0x0002980001d47983 */ /* 0x0005680000300a00 */
[----:B------:R2:W5:Y:S04]  /*2b80*/  LDL.LU.64 R210, [R1+0x290] ;  /* 0x0002900001d27983 */ /* 0x0005680000300a00 */
[----:B------:R2:W5:Y:S01]  /*2b90*/  LDL.LU.64 R208, [R1+0x288] ;  /* 0x0002880001d07983 */ /* 0x0005620000300a00 */
[----:B------:R-:W-:Y:S05]  /*2ba0*/  @!P1 BRA `(.L_x_23) ;  /* 0x0000001c00dc9947 */ /* 0x000fea0003800000 */
[----:B------:R-:W-:Y:S01]  /*2bb0*/  UIADD3 UR60, UR36, 0x1, URZ ;  /* 0x00000001243c7890 */ /* 0x000fe2000fffe03f */
[----:B01----:R-:W-:Y:S02]  /*2bc0*/  IMAD.MOV.U32 R3, RZ, RZ, R6 ;  /* 0x000000ffff037224 */ /* 0x003fe400078e0006 */
[----:B------:R-:W-:Y:S01]  /*2bd0*/  IMAD.U32 R0, RZ, RZ, UR36 ;  /* 0x00000024ff007e24 */ /* 0x000fe2000f8e00ff */
[----:B------:R-:W-:-:S04]  /*2be0*/  UISETP.NE.AND UP0, UPT, UR60, 0xa, UPT ;  /* 0x0000000a3c00788c */ /* 0x000fc8000bf05270 */
[----:B------:R-:W-:Y:S02]  /*2bf0*/  USEL UR4, URZ, 0x1, UP0 ;  /* 0x000000013f047887 */ /* 0x000fe40008000000 */
[----:B------:R-:W-:Y:S02]  /*2c00*/  USEL UR60, UR60, URZ, UP0 ;  /* 0x0000003f3c3c7287 */ /* 0x000fe40008000000 */
[----:B------:R-:W-:-:S06]  /*2c10*/  ULOP3.LUT UR4, UR39, UR4, URZ, 0x3c, !UPT ;  /* 0x0000000427047292 */ /* 0x000fcc000f8e3c3f */
[----:B---34-:R-:W-:-:S07]  /*2c20*/  IMAD.U32 R4, RZ, RZ, UR4 ;  /* 0x00000004ff047e24 */ /* 0x018fce000f8e00ff */
.L_x_30:
[----:B0----5:R-:W-:Y:S05]  /*2c30*/  @!P0 BRA `(.L_x_24) ;  /* 0x0000000000048947 */ /* 0x021fea0003800000 */
[----:B------:R-:W-:Y:S01]  /*2c40*/  BPT.TRAP 0x1 ;  /* 0x000000040000795c */ /* 0x000fe20000300000 */
.L_x_24:
[----:B------:R-:W-:Y:S01]  /*2c50*/  ULEA UR4, UR60, UR38, 0x3 ;  /* 0x000000263c047291 */ /* 0x000fe2000f8e183f */
[----:B------:R-:W-:-:S08]  /*2c60*/  SHF.L.U32 R5, R4, 0x1f, RZ ;  /* 0x0000001f04057819 */ /* 0x000fd000000006ff */
[----:B------:R0:W1:Y:S01]  /*2c70*/  SYNCS.PHASECHK.TRANS64.TRYWAIT P1, [UR4], R5 ;  /* 0x00000005ff0075a7 */ /* 0x0000620008020144 */
[----:B------:R-:W-:Y:S05]  /*2c80*/  @!P0 BRA `(.L_x_25) ;  /* 0x0000000000048947 */ /* 0x000fea0003800000 */
[----:B------:R-:W-:Y:S01]  /*2c90*/  BPT.TRAP 0x1 ;  /* 0x000000040000795c */ /* 0x000fe20000300000 */
.L_x_25:
[----:B-1----:R-:W-:Y:S05]  /*2ca0*/  @P1 BRA `(.L_x_26) ;  /* 0x0000000000081947 */ /* 0x002fea0003800000 */
[----:B------:R-:W1:Y:S02]  /*2cb0*/  SYNCS.PHASECHK.TRANS64.TRYWAIT P1, [UR4], R5 ;  /* 0x00000005ff0075a7 */ /* 0x000e640008020144 */
[----:B-1----:R-:W-:Y:S05]  /*2cc0*/  @!P1 BRA `(.L_x_27) ;  /* 0x0000023400049947 */ /* 0x002fea0003800000 */
.L_x_26:
[----:B------:R-:W-:Y:S04]  /*2cd0*/  STL.64 [R1+0x3a0], R94 ;  /* 0x0003a05e01007387 */ /* 0x000fe80000100a00 */
[----:B------:R-:W-:Y:S04]  /*2ce0*/  STL.64 [R1+0x398], R92 ;  /* 0x0003985c01007387 */ /* 0x000fe80000100a00 */
[----:B------:R-:W-:Y:S04]  /*2cf0*/  STL.64 [R1+0x390], R90 ;  /* 0x0003905a01007387 */ /* 0x000fe80000100a00 */
[----:B------:R3:W-:Y:S04]  /*2d00*/  STL.64 [R1+0x388], R88 ;  /* 0x0003885801007387 */ /* 0x0007e80000100a00 */
[----:B---3--:R-:W3:Y:S04]  /*2d10*/  LDL.LU.64 R88, [R1+0x220] ;  /* 0x0002200001587983 */ /* 0x008ee80000300a00 */
[----:B------:R-:W3:Y:S04]  /*2d20*/  LDL.LU.64 R90, [R1+0x228] ;  /* 0x00022800015a7983 */ /* 0x000ee80000300a00 */
[----:B------:R-:W3:Y:S04]  /*2d30*/  LDL.LU.64 R92, [R1+0x230] ;  /* 0x00023000015c7983 */ /* 0x000ee80000300a00 */
[----:B------:R-:W3:Y:S04]  /*2d40*/  LDL.LU.64 R94, [R1+0x238] ;  /* 0x00023800015e7983 */ /* 0x000ee80000300a00 */
[----:B------:R-:W-:Y:S04]  /*2d50*/  STL.64 [R1+0x380], R126 ;  /* 0x0003807e01007387 */ /* 0x000fe80000100a00 */
[----:B------:R-:W-:Y:S04]  /*2d60*/  STL.64 [R1+0x378], R124 ;  /* 0x0003787c01007387 */ /* 0x000fe80000100a00 */
[----:B------:R-:W-:Y:S04]  /*2d70*/  STL.64 [R1+0x370], R122 ;  /* 0x0003707a01007387 */ /* 0x000fe80000100a00 */
[----:B------:R4:W-:Y:S04]  /*2d80*/  STL.64 [R1+0x368], R120 ;  /* 0x0003687801007387 */ /* 0x0009e80000100a00 */
[----:B----4-:R-:W4:Y:S04]  /*2d90*/  LDL.LU.64 R120, [R1+0x1a0] ;  /* 0x0001a00001787983 */ /* 0x010f280000300a00 */
[----:B------:R-:W4:Y:S04]  /*2da0*/  LDL.LU.64 R122, [R1+0x1a8] ;  /* 0x0001a800017a7983 */ /* 0x000f280000300a00 */
[----:B------:R-:W4:Y:S04]  /*2db0*/  LDL.LU.64 R124, [R1+0x1b0] ;  /* 0x0001b000017c7983 */ /* 0x000f280000300a00 */
[----:B------:R-:W4:Y:S04]  /*2dc0*/  LDL.LU.64 R126, [R1+0x1b8] ;  /* 0x0001b800017e7983 */ /* 0x000f280000300a00 */
[----:B------:R-:W-:Y:S04]  /*2dd0*/  STL.64 [R1+0x360], R158 ;  /* 0x0003609e01007387 */ /* 0x000fe80000100a00 */
[----:B------:R-:W-:Y:S04]  /*2de0*/  STL.64 [R1+0x358], R156 ;  /* 0x0003589c01007387 */ /* 0x000fe80000100a00 */
[----:B------:R-:W-:Y:S04]  /*2df0*/  STL.64 [R1+0x350], R154 ;  /* 0x0003509a01007387 */ /* 0x000fe80000100a00 */
[----:B------:R0:W-:Y:S04]  /*2e00*/  STL.64 [R1+0x348], R152 ;  /* 0x0003489801007387 */ /* 0x0001e80000100a00 */
[----:B0-----:R-:W2:Y:S04]  /*2e10*/  LDL.LU.64 R152, [R1+0x120] ;  /* 0x0001200001987983 */ /* 0x001ea80000300a00 */
[----:B------:R-:W2:Y:S04]  /*2e20*/  LDL.LU.64 R154, [R1+0x128] ;  /* 0x00012800019a7983 */ /* 0x000ea80000300a00 */
[----:B------:R-:W2:Y:S04]  /*2e30*/  LDL.LU.64 R156, [R1+0x130] ;  /* 0x00013000019c7983 */ /* 0x000ea80000300a00 */
[----:B------:R-:W2:Y:S04]  /*2e40*/  LDL.LU.64 R158, [R1+0x138] ;  /* 0x00013800019e7983 */ /* 0x000ea80000300a00 */
        /* <DEDUP_REMOVED lines=15> */
[----:B------:R-:W2:Y:S01]  /*2f40*/  LDL.LU.64 R222, [R1+0xb8] ;  /* 0x0000b80001de7983 */ /* 0x000ea20000300a00 */
[----:B------:R-:W-:-:S02]  /*2f50*/  ULEA UR61, UR60, UR56, 0xa ;  /* 0x000000383c3d7291 */ /* 0x000fc4000f8e503f */
[----:B------:R-:W-:Y:S01]  /*2f60*/  UIMAD UR6, UR60, 0x160, UR57 ;  /* 0x000001603c0678a4 */ /* 0x000fe2000f8e0239 */
[----:B------:R-:W-:Y:S01]  /*2f70*/  UMOV UR5, 0xc0000010 ;  /* 0xc000001000057882 */ /* 0x000fe20000000000 */
[----:B------:R-:W-:Y:S02]  /*2f80*/  UMOV UR7, 0xc0000010 ;  /* 0xc000001000077882 */ /* 0x000fe40000000000 */
[----:B------:R-:W-:Y:S01]  /*2f90*/  UIADD3 UR10, UR6, 0x20, URZ ;  /* 0x00000020060a7890 */ /* 0x000fe2000fffe03f */
[----:B------:R-:W-:Y:S01]  /*2fa0*/  UMOV UR4, UR61 ;  /* 0x0000003d00047c82 */ /* 0x000fe20008000000 */
[----:B------:R-:W-:Y:S01]  /*2fb0*/  UMOV UR9, UR5 ;  /* 0x0000000500097c82 */ /* 0x000fe20008000000 */
[----:B------:R-:W-:Y:S01]  /*2fc0*/  UMOV UR8, UR4 ;  /* 0x0000000400087c82 */ /* 0x000fe20008000000 */
[----:B------:R-:W-:Y:S01]  /*2fd0*/  UMOV UR11, 0xc0000010 ;  /* 0xc0000010000b7882 */ /* 0x000fe20000000000 */
[----:B------:R-:W-:Y:S01]  /*2fe0*/  UIADD3 UR14, UR6, 0x40, URZ ;  /* 0x00000040060e7890 */ /* 0x000fe2000fffe03f */
[----:B------:R-:W-:Y:S01]  /*2ff0*/  UMOV UR12, UR4 ;  /* 0x00000004000c7c82 */ /* 0x000fe20008000000 */
[----:B------:R-:W-:Y:S01]  /*3000*/  UMOV UR13, UR5 ;  /* 0x00000005000d7c82 */ /* 0x000fe20008000000 */
[----:B------:R-:W-:Y:S01]  /*3010*/  UMOV UR15, 0xc0000010 ;  /* 0xc0000010000f7882 */ /* 0x000fe20000000000 */
[----:B---3--:R-:W-:-:S06]  /*3020*/  WARPGROUP.ARRIVE ;  /* 0x00000000000079c5 */ /* 0x008fcc0000000000 */
[----:B------:R-:W-:Y:S03]  /*3030*/  HGMMA.64x16x16.F32 R88, gdesc[UR4], R88, gsb0 ;  /* 0x00200000045879f0 */ /* 0x000fe60008000858 */
[----:B------:R-:W-:Y:S02]  /*3040*/  WARPGROUP.DEPBAR.LE gsb0, 0x0 ;  /* 0x00008000000079c5 */ /* 0x000fe40000010000 */
[----:B----4-:R-:W-:Y:S01]  /*3050*/  WARPGROUP.ARRIVE ;  /* 0x00000000000079c5 */ /* 0x010fe20000000000 */
[----:B------:R-:W-:Y:S01]  /*3060*/  UIADD3 UR18, UR6, 0x60, URZ ;  /* 0x0000006006127890 */ /* 0x000fe2000fffe03f */
[----:B------:R-:W-:Y:S04]  /*3070*/  STL.64 [R1+0x220], R88 ;  /* 0x0002205801007387 */ /* 0x000fe80000100a00 */
[----:B------:R-:W-:Y:S01]  /*3080*/  HGMMA.64x16x16.F32 R120, gdesc[UR8], R120, gsb0 ;  /* 0x00200000087879f0 */ /* 0x000fe20008000878 */
[----:B------:R-:W-:Y:S01]  /*3090*/  UMOV UR16, UR4 ;  /* 0x0000000400107c82 */ /* 0x000fe20008000000 */
[----:B------:R-:W-:Y:S01]  /*30a0*/  UMOV UR17, UR5 ;  /* 0x0000000500117c82 */ /* 0x000fe20008000000 */
[----:B------:R-:W-:Y:S01]  /*30b0*/  UMOV UR19, 0xc0000010 ;  /* 0xc000001000137882 */ /* 0x000fe20000000000 */
[----:B------:R-:W-:Y:S01]  /*30c0*/  UIADD3 UR22, UR6, 0x80, URZ ;  /* 0x0000008006167890 */ /* 0x000fe2000fffe03f */
[----:B------:R-:W-:Y:S01]  /*30d0*/  STL.64 [R1+0x228], R90 ;  /* 0x0002285a01007387 */ /* 0x000fe20000100a00 */
        /* <DEDUP_REMOVED lines=9> */
[----:B------:R0:W-:Y:S01]  /*3170*/  STL.64 [R1+0x238], R94 ;  /* 0x0002385e01007387 */ /* 0x0001e20000100a00 */
        /* <DEDUP_REMOVED lines=12> */
[----:B0-----:R-:W3:Y:S01]  /*3240*/  LDL.LU.64 R94, [R1+0x3a0] ;  /* 0x0003a000015e7983 */ /* 0x001ee20000300a00 */
[----:B------:R-:W-:Y:S01]  /*3250*/  UMOV UR44, UR4 ;  /* 0x00000004002c7c82 */ /* 0x000fe20008000000 */
[----:B------:R-:W-:Y:S01]  /*3260*/  UMOV UR45, UR5 ;  /* 0x00000005002d7c82 */ /* 0x000fe20008000000 */
[----:B------:R-:W-:Y:S01]  /*3270*/  UMOV UR47, 0xc0000010 ;  /* 0xc0000010002f7882 */ /* 0x000fe20000000000 */
[----:B------:R-:W-:Y:S01]  /*3280*/  UIADD3 UR50, UR6, 0x140, URZ ;  /* 0x0000014006327890 */ /* 0x000fe2000fffe03f */
[----:B------:R-:W3:Y:S01]  /*3290*/  LDL.LU.64 R92, [R1+0x398] ;  /* 0x00039800015c7983 */ /* 0x000ee20000300a00 */
[----:B------:R-:W-:Y:S01]  /*32a0*/  UMOV UR48, UR4 ;  /* 0x0000000400307c82 */ /* 0x000fe20008000000 */
[----:B------:R-:W-:Y:S01]  /*32b0*/  UMOV UR49, UR5 ;  /* 0x0000000500317c82 */ /* 0x000fe20008000000 */
[----:B------:R-:W-:Y:S01]  /*32c0*/  UMOV UR51, 0xc0000010 ;  /* 0xc000001000337882 */ /* 0x000fe20000000000 */
[----:B------:R-:W-:Y:S01]  /*32d0*/  UIADD3 UR8, UR61, 0x100, URZ ;  /* 0x000001003d087890 */ /* 0x000fe2000fffe03f */
[----:B------:R-:W3:Y:S04]  /*32e0*/  LDL.LU.64 R90, [R1+0x390] ;  /* 0x00039000015a7983 */ /* 0x000ee80000300a00 */
[----:B------:R-:W3:Y:S01]  /*32f0*/  LDL.LU.64 R88, [R1+0x388] ;  /* 0x0003880001587983 */ /* 0x000ee20000300a00 */
[----:B------:R-:W-:-:S02]  /*3300*/  WARPGROUP.DEPBAR.LE gsb0, 0x0 ;  /* 0x00008000000079c5 */ /* 0x000fc40000010000 */
[----:B--2---:R-:W-:Y:S01]  /*3310*/  WARPGROUP.ARRIVE ;  /* 0x00000000000079c5 */ /* 0x004fe20000000000 */
[----:B------:R-:W-:Y:S04]  /*3320*/  STL.64 [R1+0x1a0], R120 ;  /* 0x0001a07801007387 */ /* 0x000fe80000100a00 */
[----:B------:R-:W-:Y:S01]  /*3330*/  STL.64 [R1+0x1a8], R122 ;  /* 0x0001a87a01007387 */ /* 0x000fe20000100a00 */
[----:B------:R-:W-:Y:S03]  /*3340*/  HGMMA.64x16x16.F32 R152, gdesc[UR12], R152, gsb0 ;  /* 0x002000000c9879f0 */ /* 0x000fe60008000898 */
[----:B------:R-:W-:Y:S04]  /*3350*/  STL.64 [R1+0x1b0], R124 ;  /* 0x0001b07c01007387 */ /* 0x000fe80000100a00 */
[----:B------:R0:W-:Y:S04]  /*3360*/  STL.64 [R1+0x1b8], R126 ;  /* 0x0001b87e01007387 */ /* 0x0001e80000100a00 */
[----:B0-----:R-:W2:Y:S04]  /*3370*/  LDL.LU.64 R126, [R1+0x380] ;  /* 0x00038000017e7983 */ /* 0x001ea80000300a00 */
[----:B------:R-:W2:Y:S04]  /*3380*/  LDL.LU.64 R124, [R1+0x378] ;  /* 0x00037800017c7983 */ /* 0x000ea80000300a00 */
[----:B------:R-:W2:Y:S04]  /*3390*/  LDL.LU.64 R122, [R1+0x370] ;  /* 0x00037000017a7983 */ /* 0x000ea80000300a00 */
[----:B------:R-:W2:Y:S01]  /*33a0*/  LDL.LU.64 R120, [R1+0x368] ;  /* 0x0003680001787983 */ /* 0x000ea20000300a00 */
[----:B------:R-:W-:-:S02]  /*33b0*/  WARPGROUP.DEPBAR.LE gsb0, 0x0 ;  /* 0x00008000000079c5 */ /* 0x000fc40000010000 */
[----:B------:R-:W-:Y:S01]  /*33c0*/  WARPGROUP.ARRIVE ;  /* 0x00000000000079c5 */ /* 0x000fe20000000000 */
[----:B------:R-:W-:Y:S04]  /*33d0*/  STL.64 [R1+0x120], R152 ;  /* 0x0001209801007387 */ /* 0x000fe80000100a00 */
[----:B------:R-:W-:Y:S01]  /*33e0*/  STL.64 [R1+0x128], R154 ;  /* 0x0001289a01007387 */ /* 0x000fe20000100a00 */
[----:B------:R-:W-:Y:S03]  /*33f0*/  HGMMA.64x16x16.F32 R216, gdesc[UR16], R216, gsb0 ;  /* 0x0020000010d879f0 */ /* 0x000fe600080008d8 */
[----:B------:R-:W-:Y:S04]  /*3400*/  STL.64 [R1+0x130], R156 ;  /* 0x0001309c01007387 */ /* 0x000fe80000100a00 */
[----:B------:R0:W-:Y:S04]  /*3410*/  STL.64 [R1+0x138], R158 ;  /* 0x0001389e01007387 */ /* 0x0001e80000100a00 */
[----:B0-----:R-:W4:Y:S04]  /*3420*/  LDL.LU.64 R158, [R1+0x360] ;  /* 0x00036000019e7983 */ /* 0x001f280000300a00 */
[----:B------:R-:W4:Y:S04]  /*3430*/  LDL.LU.64 R156, [R1+0x358] ;  /* 0x00035800019c7983 */ /* 0x000f280000300a00 */
[----:B------:R-:W4:Y:S04]  /*3440*/  LDL.LU.64 R154, [R1+0x350] ;  /* 0x00035000019a7983 */ /* 0x000f280000300a00 */
[----:B------:R-:W4:Y:S01]  /*3450*/  LDL.LU.64 R152, [R1+0x348] ;  /* 0x0003480001987983 */ /* 0x000f220000300a00 */
[----:B------:R-:W-:-:S02]  /*3460*/  WARPGROUP.DEPBAR.LE gsb0, 0x0 ;  /* 0x00008000000079c5 */ /* 0x000fc40000010000 */
[----:B------:R-:W-:Y:S01]  /*3470*/  WARPGROUP.ARRIVE ;  /* 0x00000000000079c5 */ /* 0x000fe20000000000 */
[----:B------:R0:W-:Y:S04]  /*3480*/  STL.64 [R1+0xa0], R216 ;  /* 0x0000a0d801007387 */ /* 0x0001e80000100a00 */
[----:B------:R1:W-:Y:S01]  /*3490*/  STL.64 [R1+0xa8], R218 ;  /* 0x0000a8da01007387 */ /* 0x0003e20000100a00 */
[----:B------:R-:W-:Y:S03]  /*34a0*/  HGMMA.64x16x16.F32 R184, gdesc[UR20], R184, gsb0 ;  /* 0x0020000014b879f0 */ /* 0x000fe600080008b8 */
[----:B------:R1:W-:Y:S04]  /*34b0*/  STL.64 [R1+0xb0], R220 ;  /* 0x0000b0dc01007387 */ /* 0x0003e80000100a00 */
[----:B------:R1:W-:Y:S04]  /*34c0*/  STL.64 [R1+0xb8], R222 ;  /* 0x0000b8de01007387 */ /* 0x0003e80000100a00 */
[----:B0-----:R-:W3:Y:S04]  /*34d0*/  LDL.LU.64 R216, [R1+0x80] ;  /* 0x0000800001d87983 */ /* 0x001ee80000300a00 */
[----:B-1----:R-:W3:Y:S04]  /*34e0*/  LDL.LU.64 R218, [R1+0x88] ;  /* 0x0000880001da7983 */ /* 0x002ee80000300a00 */
[----:B------:R-:W3:Y:S01]  /*34f0*/  LDL.LU.64 R220, [R1+0x90] ;  /* 0x0000900001dc7983 */ /* 0x000ee20000300a00 */
[----:B------:R-:W-:-:S02]  /*3500*/  WARPGROUP.DEPBAR.LE gsb0, 0x0 ;  /* 0x00008000000079c5 */ /* 0x000fc40000010000 */
[----:B-----5:R-:W-:-:S06]  /*3510*/  WARPGROUP.ARRIVE ;  /* 0x00000000000079c5 */ /* 0x020fcc0000000000 */
[----:B------:R-:W-:Y:S03]  /*3520*/  HGMMA.64x16x16.F32 R208, gdesc[UR24], R208, gsb0 ;  /* 0x0020000018d079f0 */ /* 0x000fe600080008d0 */
[----:B------:R-:W-:Y:S02]  /*3530*/  WARPGROUP.DEPBAR.LE gsb0, 0x0 ;  /* 0x00008000000079c5 */ /* 0x000fe40000010000 */
[----:B------:R-:W-:-:S06]  /*3540*/  WARPGROUP.ARRIVE ;  /* 0x00000000000079c5 */ /* 0x000fcc0000000000 */
        /* <DEDUP_REMOVED lines=12> */
[----:B------:R-:W-:Y:S01]  /*3610*/  HGMMA.64x16x16.F32 R48, gdesc[UR48], R48, gsb0 ;  /* 0x00200000303079f0 */ /* 0x000fe20008000830 */
[----:B------:R-:W-:Y:S01]  /*3620*/  UMOV UR48, UR8 ;  /* 0x0000000800307c82 */ /* 0x000fe20008000000 */
[----:B------:R-:W-:Y:S01]  /*3630*/  UMOV UR49, 0xc0000010 ;  /* 0xc000001000317882 */ /* 0x000fe20000000000 */
[----:B------:R0:W-:Y:S04]  /*3640*/  STL.64 [R1+0x20], R184 ;  /* 0x000020b801007387 */ /* 0x0001e80000100a00 */
[----:B------:R1:W-:Y:S04]  /*3650*/  STL.64 [R1+0x28], R186 ;  /* 0x000028ba01007387 */ /* 0x0003e80000100a00 */
[----:B------:R1:W-:Y:S01]  /*3660*/  STL.64 [R1+0x30], R188 ;  /* 0x000030bc01007387 */ /* 0x0003e20000100a00 */
[----:B------:R-:W-:-:S02]  /*3670*/  WARPGROUP.DEPBAR.LE gsb0, 0x0 ;  /* 0x00008000000079c5 */ /* 0x000fc40000010000 */
[----:B------:R-:W-:-:S06]  /*3680*/  WARPGROUP.ARRIVE ;  /* 0x00000000000079c5 */ /* 0x000fcc0000000000 */
[----:B------:R-:W-:Y:S01]  /*3690*/  HGMMA.64x16x16.F32 R40, gdesc[UR48], R40, gsb0 ;  /* 0x00200000302879f0 */ /* 0x000fe20008000828 */
[----:B------:R1:W-:Y:S04]  /*36a0*/  STL.64 [R1+0x38], R190 ;  /* 0x000038be01007387 */ /* 0x0003e80000100a00 */
[----:B------:R-:W3:Y:S04]  /*36b0*/  LDL.LU.64 R222, [R1+0x98] ;  /* 0x0000980001de7983 */ /* 0x000ee80000300a00 */
[----:B0-----:R-:W2:Y:S04]  /*36c0*/  LDL.LU.64 R184, [R1+0x100] ;  /* 0x0001000001b87983 */ /* 0x001ea80000300a00 */
[----:B-1----:R-:W2:Y:S04]  /*36d0*/  LDL.LU.64 R186, [R1+0x108] ;  /* 0x0001080001ba7983 */ /* 0x002ea80000300a00 */
[----:B------:R-:W2:Y:S04]  /*36e0*/  LDL.LU.64 R188, [R1+0x110] ;  /* 0x0001100001bc7983 */ /* 0x000ea80000300a00 */
[----:B------:R-:W2:Y:S04]  /*36f0*/  LDL.LU.64 R190, [R1+0x118] ;  /* 0x0001180001be7983 */ /* 0x000ea80000300a00 */
[----:B------:R-:W-:Y:S04]  /*3700*/  STL.64 [R1+0x2a0], R214 ;  /* 0x0002a0d601007387 */ /* 0x000fe80000100a00 */
[----:B------:R-:W-:Y:S04]  /*3710*/  STL.64 [R1+0x298], R212 ;  /* 0x000298d401007387 */ /* 0x000fe80000100a00 */
[----:B------:R-:W-:Y:S04]  /*3720*/  STL.64 [R1+0x290], R210 ;  /* 0x000290d201007387 */ /* 0x000fe80000100a00 */
[----:B------:R0:W-:Y:S04]  /*3730*/  STL.64 [R1+0x288], R208 ;  /* 0x000288d001007387 */ /* 0x0001e80000100a00 */
[----:B0-----:R-:W4:Y:S04]  /*3740*/  LDL.LU.64 R208, [R1] ;  /* 0x0000000001d07983 */ /* 0x001f280000300a00 */
[----:B------:R-:W4:Y:S04]  /*3750*/  LDL.LU.64 R210, [R1+0x8] ;  /* 0x0000080001d27983 */ /* 0x000f280000300a00 */
[----:B------:R-:W4:Y:S04]  /*3760*/  LDL.LU.64 R212, [R1+0x10] ;  /* 0x0000100001d47983 */ /* 0x000f280000300a00 */
[----:B------:R-:W4:Y:S01]  /*3770*/  LDL.LU.64 R214, [R1+0x18] ;  /* 0x0000180001d67983 */ /* 0x000f220000300a00 */
[----:B------:R-:W-:-:S02]  /*3780*/  WARPGROUP.DEPBAR.LE gsb0, 0x0 ;  /* 0x00008000000079c5 */ /* 0x000fc40000010000 */
[----:B------:R-:W-:Y:S01]  /*3790*/  WARPGROUP.ARRIVE ;  /* 0x00000000000079c5 */ /* 0x000fe20000000000 */
[----:B------:R-:W-:Y:S01]  /*37a0*/  UMOV UR44, UR48 ;  /* 0x00000030002c7c82 */ /* 0x000fe20008000000 */
[----:B------:R-:W-:-:S04]  /*37b0*/  UMOV UR45, UR49 ;  /* 0x00000031002d7c82 */ /* 0x000fc80008000000 */
[----:B------:R-:W-:Y:S01]  /*37c0*/  HGMMA.64x16x16.F32 R72, gdesc[UR44], R72, gsb0 ;  /* 0x002000002c4879f0 */ /* 0x000fe20008000848 */
[----:B------:R-:W-:Y:S01]  /*37d0*/  UMOV UR40, UR48 ;  /* 0x0000003000287c82 */ /* 0x000fe20008000000 */
[----:B------:R-:W-:Y:S01]  /*37e0*/  UMOV UR41, UR49 ;  /* 0x0000003100297c82 */ /* 0x000fe20008000000 */
[----:B------:R-:W-:Y:S02]  /*37f0*/  WARPGROUP.DEPBAR.LE gsb0, 0x0 ;  /* 0x00008000000079c5 */ /* 0x000fe40000010000 */
[----:B------:R-:W-:-:S06]  /*3800*/  WARPGROUP.ARRIVE ;  /* 0x00000000000079c5 */ /* 0x000fcc0000000000 */
        /* <DEDUP_REMOVED lines=19> */
[----:B----4-:R-:W-:-:S06]  /*3940*/  WARPGROUP.ARRIVE ;  /* 0x00000000000079c5 */ /* 0x010fcc0000000000 */
[----:B------:R-:W-:Y:S01]  /*3950*/  HGMMA.64x16x16.F32 R208, gdesc[UR20], R208, gsb0 ;  /* 0x0020000014d079f0 */ /* 0x000fe200080008d0 */
[----:B------:R-:W-:Y:S01]  /*3960*/  UMOV UR16, UR48 ;  /* 0x0000003000107c82 */ /* 0x000fe20008000000 */
[----:B------:R-:W-:Y:S01]  /*3970*/  UMOV UR17, UR49 ;  /* 0x0000003100117c82 */ /* 0x000fe20008000000 */
[----:B------:R-:W-:Y:S02]  /*3980*/  WARPGROUP.DEPBAR.LE gsb0, 0x0 ;  /* 0x00008000000079c5 */ /* 0x000fe40000010000 */
[----:B---3--:R-:W-:-:S06]  /*3990*/  WARPGROUP.ARRIVE ;  /* 0x00000000000079c5 */ /* 0x008fcc0000000000 */
[----:B------:R-:W-:Y:S01]  /*39a0*/  HGMMA.64x16x16.F32 R216, gdesc[UR16], R216, gsb0 ;  /* 0x0020000010d879f0 */ /* 0x000fe200080008d8 */
[----:B------:R-:W-:Y:S01]  /*39b0*/  UMOV UR12, UR48 ;  /* 0x00000030000c7c82 */ /* 0x000fe20008000000 */
[----:B------:R-:W-:Y:S01]  /*39c0*/  UMOV UR13, UR49 ;  /* 0x00000031000d7c82 */ /* 0x000fe20008000000 */
[----:B------:R-:W-:Y:S04]  /*39d0*/  STL.64 [R1+0x2c0], R182 ;  /* 0x0002c0b601007387 */ /* 0x000fe80000100a00 */
[----:B------:R-:W-:Y:S04]  /*39e0*/  STL.64 [R1+0x2b8], R180 ;  /* 0x0002b8b401007387 */ /* 0x000fe80000100a00 */
[----:B------:R-:W-:Y:S01]  /*39f0*/  STL.64 [R1+0x2b0], R178 ;  /* 0x0002b0b201007387 */ /* 0x000fe20000100a00 */
[----:B------:R-:W-:-:S02]  /*3a00*/  WARPGROUP.DEPBAR.LE gsb0, 0x0 ;  /* 0x00008000000079c5 */ /* 0x000fc40000010000 */
[----:B--2---:R-:W-:-:S06]  /*3a10*/  WARPGROUP.ARRIVE ;  /* 0x00000000000079c5 */ /* 0x004fcc0000000000 */
[----:B------:R-:W-:Y:S01]  /*3a20*/  HGMMA.64x16x16.F32 R184, gdesc[UR12], R184, gsb0 ;  /* 0x002000000cb879f0 */ /* 0x000fe200080008b8 */
[----:B------:R-:W-:Y:S04]  /*3a30*/  STL.64 [R1+0x2a8], R176 ;  /* 0x0002a8b001007387 */ /* 0x000fe80000100a00 */
        /* <DEDUP_REMOVED lines=8> */
[----:B------:R-:W-:Y:S04]  /*3ac0*/  STL.64 [R1], R208 ;  /* 0x000000d001007387 */ /* 0x000fe80000100a00 */
[----:B------:R-:W-:Y:S04]  /*3ad0*/  STL.64 [R1+0x8], R210 ;  /* 0x000008d201007387 */ /* 0x000fe80000100a00 */
[----:B------:R-:W-:Y:S04]  /*3ae0*/  STL.64 [R1+0x10], R212 ;  /* 0x000010d401007387 */ /* 0x000fe80000100a00 */
[----:B------:R-:W-:Y:S04]  /*3af0*/  STL.64 [R1+0x18], R214 ;  /* 0x000018d601007387 */ /* 0x000fe80000100a00 */
[----:B------:R-:W-:Y:S01]  /*3b00*/  STL.64 [R1+0x80], R216 ;  /* 0x000080d801007387 */ /* 0x000fe20000100a00 */
[----:B------:R-:W-:-:S03]  /*3b10*/  WARPGROUP.DEPBAR.LE gsb0, 0x0 ;  /* 0x00008000000079c5 */ /* 0x000fc60000010000 */
[----:B------:R-:W-:Y:S04]  /*3b20*/  STL.64 [R1+0x88], R218 ;  /* 0x000088da01007387 */ /* 0x000fe80000100a00 */
[----:B------:R-:W-:Y:S04]  /*3b30*/  STL.64 [R1+0x90], R220 ;  /* 0x000090dc01007387 */ /* 0x000fe80000100a00 */
[----:B------:R-:W-:Y:S04]  /*3b40*/  STL.64 [R1+0x98], R222 ;  /* 0x000098de01007387 */ /* 0x000fe80000100a00 */
[----:B------:R0:W-:Y:S04]  /*3b50*/  STL.64 [R1+0x100], R184 ;  /* 0x000100b801007387 */ /* 0x0001e80000100a00 */
[----:B------:R1:W-:Y:S04]  /*3b60*/  STL.64 [R1+0x108], R186 ;  /* 0x000108ba01007387 */ /* 0x0003e80000100a00 */
[----:B------:R2:W-:Y:S04]  /*3b70*/  STL.64 [R1+0x110], R188 ;  /* 0x000110bc01007387 */ /* 0x0005e80000100a00 */
[----:B------:R3:W-:Y:S04]  /*3b80*/  STL.64 [R1+0x118], R190 ;  /* 0x000118be01007387 */ /* 0x0007e80000100a00 */
[----:B0-----:R-:W4:Y:S04]  /*3b90*/  LDL.LU.64 R184, [R1+0x180] ;  /* 0x0001800001b87983 */ /* 0x001f280000300a00 */
[----:B-1----:R-:W4:Y:S04]  /*3ba0*/  LDL.LU.64 R186, [R1+0x188] ;  /* 0x0001880001ba7983 */ /* 0x002f280000300a00 */
[----:B--2---:R-:W4:Y:S04]  /*3bb0*/  LDL.LU.64 R188, [R1+0x190] ;  /* 0x0001900001bc7983 */ /* 0x004f280000300a00 */
[----:B---3--:R-:W4:Y:S04]  /*3bc0*/  LDL.LU.64 R190, [R1+0x198] ;  /* 0x0001980001be7983 */ /* 0x008f280000300a00 */
[----:B------:R-:W2:Y:S04]  /*3bd0*/  LDL.LU.64 R216, [R1+0x200] ;  /* 0x0002000001d87983 */ /* 0x000ea80000300a00 */
[----:B------:R-:W2:Y:S04]  /*3be0*/  LDL.LU.64 R218, [R1+0x208] ;  /* 0x0002080001da7983 */ /* 0x000ea80000300a00 */
[----:B------:R-:W2:Y:S04]  /*3bf0*/  LDL.LU.64 R220, [R1+0x210] ;  /* 0x0002100001dc7983 */ /* 0x000ea80000300a00 */
[----:B------:R-:W2:Y:S04]  /*3c00*/  LDL.LU.64 R222, [R1+0x218] ;  /* 0x0002180001de7983 */ /* 0x000ea80000300a00 */
[----:B------:R-:W3:Y:S04]  /*3c10*/  LDL.LU.64 R208, [R1+0x1e0] ;  /* 0x0001e00001d07983 */ /* 0x000ee80000300a00 */
        /* <DEDUP_REMOVED lines=14> */
[----:B------:R-:W3:Y:S01]  /*3d00*/  LDL.LU.64 R118, [R1+0x78] ;  /* 0x0000780001767983 */ /* 0x000ee20000300a00 */
[----:B------:R-:W-:Y:S01]  /*3d10*/  UMOV UR8, UR48 ;  /* 0x0000003000087c82 */ /* 0x000fe20008000000 */
[----:B------:R-:W-:Y:S01]  /*3d20*/  UMOV UR9, UR49 ;  /* 0x0000003100097c82 */ /* 0x000fe20008000000 */
[----:B------:R-:W-:Y:S01]  /*3d30*/  UMOV UR4, UR48 ;  /* 0x0000003000047c82 */ /* 0x000fe20008000000 */
[----:B------:R-:W-:Y:S01]  /*3d40*/  UMOV UR5, UR49 ;  /* 0x0000003100057c82 */ /* 0x000fe20008000000 */
[----:B------:R-:W-:Y:S01]  /*3d50*/  UIADD3 UR12, UR61, 0x200, URZ ;  /* 0x000002003d0c7890 */ /* 0x000fe2000fffe03f */
[----:B----4-:R-:W-:-:S06]  /*3d60*/  WARPGROUP.ARRIVE ;  /* 0x00000000000079c5 */ /* 0x010fcc0000000000 */
[----:B------:R-:W-:Y:S03]  /*3d70*/  HGMMA.64x16x16.F32 R184, gdesc[UR8], R184, gsb0 ;  /* 0x0020000008b879f0 */ /* 0x000fe600080008b8 */
[----:B------:R-:W-:Y:S02]  /*3d80*/  WARPGROUP.DEPBAR.LE gsb0, 0x0 ;  /* 0x00008000000079c5 */ /* 0x000fe40000010000 */
[----:B--2---:R-:W-:-:S06]  /*3d90*/  WARPGROUP.ARRIVE ;  /* 0x00000000000079c5 */ /* 0x004fcc0000000000 */
[----:B------:R-:W-:Y:S01]  /*3da0*/  HGMMA.64x16x16.F32 R216, gdesc[UR4], R216, gsb0 ;  /* 0x0020000004d879f0 */ /* 0x000fe200080008d8 */
[----:B------:R-:W-:Y:S01]  /*3db0*/  UMOV UR4, UR12 ;  /* 0x0000000c00047c82 */ /* 0x000fe20008000000 */
[----:B------:R-:W-:Y:S01]  /*3dc0*/  UMOV UR5, 0xc0000010 ;  /* 0xc000001000057882 */ /* 0x000fe20000000000 */
[----:B------:R-:W-:Y:S02]  /*3dd0*/  WARPGROUP.DEPBAR.LE gsb0, 0x0 ;  /* 0x00008000000079c5 */ /* 0x000fe40000010000 */
[----:B---3--:R-:W-:-:S06]  /*3de0*/  WARPGROUP.ARRIVE ;  /* 0x00000000000079c5 */ /* 0x008fcc0000000000 */
        /* <DEDUP_REMOVED lines=48> */
[----:B------:R-:W-:Y:S01]  /*40f0*/  STL.64 [R1+0x180], R184 ;  /* 0x000180b801007387 */ /* 0x000fe20000100a00 */
[----:B------:R-:W-:Y:S02]  /*4100*/  WARPGROUP.DEPBAR.LE gsb0, 0x0 ;  /* 0x00008000000079c5 */ /* 0x000fe40000010000 */
[----:B------:R-:W-:-:S06]  /*4110*/  WARPGROUP.ARRIVE ;  /* 0x00000000000079c5 */ /* 0x000fcc0000000000 */
[----:B------:R-:W-:Y:S01]  /*4120*/  HGMMA.64x16x16.F32 R32, gdesc[UR48], R32, gsb0 ;  /* 0x00200000302079f0 */ /* 0x000fe20008000820 */
[----:B------:R-:W-:Y:S04]  /*4130*/  STL.64 [R1+0x188], R186 ;  /* 0x000188ba01007387 */ /* 0x000fe80000100a00 */
[----:B------:R-:W-:Y:S04]  /*4140*/  STL.64 [R1+0x190], R188 ;  /* 0x000190bc01007387 */ /* 0x000fe80000100a00 */
[----:B------:R0:W-:Y:S01]  /*4150*/  STL.64 [R1+0x198], R190 ;  /* 0x000198be01007387 */ /* 0x0001e20000100a00 */
[----:B------:R-:W-:-:S03]  /*4160*/  UIADD3 UR61, UR61, 0x300, URZ ;  /* 0x000003003d3d7890 */ /* 0x000fc6000fffe03f */
[----:B0-----:R-:W2:Y:S04]  /*4170*/  LDL.LU.64 R190, [R1+0x340] ;  /* 0x0003400001be7983 */ /* 0x001ea80000300a00 */
[----:B------:R-:W2:Y:S04]  /*4180*/  LDL.LU.64 R188, [R1+0x338] ;  /* 0x0003380001bc7983 */ /* 0x000ea80000300a00 */
[----:B------:R-:W2:Y:S04]  /*4190*/  LDL.LU.64 R186, [R1+0x330] ;  /* 0x0003300001ba7983 */ /* 0x000ea80000300a00 */
[----:B------:R-:W2:Y:S01]  /*41a0*/  LDL.LU.64 R184, [R1+0x328] ;  /* 0x0003280001b87983 */ /* 0x000ea20000300a00 */
[----:B------:R-:W-:Y:S01]  /*41b0*/  UMOV UR48, UR61 ;  /* 0x0000003d00307c82 */ /* 0x000fe20008000000 */
[----:B------:R-:W-:Y:S01]  /*41c0*/  UMOV UR49, 0xc0000010 ;  /* 0xc000001000317882 */ /* 0x000fe20000000000 */
[----:B------:R-:W-:-:S02]  /*41d0*/  WARPGROUP.DEPBAR.LE gsb0, 0x0 ;  /* 0x00008000000079c5 */ /* 0x000fc40000010000 */
[----:B------:R-:W-:-:S06]  /*41e0*/  WARPGROUP.ARRIVE ;  /* 0x00000000000079c5 */ /* 0x000fcc0000000000 */
[----:B------:R-:W-:Y:S01]  /*41f0*/  HGMMA.64x16x16.F32 R24, gdesc[UR48], R24, gsb0 ;  /* 0x00200000301879f0 */ /* 0x000fe20008000818 */
[----:B------:R-:W-:Y:S04]  /*4200*/  STL.64 [R1+0x200], R216 ;  /* 0x000200d801007387 */ /* 0x000fe80000100a00 */
[----:B------:R-:W-:Y:S04]  /*4210*/  STL.64 [R1+0x208], R218 ;  /* 0x000208da01007387 */ /* 0x000fe80000100a00 */
[----:B------:R-:W-:Y:S04]  /*4220*/  STL.64 [R1+0x210], R220 ;  /* 0x000210dc01007387 */ /* 0x000fe80000100a00 */
[----:B------:R0:W-:Y:S04]  /*4230*/  STL.64 [R1+0x218], R222 ;  /* 0x000218de01007387 */ /* 0x0001e80000100a00 */
[----:B0-----:R-:W3:Y:S04]  /*4240*/  LDL.LU.64 R222, [R1+0x320] ;  /* 0x0003200001de7983 */ /* 0x001ee80000300a00 */
[----:B------:R-:W3:Y:S04]  /*4250*/  LDL.LU.64 R220, [R1+0x318] ;  /* 0x0003180001dc7983 */ /* 0x000ee80000300a00 */
[----:B------:R-:W3:Y:S04]  /*4260*/  LDL.LU.64 R218, [R1+0x310] ;  /* 0x0003100001da7983 */ /* 0x000ee80000300a00 */
[----:B------:R-:W3:Y:S01]  /*4270*/  LDL.LU.64 R216, [R1+0x308] ;  /* 0x0003080001d87983 */ /* 0x000ee20000300a00 */
[----:B------:R-:W-:Y:S01]  /*4280*/  UMOV UR44, UR48 ;  /* 0x00000030002c7c82 */ /* 0x000fe20008000000 */
[----:B------:R-:W-:Y:S01]  /*4290*/  UMOV UR45, UR49 ;  /* 0x00000031002d7c82 */ /* 0x000fe20008000000 */
[----:B------:R-:W-:-:S02]  /*42a0*/  WARPGROUP.DEPBAR.LE gsb0, 0x0 ;  /* 0x00008000000079c5 */ /* 0x000fc40000010000 */
[----:B------:R-:W-:-:S06]  /*42b0*/  WARPGROUP.ARRIVE ;  /* 0x00000000000079c5 */ /* 0x000fcc0000000000 */
        /* <DEDUP_REMOVED lines=13> */
[----:B------:R0:W-:Y:S04]  /*4390*/  STL.64 [R1+0x60], R112 ;  /* 0x0000607001007387 */ /* 0x0001e80000100a00 */
[----:B------:R1:W-:Y:S04]  /*43a0*/  STL.64 [R1+0x68], R114 ;  /* 0x0000687201007387 */ /* 0x0003e80000100a00 */
[----:B------:R4:W-:Y:S04]  /*43b0*/  STL.64 [R1+0x70], R116 ;  /* 0x0000707401007387 */ /* 0x0009e80000100a00 */
[----:B------:R4:W-:Y:S04]  /*43c0*/  STL.64 [R1+0x78], R118 ;  /* 0x0000787601007387 */ /* 0x0009e80000100a00 */
[----:B0-----:R-:W3:Y:S04]  /*43d0*/  LDL.LU.64 R112, [R1+0x40] ;  /* 0x0000400001707983 */ /* 0x001ee80000300a00 */
[----:B-1----:R-:W3:Y:S04]  /*43e0*/  LDL.LU.64 R114, [R1+0x48] ;  /* 0x0000480001727983 */ /* 0x002ee80000300a00 */
[----:B----4-:R-:W4:Y:S04]  /*43f0*/  LDL.LU.64 R116, [R1+0x50] ;  /* 0x0000500001747983 */ /* 0x010f280000300a00 */
[----:B------:R-:W4:Y:S01]  /*4400*/  LDL.LU.64 R118, [R1+0x58] ;  /* 0x0000580001767983 */ /* 0x000f220000300a00 */
[----:B------:R-:W-:-:S02]  /*4410*/  WARPGROUP.DEPBAR.LE gsb0, 0x0 ;  /* 0x00008000000079c5 */ /* 0x000fc40000010000 */
[----:B------:R-:W-:Y:S01]  /*4420*/  WARPGROUP.ARRIVE ;  /* 0x00000000000079c5 */ /* 0x000fe20000000000 */
[----:B------:R-:W-:Y:S01]  /*4430*/  UMOV UR40, UR48 ;  /* 0x0000003000287c82 */ /* 0x000fe20008000000 */
[----:B------:R-:W-:Y:S01]  /*4440*/  UMOV UR41, UR49 ;  /* 0x0000003100297c82 */ /* 0x000fe20008000000 */
[----:B------:R-:W4:Y:S03]  /*4450*/  LDL.LU.64 R144, [R1+0xc0] ;  /* 0x0000c00001907983 */ /* 0x000f260000300a00 */
[----:B------:R-:W-:Y:S01]  /*4460*/  HGMMA.64x16x16.F32 R88, gdesc[UR40], R88, gsb0 ;  /* 0x00200000285879f0 */ /* 0x000fe20008000858 */
[----:B------:R-:W4:Y:S04]  /*4470*/  LDL.LU.64 R146, [R1+0xc8] ;  /* 0x0000c80001927983 */ /* 0x000f280000300a00 */
[----:B------:R-:W4:Y:S04]  /*4480*/  LDL.LU.64 R148, [R1+0xd0] ;  /* 0x0000d00001947983 */ /* 0x000f280000300a00 */
[----:B------:R-:W4:Y:S01]  /*4490*/  LDL.LU.64 R150, [R1+0xd8] ;  /* 0x0000d80001967983 */ /* 0x000f220000300a00 */
[----:B------:R-:W-:Y:S01]  /*44a0*/  UMOV UR32, UR48 ;  /* 0x0000003000207c82 */ /* 0x000fe20008000000 */
[----:B------:R-:W-:-:S02]  /*44b0*/  UMOV UR33, UR49 ;  /* 0x0000003100217c82 */ /* 0x000fc40008000000 */
[----:B------:R-:W4:Y:S04]  /*44c0*/  LDL.LU.64 R176, [R1+0x140] ;  /* 0x0001400001b07983 */ /* 0x000f280000300a00 */
        /* <DEDUP_REMOVED lines=9> */
[----:B------:R-:W-:-:S02]  /*4560*/  WARPGROUP.DEPBAR.LE gsb0, 0x0 ;  /* 0x00008000000079c5 */ /* 0x000fc40000010000 */
[----:B------:R-:W-:-:S06]  /*4570*/  WARPGROUP.ARRIVE ;  /* 0x00000000000079c5 */ /* 0x000fcc0000000000 */
[----:B------:R-:W-:Y:S03]  /*4580*/  HGMMA.64x16x16.F32 R120, gdesc[UR32], R120, gsb0 ;  /* 0x00200000207879f0 */ /* 0x000fe60008000878 */
[----:B------:R-:W-:Y:S02]  /*4590*/  WARPGROUP.DEPBAR.LE gsb0, 0x0 ;  /* 0x00008000000079c5 */ /* 0x000fe40000010000 */
[----:B------:R-:W-:-:S06]  /*45a0*/  WARPGROUP.ARRIVE ;  /* 0x00000000000079c5 */ /* 0x000fcc0000000000 */
[----:B------:R-:W-:Y:S01]  /*45b0*/  HGMMA.64x16x16.F32 R152, gdesc[UR28], R152, gsb0 ;  /* 0x002000001c9879f0 */ /* 0x000fe20008000898 */
[----:B------:R-:W-:Y:S01]  /*45c0*/  UMOV UR24, UR48 ;  /* 0x0000003000187c82 */ /* 0x000fe20008000000 */
[----:B------:R-:W-:Y:S01]  /*45d0*/  UMOV UR25, UR49 ;  /* 0x0000003100197c82 */ /* 0x000fe20008000000 */
[----:B------:R-:W-:Y:S02]  /*45e0*/  WARPGROUP.DEPBAR.LE gsb0, 0x0 ;  /* 0x00008000000079c5 */ /* 0x000fe40000010000 */
[----:B--2---:R-:W-:-:S06]  /*45f0*/  WARPGROUP.ARRIVE ;  /* 0x00000000000079c5 */ /* 0x004fcc0000000000 */
        /* <DEDUP_REMOVED lines=23> */
[----:B------:R-:W-:Y:S04]  /*4770*/  STL.64 [R1+0x40], R112 ;  /* 0x0000407001007387 */ /* 0x000fe80000100a00 */
[----:B------:R-:W-:Y:S04]  /*4780*/  STL.64 [R1+0x48], R114 ;  /* 0x0000487201007387 */ /* 0x000fe80000100a00 */
[----:B------:R-:W-:Y:S01]  /*4790*/  STL.64 [R1+0x50], R116 ;  /* 0x0000507401007387 */ /* 0x000fe20000100a00 */
[----:B------:R-:W-:-:S02]  /*47a0*/  WARPGROUP.DEPBAR.LE gsb0, 0x0 ;  /* 0x00008000000079c5 */ /* 0x000fc40000010000 */
[----:B------:R-:W-:-:S06]  /*47b0*/  WARPGROUP.ARRIVE ;  /* 0x00000000000079c5 */ /* 0x000fcc0000000000 */
[----:B------:R-:W-:Y:S01]  /*47c0*/  HGMMA.64x16x16.F32 R208, gdesc[UR4], R208, gsb0 ;  /* 0x0020000004d079f0 */ /* 0x000fe200080008d0 */
[----:B------:R0:W-:Y:S04]  /*47d0*/  STL.64 [R1+0x58], R118 ;  /* 0x0000587601007387 */ /* 0x0001e80000100a00 */
[----:B0-----:R0:W5:Y:S04]  /*47e0*/  LDL.LU.64 R118, [R1+0x300] ;  /* 0x0003000001767983 */ /* 0x0011680000300a00 */
[----:B------:R0:W5:Y:S04]  /*47f0*/  LDL.LU.64 R116, [R1+0x2f8] ;  /* 0x0002f80001747983 */ /* 0x0001680000300a00 */
[----:B------:R0:W5:Y:S04]  /*4800*/  LDL.LU.64 R114, [R1+0x2f0] ;  /* 0x0002f00001727983 */ /* 0x0001680000300a00 */
[----:B------:R0:W5:Y:S04]  /*4810*/  LDL.LU.64 R112, [R1+0x2e8] ;  /* 0x0002e80001707983 */ /* 0x0001680000300a00 */
[----:B------:R-:W-:Y:S04]  /*4820*/  STL.64 [R1+0xc0], R144 ;  /* 0x0000c09001007387 */ /* 0x000fe80000100a00 */
[----:B------:R-:W-:Y:S04]  /*4830*/  STL.64 [R1+0xc8], R146 ;  /* 0x0000c89201007387 */ /* 0x000fe80000100a00 */
[----:B------:R-:W-:Y:S04]  /*4840*/  STL.64 [R1+0xd0], R148 ;  /* 0x0000d09401007387 */ /* 0x000fe80000100a00 */
[----:B------:R1:W-:Y:S04]  /*4850*/  STL.64 [R1+0xd8], R150 ;  /* 0x0000d89601007387 */ /* 0x0003e80000100a00 */
[----:B-1----:R0:W5:Y:S04]  /*4860*/  LDL.LU.64 R150, [R1+0x2e0] ;  /* 0x0002e00001967983 */ /* 0x0021680000300a00 */
[----:B------:R0:W5:Y:S04]  /*4870*/  LDL.LU.64 R148, [R1+0x2d8] ;  /* 0x0002d80001947983 */ /* 0x0001680000300a00 */
[----:B------:R0:W5:Y:S04]  /*4880*/  LDL.LU.64 R146, [R1+0x2d0] ;  /* 0x0002d00001927983 */ /* 0x0001680000300a00 */
[----:B------:R0:W5:Y:S04]  /*4890*/  LDL.LU.64 R144, [R1+0x2c8] ;  /* 0x0002c80001907983 */ /* 0x0001680000300a00 */
[----:B------:R-:W-:Y:S04]  /*48a0*/  STL.64 [R1+0x140], R176 ;  /* 0x000140b001007387 */ /* 0x000fe80000100a00 */
[----:B------:R-:W-:Y:S04]  /*48b0*/  STL.64 [R1+0x148], R178 ;  /* 0x000148b201007387 */ /* 0x000fe80000100a00 */
[----:B------:R-:W-:Y:S04]  /*48c0*/  STL.64 [R1+0x150], R180 ;  /* 0x000150b401007387 */ /* 0x000fe80000100a00 */
[----:B------:R1:W-:Y:S01]  /*48d0*/  STL.64 [R1+0x158], R182 ;  /* 0x000158b601007387 */ /* 0x0003e20000100a00 */
[----:B------:R-:W-:-:S03]  /*48e0*/  WARPGROUP.DEPBAR.LE gsb0, 0x0 ;  /* 0x00008000000079c5 */ /* 0x000fc60000010000 */
[----:B-1----:R0:W5:Y:S04]  /*48f0*/  LDL.LU.64 R182, [R1+0x2c0] ;  /* 0x0002c00001b67983 */ /* 0x0021680000300a00 */
        /* <DEDUP_REMOVED lines=10> */
[----:B------:R0:W5:Y:S01]  /*49a0*/  LDL.LU.64 R208, [R1+0x288] ;  /* 0x0002880001d07983 */ /* 0x0001620000300a00 */
[----:B------:R-:W-:Y:S05]  /*49b0*/  @!P0 BRA `(.L_x_28) ;  /* 0x0000000000048947 */ /* 0x000fea0003800000 */
[----:B------:R-:W-:Y:S01]  /*49c0*/  BPT.TRAP 0x1 ;  /* 0x000000040000795c */ /* 0x000fe20000300000 */
.L_x_28:
[----:B------:R-:W2:Y:S01]  /*49d0*/  LDL R7, [R1+0x25c] ;  /* 0x00025c0001077983 */ /* 0x000ea20000100800 */
[----:B------:R-:W-:Y:S01]  /*49e0*/  ISETP.NE.AND P1, PT, R17, RZ, PT ;  /* 0x000000ff1100720c */ /* 0x000fe20003f25270 */
[----:B------:R-:W-:-:S12]  /*49f0*/  UISETP.GT.U32.AND UP0, UPT, UR37, 0x1, UPT ;  /* 0x000000012500788c */ /* 0x000fd8000bf04070 */
[----:B------:R-:W-:-:S05]  /*4a00*/  @P1 LEA R5, R0, UR38, 0x3 ;  /* 0x0000002600051c11 */ /* 0x000fca000f8e18ff */
[----:B------:R-:W-:-:S05]  /*4a10*/  @P1 VIADD R5, R5, 0x50 ;  /* 0x0000005005051836 */ /* 0x000fca0000000000 */
[----:B--2---:R-:W-:-:S04]  /*4a20*/  @P1 PRMT R5, R7, 0x654, R5 ;  /* 0x0000065407051816 */ /* 0x004fc80000000005 */
[----:B------:R1:W-:Y:S01]  /*4a30*/  @P1 SYNCS.ARRIVE.TRANS64.RED.A1T0 RZ, [R5+URZ], RZ ;  /* 0x000000ff05ff19a7 */ /* 0x0003e2000810043f */
[----:B------:R-:W-:-:S13]  /*4a40*/  PLOP3.LUT P1, PT, PT, PT, UP0, 0x80, 0x0 ;  /* 0x000000000000781c */ /* 0x000fda0003f2f008 */
[----:B-1----:R-:W-:Y:S05]  /*4a50*/  @P1 BRA `(.L_x_29) ;  /* 0x0000000000041947 */ /* 0x002fea0003800000 */
[----:B------:R-:W-:Y:S01]  /*4a60*/  BPT.TRAP 0x1 ;  /* 0x000000040000795c */ /* 0x000fe20000300000 */
.L_x_29:
[----:B------:R-:W-:Y:S01]  /*4a70*/  UIADD3 UR60, UR60, 0x1, URZ ;  /* 0x000000013c3c7890 */ /* 0x000fe2000fffe03f */
[C---:B------:R-:W-:Y:S01]  /*4a80*/  ISETP.GT.AND P2, PT, R3.reuse, 0x1, PT ;  /* 0x000000010300780c */ /* 0x040fe20003f44270 */
[----:B------:R-:W-:Y:S02]  /*4a90*/  VIADD R0, R0, 0x1 ;  /* 0x0000000100007836 */ /* 0x000fe40000000000 */
[----:B------:R-:W-:Y:S01]  /*4aa0*/  UISETP.NE.AND UP0, UPT, UR60, 0xa, UPT ;  /* 0x0000000a3c00788c */ /* 0x000fe2000bf05270 */
[----:B------:R-:W-:Y:S02]  /*4ab0*/  VIADD R3, R3, 0xffffffff ;  /* 0xffffffff03037836 */ /* 0x000fe40000000000 */
[C---:B------:R-:W-:Y:S01]  /*4ac0*/  ISETP.NE.AND P1, PT, R0.reuse, 0xa, PT ;  /* 0x0000000a0000780c */ /* 0x040fe20003f25270 */
[----:B------:R-:W-:Y:S02]  /*4ad0*/  USEL UR4, URZ, 0x1, UP0 ;  /* 0x000000013f047887 */ /* 0x000fe40008000000 */
[----:B------:R-:W-:Y:S01]  /*4ae0*/  USEL UR60, UR60, URZ, UP0 ;  /* 0x0000003f3c3c7287 */ /* 0x000fe20008000000 */
[----:B------:R-:W-:-:S03]  /*4af0*/  SEL R0, R0, RZ, P1 ;  /* 0x000000ff00007207 */ /* 0x000fc60000800000 */
[----:B------:R-:W-:Y:S01]  /*4b00*/  LOP3.LUT R4, R4, UR4, RZ, 0x3c, !PT ;  /* 0x0000000404047c12 */ /* 0x000fe2000f8e3cff */
[----:B------:R-:W-:Y:S07]  /*4b10*/  @P2 BRA `(.L_x_30) ;  /* 0xffffffe000442947 */ /* 0x000fee000383ffff */
.L_x_23:
[----:B01----:R-:W0:Y:S02]  /*4b20*/  LDC R0, c[0x0][0x28c] ;  /* 0x0000a300ff007b82 */ /* 0x003e240000000800 */
[----:B0-----:R-:W-:-:S13]  /*4b30*/  ISETP.GE.AND P1, PT, R0, 0x1, PT ;  /* 0x000000010000780c */ /* 0x001fda0003f26270 */
[----:B------:R-:W-:Y:S05]  /*4b40*/  @!P1 BRA `(.L_x_31) ;  /* 0x0000000000409947 */ /* 0x000fea0003800000 */
[----:B------:R-:W-:Y:S05]  /*4b50*/  @!P0 BRA `(.L_x_32) ;  /* 0x0000000000048947 */ /* 0x000fea0003800000 */
[----:B------:R-:W-:Y:S01]  /*4b60*/  BPT.TRAP 0x1 ;  /* 0x000000040000795c */ /* 0x000fe20000300000 */
.L_x_32:
[----:B------:R-:W2:Y:S01]  /*4b70*/  LDL R3, [R1+0x25c] ;  /* 0x00025c0001037983 */ /* 0x000ea20000100800 */
[----:B------:R-:W-:Y:S01]  /*4b80*/  ISETP.NE.AND P0, PT, R17, RZ, PT ;  /* 0x000000ff1100720c */ /* 0x000fe20003f05270 */
[----:B------:R-:W-:-:S12]  /*4b90*/  UISETP.GT.U32.AND UP0, UPT, UR37, 0x1, UPT ;  /* 0x000000012500788c */ /* 0x000fd8000bf04070 */
[----:B------:R-:W-:-:S04]  /*4ba0*/  @P0 VIADD R6, R6, UR36 ;  /* 0x0000002406060c36 */ /* 0x000fc80008000000 */
[----:B---34-:R-:W-:-:S05]  /*4bb0*/  @P0 IMAD.WIDE.U32 R4, R6, -0x33333333, RZ ;  /* 0xcccccccd06040825 */ /* 0x018fca00078e00ff */
[----:B------:R-:W-:-:S05]  /*4bc0*/  @P0 SHF.R.U32.HI R0, RZ, 0x3, R5 ;  /* 0x00000003ff000819 */ /* 0x000fca0000011605 */
[----:B------:R-:W-:-:S05]  /*4bd0*/  @P0 IMAD R0, R0, -0xa, R6 ;  /* 0xfffffff600000824 */ /* 0x000fca00078e0206 */
[----:B------:R-:W-:-:S05]  /*4be0*/  @P0 LEA R0, R0, UR38, 0x3 ;  /* 0x0000002600000c11 */ /* 0x000fca000f8e18ff */
[----:B------:R-:W-:-:S05]  /*4bf0*/  @P0 VIADD R0, R0, 0x50 ;  /* 0x0000005000000836 */ /* 0x000fca0000000000 */
[----:B--2---:R-:W-:-:S04]  /*4c00*/  @P0 PRMT R0, R3, 0x654, R0 ;  /* 0x0000065403000816 */ /* 0x004fc80000000000 */
[----:B------:R0:W-:Y:S01]  /*4c10*/  @P0 SYNCS.ARRIVE.TRANS64.RED.A1T0 RZ, [R0+URZ], RZ ;  /* 0x000000ff00ff09a7 */ /* 0x0001e2000810043f */
[----:B------:R-:W-:-:S13]  /*4c20*/  PLOP3.LUT P0, PT, PT, PT, UP0, 0x80, 0x0 ;  /* 0x000000000000781c */ /* 0x000fda0003f0f008 */
[----:B0-----:R-:W-:Y:S05]  /*4c30*/  @P0 BRA `(.L_x_31) ;  /* 0x0000000000040947 */ /* 0x001fea0003800000 */
[----:B------:R-:W-:Y:S01]  /*4c40*/  BPT.TRAP 0x1 ;  /* 0x000000040000795c */ /* 0x000fe20000300000 */
.L_x_31:
[----:B------:R-:W3:Y:S01]  /*4c50*/  S2R R8, SR_TID.X ;  /* 0x0000000000087919 */ /* 0x000ee20000002100 */
[----:B------:R-:W-:Y:S02]  /*4c60*/  UIMAD UR54, UR54, 0xb0, URZ ;  /* 0x000000b0363678a4 */ /* 0x000fe4000f8e023f */
[----:B------:R-:W-:Y:S01]  /*4c70*/  USHF.R.S32.HI UR10, URZ, 0x1f, UR53 ;  /* 0x0000001f3f0a7899 */ /* 0x000fe20008011435 */
[----:B------:R-:W-:Y:S01]  /*4c80*/  ULDC.64 UR8, c[0x0][0x5d0] ;  /* 0x0001740000087ab9 */ /* 0x000fe20000000a00 */
[----:B------:R-:W-:Y:S02]  /*4c90*/  UIMAD.WIDE UR6, UR55, 0x200, URZ ;  /* 0x00000200370678a5 */ /* 0x000fe4000f8e023f */
[----:B------:R-:W-:Y:S01]  /*4ca0*/  IMAD.U32 R6, RZ, RZ, UR54 ;  /* 0x00000036ff067e24 */ /* 0x000fe2000f8e00ff */
[----:B------:R-:W-:Y:S02]  /*4cb0*/  UIMAD UR4, UR10, UR8, URZ ;  /* 0x000000080a0472a4 */ /* 0x000fe4000f8e023f */
[----:B------:R-:W-:-:S02]  /*4cc0*/  USHF.L.U32 UR55, UR55, 0x9, URZ ;  /* 0x0000000937377899 */ /* 0x000fc4000800063f */
[----:B------:R-:W-:Y:S02]  /*4cd0*/  UIMAD UR4, UR53, UR9, UR4 ;  /* 0x00000009350472a4 */ /* 0x000fe4000f8e0204 */
[----:B------:R-:W-:Y:S02]  /*4ce0*/  UIADD3 UR36, UR52, UR36, URZ ;  /* 0x0000002434247290 */ /* 0x000fe4000fffe03f */
[----:B------:R-:W-:Y:S02]  /*4cf0*/  UISETP.GE.U32.AND UP2, UPT, UR52, 0xa, UPT ;  /* 0x0000000a3400788c */ /* 0x000fe4000bf46070 */
[----:B------:R-:W-:-:S04]  /*4d00*/  UISETP.GT.U32.AND UP1, UPT, UR36, 0x9, UPT ;  /* 0x000000092400788c */ /* 0x000fc8000bf24070 */
[----:B------:R-:W-:Y:S01]  /*4d10*/  UISETP.LT.U32.AND UP1, UPT, UR52, 0xa, UP1 ;  /* 0x0000000a3400788c */ /* 0x000fe20008f21070 */
[--C-:B---34-:R-:W-:Y:S01]  /*4d20*/  SHF.R.U32.HI R4, RZ, 0x7, R8.reuse ;  /* 0x00000007ff047819 */ /* 0x118fe20000011608 */
[----:B------:R-:W-:Y:S01]  /*4d30*/  IMAD.SHL.U32 R7, R8, 0x2, RZ ;  /* 0x0000000208077824 */ /* 0x000fe200078e00ff */
[----:B------:R-:W-:Y:S02]  /*4d40*/  SHF.R.U32.HI R0, RZ, 0x2, R8 ;  /* 0x00000002ff007819 */ /* 0x000fe40000011608 */
[----:B------:R-:W-:Y:S02]  /*4d50*/  LOP3.LUT R4, R4, 0x1, RZ, 0xc0, !PT ;  /* 0x0000000104047812 */ /* 0x000fe400078ec0ff */
[----:B------:R-:W-:Y:S02]  /*4d60*/  LOP3.LUT R5, R8, 0x60, RZ, 0xc0, !PT ;  /* 0x0000006008057812 */ /* 0x000fe400078ec0ff */
[----:B------:R-:W-:Y:S01]  /*4d70*/  LOP3.LUT R0, R0, 0x7, RZ, 0xc0, !PT ;  /* 0x0000000700007812 */ /* 0x000fe200078ec0ff */
[----:B------:R-:W-:Y:S01]  /*4d80*/  IMAD.SHL.U32 R3, R4, 0x40, RZ ;  /* 0x0000004004037824 */ /* 0x000fe200078e00ff */
[----:B------:R-:W-:-:S02]  /*4d90*/  SHF.R.U32.HI R5, RZ, 0x1, R5 ;  /* 0x00000001ff057819 */ /* 0x000fc40000011605 */
[----:B------:R-:W-:Y:S02]  /*4da0*/  LOP3.LUT R6, R6, 0x6, R7, 0xf8, !PT ;  /* 0x0000000606067812 */ /* 0x000fe400078ef807 */
[--C-:B------:R-:W-:Y:S02]  /*4db0*/  LOP3.LUT R3, R3, 0x40, R0.reuse, 0xe2, !PT ;  /* 0x0000004003037812 */ /* 0x100fe400078ee200 */
[----:B------:R-:W-:Y:S02]  /*4dc0*/  IADD3 R0, RZ, -R5, -R0 ;  /* 0x80000005ff007210 */ /* 0x000fe40007ffe800 */
[----:B------:R-:W-:Y:S02]  /*4dd0*/  SHF.R.S32.HI R7, RZ, 0x1f, R6 ;  /* 0x0000001fff077819 */ /* 0x000fe40000011406 */
[----:B------:R-:W-:Y:S01]  /*4de0*/  LOP3.LUT R21, R3, UR6, R5, 0xfe, !PT ;  /* 0x0000000603157c12 */ /* 0x000fe2000f8efe05 */
[----:B------:R-:W-:Y:S02]  /*4df0*/  IMAD R0, R4, -0x40, R0 ;  /* 0xffffffc004007824 */ /* 0x000fe400078e0200 */
[----:B------:R-:W-:Y:S01]  /*4e00*/  IMAD.U32 R4, RZ, RZ, UR8 ;  /* 0x00000008ff047e24 */ /* 0x000fe2000f8e00ff */
[----:B------:R-:W-:Y:S01]  /*4e10*/  ULDC UR8, c[0x0][0x284] ;  /* 0x0000a10000087ab9 */ /* 0x000fe20000000800 */
[----:B------:R0:W-:Y:S01]  /*4e20*/  STL [R1+0x258], R21 ;  /* 0x0002581501007387 */ /* 0x0001e20000100800 */
[----:B------:R-:W-:-:S02]  /*4e30*/  IMAD.U32 R3, RZ, RZ, UR8 ;  /* 0x00000008ff037e24 */ /* 0x000fc4000f8e00ff */
[----:B------:R-:W-:-:S03]  /*4e40*/  IMAD.WIDE.U32 R4, R4, UR53, R6 ;  /* 0x0000003504047c25 */ /* 0x000fc6000f8e0006 */
[----:B------:R-:W-:Y:S01]  /*4e50*/  IADD3 R0, R3, -UR55, R0 ;  /* 0x8000003703007c10 */ /* 0x000fe2000fffe000 */
[----:B------:R-:W-:Y:S01]  /*4e60*/  VIADD R5, R5, UR4 ;  /* 0x0000000405057c36 */ /* 0x000fe20008000000 */
[----:B------:R-:W-:Y:S01]  /*4e70*/  ULDC UR4, c[0x0][0x288] ;  /* 0x0000a20000047ab9 */ /* 0x000fe20000000800 */
[----:B------:R-:W-:Y:S01]  /*4e80*/  LOP3.LUT R3, R8, 0x3, RZ, 0xc0, !PT ;  /* 0x0000000308037812 */ /* 0x000fe200078ec0ff */
[----:B------:R-:W-:Y:S01]  /*4e90*/  UISETP.GE.AND UP0, UPT, UR54, UR4, UPT ;  /* 0x000000043600728c */ /* 0x000fe2000bf06270 */
[----:B------:R-:W-:-:S03]  /*4ea0*/  IMAD.MOV.U32 R8, RZ, RZ, -0x2 ;  /* 0xfffffffeff087424 */ /* 0x000fc600078e00ff */
[----:B------:R-:W-:Y:S01]  /*4eb0*/  UISETP.GE.OR UP0, UPT, UR55, UR8, UP0 ;  /* 0x000000083700728c */ /* 0x000fe20008706670 */
[----:B------:R-:W-:Y:S01]  /*4ec0*/  IMAD R3, R3, R8, UR4 ;  /* 0x0000000403037e24 */ /* 0x000fe2000f8e0208 */
[----:B------:R-:W-:Y:S02]  /*4ed0*/  UIMAD.WIDE.U32 UR4, UR36, -0x33333333, URZ ;  /* 0xcccccccd240478a5 */ /* 0x000fe4000f8e003f */
[----:B------:R-:W-:Y:S01]  /*4ee0*/  USEL UR8, URZ, 0x1, !UP1 ;  /* 0x000000013f087887 */ /* 0x000fe2000c800000 */
[----:B------:R-:W-:Y:S01]  /*4ef0*/  VIADD R3, R3, -UR54 ;  /* 0x8000003603037c36 */ /* 0x000fe20008000000 */
[----:B------:R-:W-:Y:S01]  /*4f00*/  PLOP3.LUT P0, PT, PT, PT, UP0, 0x80, 0x0 ;  /* 0x000000000000781c */ /* 0x000fe20003f0f008 */
[----:B------:R-:W-:Y:S02]  /*4f10*/  USHF.R.U32.HI UR4, URZ, 0x3, UR5 ;  /* 0x000000033f047899 */ /* 0x000fe40008011605 */
[----:B------:R-:W-:Y:S02]  /*4f20*/  ULOP3.LUT UR39, UR39, UR8, URZ, 0x3c, !UPT ;  /* 0x0000000827277292 */ /* 0x000fe4000f8e3c3f */
[----:B------:R-:W-:-:S02]  /*4f30*/  UIMAD UR36, UR4, -0xa, UR36 ;  /* 0xfffffff6042478a4 */ /* 0x000fc4000f8e0224 */
[----:B------:R-:W-:Y:S01]  /*4f40*/  @UP2 ULOP3.LUT UR39, UR39, 0x1, UR4, 0x78, !UPT ;  /* 0x0000000127272892 */ /* 0x000fe2000f8e7804 */
[----:B------:R-:W-:-:S05]  /*4f50*/  UMOV UR55, 0xffffffff ;  /* 0xffffffff00377882 */ /* 0x000fca0000000000 */
[----:B0-----:R-:W-:Y:S06]  /*4f60*/  @P0 BRA `(.L_x_33) ;  /* 0x000001f000040947 */ /* 0x001fec0003800000 */
[----:B-----5:R-:W-:Y:S01]  /*4f70*/  FSETP.NEU.AND P2, PT, R16, RZ, PT ;  /* 0x000000ff1000720b */ /* 0x020fe20003f4d000 */
[----:B------:R-:W-:Y:S01]  /*4f80*/  ULDC.64 UR8, c[0x0][0x5c8] ;  /* 0x0001720000087ab9 */ /* 0x000fe20000000a00 */
[----:B------:R-:W-:Y:S01]  /*4f90*/  ISETP.GT.AND P0, PT, R3, RZ, PT ;  /* 0x000000ff0300720c */ /* 0x000fe20003f04270 */
[----:B------:R-:W-:Y:S01]  /*4fa0*/  UIMAD UR4, UR7, UR8, URZ ;  /* 0x00000008070472a4 */ /* 0x000fe2000f8e023f */
[----:B------:R-:W-:Y:S01]  /*4fb0*/  IMAD.U32 R14, RZ, RZ, UR9 ;  /* 0x00000009ff0e7e24 */ /* 0x000fe2000f8e00ff */
[----:B------:R-:W-:Y:S01]  /*4fc0*/  BSSY B0, `(.L_x_33) ;  /* 0x0001efb000007945 */ /* 0x000fe20003800000 */
[----:B------:R-:W-:Y:S01]  /*4fd0*/  IMAD.WIDE.U32 R4, R21, UR8, R4 ;  /* 0x0000000815047c25 */ /* 0x000fe2000f8e0004 */
[----:B------:R-:W-:-:S03]  /*4fe0*/  ISETP.GT.AND P1, PT, R0, RZ, P0 ;  /* 0x000000ff0000720c */ /* 0x000fc60000724270 */
[----:B------:R-:W-:-:S04]  /*4ff0*/  IMAD R14, R21, R14, UR4 ;  /* 0x00000004150e7e24 */ /* 0x000fc8000f8e020e */
[----:B------:R-:W-:Y:S01]  /*5000*/  IMAD.IADD R14, R5, 0x1, R14 ;  /* 0x00000001050e7824 */ /* 0x000fe200078e020e */
[----:B------:R-:W-:Y:S06]  /*5010*/  @!P2 BRA `(.L_x_34) ;  /* 0x000001840084a947 */ /* 0x000fec0003800000 */
[----:B------:R-:W0:Y:S01]  /*5020*/  LDC.64 R10, c[0x0][0x5b8] ;  /* 0x00016e00ff0a7b82 */ /* 0x000e220000000a00 */
[----:B------:R-:W3:Y:S04]  /*5030*/  LDL.LU R20, [R1+0x220] ;  /* 0x0002200001147983 */ /* 0x000ee80000300800 */
[----:B------:R-:W-:Y:S03]  /*5040*/  STL.64 [R1+0x288], R24 ;  /* 0x0002881801007387 */ /* 0x000fe60000100a00 */
[----:B------:R-:W1:Y:S01]  /*5050*/  LDC.64 R22, c[0x0][0x5b0] ;  /* 0x00016c00ff167b82 */ /* 0x000e620000000a00 */
[----:B0-----:R-:W-:Y:S01]  /*5060*/  IMAD.MOV.U32 R8, RZ, RZ, R11 ;  /* 0x000000ffff087224 */ /* 0x001fe200078e000b */
[----:B------:R0:W-:Y:S01]  /*5070*/  STL [R1+0x250], R10 ;  /* 0x0002500a01007387 */ /* 0x0001e20000100800 */
[----:B------:R-:W-:-:S04]  /*5080*/  IMAD.MOV.U32 R235, RZ, RZ, R10 ;  /* 0x000000ffffeb7224 */ /* 0x000fc800078e000a */
[C---:B------:R-:W-:Y:S01]  /*5090*/  IMAD R5, R235.reuse, UR10, RZ ;  /* 0x0000000aeb057c24 */ /* 0x040fe2000f8e02ff */
[----:B-1----:R-:W-:Y:S01]  /*50a0*/  R2UR UR4, R22 ;  /* 0x00000000160472ca */ /* 0x002fe200000e0000 */
[----:B------:R-:W-:Y:S01]  /*50b0*/  IMAD.WIDE.U32 R232, R235, UR53, R6 ;  /* 0x00000035ebe87c25 */ /* 0x000fe2000f8e0006 */
[----:B0-----:R-:W0:Y:S03]  /*50c0*/  LDC.64 R10, c[0x0][0x5a8] ;  /* 0x00016a00ff0a7b82 */ /* 0x001e260000000a00 */
[----:B------:R-:W-:Y:S02]  /*50d0*/  IMAD R234, R8, UR53, R5 ;  /* 0x0000003508ea7c24 */ /* 0x000fe4000f8e0205 */
[----:B------:R-:W-:Y:S02]  /*50e0*/  IMAD.MOV.U32 R236, RZ, RZ, R232 ;  /* 0x000000ffffec7224 */ /* 0x000fe400078e00e8 */
[----:B------:R-:W-:Y:S01]  /*50f0*/  IMAD.IADD R237, R233, 0x1, R234 ;  /* 0x00000001e9ed7824 */ /* 0x000fe200078e02ea */
[----:B------:R-:W-:Y:S03]  /*5100*/  STL [R1+0x264], R234 ;  /* 0x000264ea01007387 */ /* 0x000fe60000100800 */
[----:B------:R-:W-:Y:S01]  /*5110*/  UIMAD UR4, UR7, UR4, URZ ;  /* 0x00000004070472a4 */ /* 0x000fe2000f8e023f */
[C---:B------:R-:W-:Y:S01]  /*5120*/  IMAD.WIDE.U32 R8, R21.reuse, R22, R236 ;  /* 0x0000001615087225 */ /* 0x040fe200078e00ec */
[----:B------:R-:W-:Y:S04]  /*5130*/  STL.64 [R1+0x248], R232 ;  /* 0x000248e801007387 */ /* 0x000fe80000100a00 */
[----:B------:R-:W-:Y:S01]  /*5140*/  IMAD R19, R21, R23, UR4 ;  /* 0x0000000415137e24 */ /* 0x000fe2000f8e0217 */
[----:B------:R-:W-:-:S03]  /*5150*/  ULDC.64 UR4, c[0x0][0x5c0] ;  /* 0x0001700000047ab9 */ /* 0x000fc60000000a00 */
[----:B------:R-:W-:Y:S01]  /*5160*/  IMAD.IADD R5, R9, 0x1, R19 ;  /* 0x0000000109057824 */ /* 0x000fe200078e0213 */
[----:B------:R-:W-:Y:S01]  /*5170*/  STL [R1+0x268], R19 ;  /* 0x0002681301007387 */ /* 0x000fe20000100800 */
[----:B0-----:R-:W-:-:S04]  /*5180*/  LEA R12, P2, R8, R10, 0x1 ;  /* 0x0000000a080c7211 */ /* 0x001fc800078408ff */
[----:B------:R-:W-:-:S05]  /*5190*/  LEA.HI.X R13, R8, R11, R5, 0x1, P2 ;  /* 0x0000000b080d7211 */ /* 0x000fca00010f0c05 */
[----:B------:R0:W4:Y:S01]  /*51a0*/  @P1 LDG.E.LTC128B.U16 R18, desc[UR58][R12.64] ;  /* 0x0000003a0c121981 */ /* 0x000122000c1e1520 */
[C---:B------:R-:W-:Y:S02]  /*51b0*/  LEA R8, P2, R4.reuse, UR4, 0x1 ;  /* 0x0000000404087c11 */ /* 0x040fe4000f8408ff */
[----:B------:R-:W-:Y:S02]  /*51c0*/  ISETP.GT.AND P3, PT, R3, 0x1, PT ;  /* 0x000000010300780c */ /* 0x000fe40003f64270 */
[----:B------:R-:W-:Y:S01]  /*51d0*/  LEA.HI.X R9, R4, UR5, R14, 0x1, P2 ;  /* 0x0000000504097c11 */ /* 0x000fe200090f0c0e */
[----:B0-----:R-:W-:-:S04]  /*51e0*/  IMAD.WIDE.U32 R12, R21, R22, R6 ;  /* 0x00000016150c7225 */ /* 0x001fc800078e0006 */
[----:B------:R-:W-:Y:S02]  /*51f0*/  IMAD.IADD R13, R19, 0x1, R13 ;  /* 0x00000001130d7824 */ /* 0x000fe400078e020d */
[----:B------:R-:W-:-:S04]  /*5200*/  IMAD.WIDE.U32 R12, R235, UR53, R12 ;  /* 0x00000035eb0c7c25 */ /* 0x000fc8000f8e000c */
[----:B------:R-:W-:Y:S01]  /*5210*/  IMAD.IADD R5, R234, 0x1, R13 ;  /* 0x00000001ea057824 */ /* 0x000fe200078e020d */
[----:B------:R-:W-:-:S05]  /*5220*/  LEA R24, P4, R12, R10, 0x1 ;  /* 0x0000000a0c187211 */ /* 0x000fca00078808ff */
[----:B------:R0:W-:Y:S01]  /*5230*/  STL [R1+0x240], R24 ;  /* 0x0002401801007387 */ /* 0x0001e20000100800 */
[----:B------:R-:W-:Y:S01]  /*5240*/  IMAD.MOV.U32 R14, RZ, RZ, R24 ;  /* 0x000000ffff0e7224 */ /* 0x000fe200078e0018 */
[----:B------:R-:W-:Y:S01]  /*5250*/  ISETP.GT.AND P2, PT, R0, RZ, P3 ;  /* 0x000000ff0000720c */ /* 0x000fe20001f44270 */
[----:B------:R-:W-:Y:S01]  /*5260*/  BSSY B1, `(.L_x_35) ;  /* 0x000000c000017945 */ /* 0x000fe20003800000 */
[----:B----4-:R-:W-:-:S05]  /*5270*/  HADD2.F32 R15, -RZ, R18.H0_H0 ;  /* 0x20000012ff0f7230 */ /* 0x010fca0000004100 */
[----:B------:R-:W-:-:S04]  /*5280*/  FMUL R15, R15, R16 ;  /* 0x000000100f0f7220 */ /* 0x000fc80000400000 */
[----:B---3--:R-:W-:-:S05]  /*5290*/  FFMA R15, R20, R2, R15 ;  /* 0x00000002140f7223 */ /* 0x008fca000000000f */
[----:B------:R-:W-:Y:S01]  /*52a0*/  F2FP.F16.F32.PACK_AB R4, RZ, R15 ;  /* 0x0000000fff04723e */ /* 0x000fe200000000ff */
[----:B------:R-:W-:Y:S01]  /*52b0*/  IMAD.MOV.U32 R15, RZ, RZ, R25 ;  /* 0x000000ffff0f7224 */ /* 0x000fe200078e0019 */
[----:B------:R-:W-:Y:S01]  /*52c0*/  LEA.HI.X R15, R12, R11, R5, 0x1, P4 ;  /* 0x0000000b0c0f7211 */ /* 0x000fe200020f0c05 */
[----:B0-----:R0:W5:Y:S04]  /*52d0*/  LDL.LU.64 R24, [R1+0x288] ;  /* 0x0002880001187983 */ /* 0x0011680000300a00 */
[----:B------:R0:W-:Y:S04]  /*52e0*/  @P1 STG.E.U16 desc[UR58][R8.64], R4 ;  /* 0x0000000408001986 */ /* 0x0001e8000c10153a */
[----:B------:R0:W-:Y:S01]  /*52f0*/  STL [R1+0x244], R15 ;  /* 0x0002440f01007387 */ /* 0x0001e20000100800 */
[----:B------:R-:W-:Y:S05]  /*5300*/  @!P2 BRA `(.L_x_36) ;  /* 0x000000000004a947 */ /* 0x000fea0003800000 */
[----:B------:R1:W5:Y:S02]  /*5310*/  LDG.E.LTC128B.U16 R18, desc[UR58][R14.64+0x2] ;  /* 0x0000023a0e127981 */ /* 0x000364000c1e1520 */
.L_x_36:
[----:B------:R-:W-:Y:S05]  /*5320*/  BSYNC B1 ;  /* 0x0000000000017941 */ /* 0x000fea0003800000 */
.L_x_35:
[----:B------:R-:W3:Y:S01]  /*5330*/  LDL.LU R5, [R1+0x224] ;  /* 0x0002240001057983 */ /* 0x000ee20000300800 */
[----:B0----5:R-:W-:Y:S01]  /*5340*/  HADD2.F32 R4, -RZ, R18.H0_H0 ;  /* 0x20000012ff047230 */ /* 0x021fe20000004100 */
[----:B------:R-:W-:-:S04]  /*5350*/  ISETP.GT.AND P1, PT, R0, 0x8, P0 ;  /* 0x000000080000780c */ /* 0x000fc80000724270 */
[----:B------:R-:W-:-:S04]  /*5360*/  FMUL R4, R4, R16 ;  /* 0x0000001004047220 */ /* 0x000fc80000400000 */
[----:B---3--:R-:W-:Y:S01]  /*5370*/  FFMA R20, R5, R2, R4 ;  /* 0x0000000205147223 */ /* 0x008fe20000000004 */
[C---:B------:R-:W-:Y:S01]  /*5380*/  SHF.L.U64.HI R5, R22.reuse, 0x3, R23 ;  /* 0x0000000316057819 */ /* 0x040fe20000010217 */
[----:B------:R-:W-:-:S03]  /*5390*/  IMAD.SHL.U32 R4, R22, 0x8, RZ ;  /* 0x0000000816047824 */ /* 0x000fc600078e00ff */
[----:B------:R-:W-:Y:S01]  /*53a0*/  F2FP.F16.F32.PACK_AB R20, RZ, R20 ;  /* 0x00000014ff14723e */ /* 0x000fe200000000ff */
[----:B-1----:R-:W-:-:S04]  /*53b0*/  IMAD.WIDE.U32 R14, R21, R22, R4 ;  /* 0x00000016150e7225 */ /* 0x002fc800078e0004 */
[----:B------:R-:W-:Y:S01]  /*53c0*/  IMAD.IADD R19, R19, 0x1, R15 ;  /* 0x0000000113137824 */ /* 0x000fe200078e020f */
[----:B------:R-:W-:-:S05]  /*53d0*/  IADD3 R13, P4, R232, R14, RZ ;  /* 0x0000000ee80d7210 */ /* 0x000fca0007f9e0ff */
[----:B------:R-:W-:Y:S01]  /*53e0*/  IMAD.X R21, R19, 0x1, R237, P4 ;  /* 0x0000000113157824 */ /* 0x000fe200020e06ed */
[----:B------:R-:W-:-:S04]  /*53f0*/  LEA R12, P4, R13, R10, 0x1 ;  /* 0x0000000a0d0c7211 */ /* 0x000fc800078808ff */
[----:B------:R-:W-:Y:S01]  /*5400*/  LEA.HI.X R13, R13, R11, R21, 0x1, P4 ;  /* 0x0000000b0d0d7211 */ /* 0x000fe200020f0c15 */
[----:B------:R0:W-:Y:S04]  /*5410*/  @P2 STG.E.U16 desc[UR58][R8.64+0x2], R20 ;  /* 0x0000021408002986 */ /* 0x0001e8000c10153a */
[----:B------:R1:W3:Y:S04]  /*5420*/  @P1 LDG.E.LTC128B.U16 R18, desc[UR58][R12.64] ;  /* 0x0000003a0c121981 */ /* 0x0002e8000c1e1520 */
[----:B------:R-:W4:Y:S01]  /*5430*/  LDL.LU R21, [R1+0x228] ;  /* 0x0002280001157983 */ /* 0x000f220000300800 */
[----:B-1----:R-:W-:-:S05]  /*5440*/  IADD3 R12, P2, R6, R14, RZ ;  /* 0x0000000e060c7210 */ /* 0x002fca0007f5e0ff */
[----:B------:R-:W-:Y:S02]  /*5450*/  IMAD.X R13, R7, 0x1, R19, P2 ;  /* 0x00000001070d7824 */ /* 0x000fe400010e0613 */
[----:B------:R-:W-:-:S04]  /*5460*/  IMAD.WIDE.U32 R12, R235, UR53, R12 ;  /* 0x00000035eb0c7c25 */ /* 0x000fc8000f8e000c */
[----:B------:R-:W-:Y:S01]  /*5470*/  IMAD.IADD R13, R234, 0x1, R13 ;  /* 0x00000001ea0d7824 */ /* 0x000fe200078e020d */
[----:B------:R-:W-:-:S04]  /*5480*/  LEA R232, P2, R12, R10, 0x1 ;  /* 0x0000000a0ce87211 */ /* 0x000fc800078408ff */
[----:B------:R-:W-:Y:S01]  /*5490*/  LEA.HI.X R233, R12, R11, R13, 0x1, P2 ;  /* 0x0000000b0ce97211 */ /* 0x000fe200010f0c0d */
[----:B0-----:R-:W-:-:S04]  /*54a0*/  IMAD.U32 R20, RZ, RZ, UR9 ;  /* 0x00000009ff147e24 */ /* 0x001fc8000f8e00ff */
[----:B------:R0:W-:Y:S01]  /*54b0*/  STL.64 [R1+0x220], R232 ;  /* 0x000220e801007387 */ /* 0x0001e20000100a00 */
[----:B------:R-:W-:Y:S01]  /*54c0*/  ISETP.GT.AND P5, PT, R0, 0x8, P3 ;  /* 0x000000080000780c */ /* 0x000fe20001fa4270 */
[----:B------:R-:W-:Y:S01]  /*54d0*/  BSSY B1, `(.L_x_37) ;  /* 0x0000010000017945 */ /* 0x000fe20003800000 */
[----:B---3--:R-:W-:-:S05]  /*54e0*/  HADD2.F32 R12, -RZ, R18.H0_H0 ;  /* 0x20000012ff0c7230 */ /* 0x008fca0000004100 */
[----:B------:R-:W-:-:S04]  /*54f0*/  FMUL R12, R12, R16 ;  /* 0x000000100c0c7220 */ /* 0x000fc80000400000 */
[----:B----4-:R-:W-:Y:S01]  /*5500*/  FFMA R13, R21, R2, R12 ;  /* 0x00000002150d7223 */ /* 0x010fe2000000000c */
[----:B------:R-:W-:Y:S02]  /*5510*/  IMAD.U32 R12, RZ, RZ, UR8 ;  /* 0x00000008ff0c7e24 */ /* 0x000fe4000f8e00ff */
[----:B------:R-:W-:Y:S02]  /*5520*/  IMAD.U32 R21, RZ, RZ, UR8 ;  /* 0x00000008ff157e24 */ /* 0x000fe4000f8e00ff */
[----:B------:R-:W-:Y:S01]  /*5530*/  IMAD.SHL.U32 R12, R12, 0x10, RZ ;  /* 0x000000100c0c7824 */ /* 0x000fe200078e00ff */
[----:B------:R-:W-:Y:S02]  /*5540*/  F2FP.F16.F32.PACK_AB R13, RZ, R13 ;  /* 0x0000000dff0d723e */ /* 0x000fe400000000ff */
[----:B------:R-:W-:Y:S02]  /*5550*/  SHF.L.U64.HI R21, R21, 0x4, R20 ;  /* 0x0000000415157819 */ /* 0x000fe40000010214 */
[----:B------:R-:W-:-:S02]  /*5560*/  IADD3 R12, P2, R12, R8, RZ ;  /* 0x000000080c0c7210 */ /* 0x000fc40007f5e0ff */
[----:B------:R-:W-:-:S03]  /*5570*/  PRMT R20, R13, 0x7610, R20 ;  /* 0x000076100d147816 */ /* 0x000fc60000000014 */
[----:B------:R-:W-:Y:S01]  /*5580*/  IMAD.X R13, R21, 0x1, R9, P2 ;  /* 0x00000001150d7824 */ /* 0x000fe200010e0609 */
[----:B------:R0:W-:Y:S04]  /*5590*/  STL [R1+0x254], R21 ;  /* 0x0002541501007387 */ /* 0x0001e80000100800 */
[----:B------:R0:W-:Y:S01]  /*55a0*/  @P1 STG.E.U16 desc[UR58][R12.64], R20 ;  /* 0x000000140c001986 */ /* 0x0001e2000c10153a */
[----:B------:R-:W-:Y:S05]  /*55b0*/  @!P5 BRA `(.L_x_38) ;  /* 0x000000000004d947 */ /* 0x000fea0003800000 */
[----:B------:R1:W5:Y:S02]  /*55c0*/  LDG.E.LTC128B.U16 R18, desc[UR58][R232.64+0x2] ;  /* 0x0000023ae8127981 */ /* 0x000364000c1e1520 */
.L_x_38:
[----:B------:R-:W-:Y:S05]  /*55d0*/  BSYNC B1 ;  /* 0x0000000000017941 */ /* 0x000fea0003800000 */
.L_x_37:
[----:B0-----:R-:W3:Y:S01]  /*55e0*/  LDL.LU R21, [R1+0x22c] ;  /* 0x00022c0001157983 */ /* 0x001ee20000300800 */
[----:B-----5:R-:W-:Y:S01]  /*55f0*/  HADD2.F32 R20, -RZ, R18.H0_H0 ;  /* 0x20000012ff147230 */ /* 0x020fe20000004100 */
[----:B------:R-:W-:Y:S02]  /*5600*/  ISETP.GT.AND P2, PT, R3, 0x8, PT ;  /* 0x000000080300780c */ /* 0x000fe40003f44270 */
[----:B------:R0:W-:Y:S02]  /*5610*/  STL.64 [R1+0x288], R4 ;  /* 0x0002880401007387 */ /* 0x0001e40000100a00 */
[----:B------:R-:W-:Y:S01]  /*5620*/  FMUL R20, R20, R16 ;  /* 0x0000001014147220 */ /* 0x000fe20000400000 */
[----:B------:R-:W-:Y:S01]  /*5630*/  ISETP.GT.AND P4, PT, R0, RZ, P2 ;  /* 0x000000ff0000720c */ /* 0x000fe20001784270 */
[----:B0-----:R-:W-:Y:S02]  /*5640*/  IMAD.MOV.U32 R4, RZ, RZ, R12 ;  /* 0x000000ffff047224 */ /* 0x001fe400078e000c */
[----:B------:R-:W-:-:S05]  /*5650*/  IMAD.MOV.U32 R5, RZ, RZ, R13 ;  /* 0x000000ffff057224 */ /* 0x000fca00078e000d */
[----:B------:R-:W-:Y:S01]  /*5660*/  STL.64 [R1+0x228], R4 ;  /* 0x0002280401007387 */ /* 0x000fe20000100a00 */
[----:B---3--:R-:W-:-:S05]  /*5670*/  FFMA R20, R21, R2, R20 ;  /* 0x0000000215147223 */ /* 0x008fca0000000014 */
[----:B------:R-:W-:-:S05]  /*5680*/  F2FP.F16.F32.PACK_AB R20, RZ, R20 ;  /* 0x00000014ff14723e */ /* 0x000fca00000000ff */
[----:B------:R0:W-:Y:S04]  /*5690*/  @P5 STG.E.U16 desc[UR58][R4.64+0x2], R20 ;  /* 0x0000021404005986 */ /* 0x0001e8000c10153a */
[----:B0-----:R0:W5:Y:S01]  /*56a0*/  LDL.LU.64 R4, [R1+0x288] ;  /* 0x0002880001047983 */ /* 0x0011620000300a00 */
[----:B------:R-:W-:Y:S04]  /*56b0*/  BSSY B1, `(.L_x_39) ;  /* 0x0000004000017945 */ /* 0x000fe80003800000 */
[----:B------:R-:W-:Y:S05]  /*56c0*/  @!P4 BRA `(.L_x_40) ;  /* 0x000000000008c947 */ /* 0x000fea0003800000 */
[----:B------:R-:W3:Y:S04]  /*56d0*/  LDL.64 R20, [R1+0x240] ;  /* 0x0002400001147983 */ /* 0x000ee80000100a00 */
[----:B---3--:R3:W5:Y:S02]  /*56e0*/  LDG.E.LTC128B.U16 R18, desc[UR58][R20.64+0x10] ;  /* 0x0000103a14127981 */ /* 0x008764000c1e1520 */
.L_x_40:
[----:B------:R-:W-:Y:S05]  /*56f0*/  BSYNC B1 ;  /* 0x0000000000017941 */ /* 0x000fea0003800000 */
.L_x_39:
[----:B---3--:R-:W3:Y:S01]  /*5700*/  LDL.LU R21, [R1+0x230] ;  /* 0x0002300001157983 */ /* 0x008ee20000300800 */
[----:B-----5:R-:W-:Y:S01]  /*5710*/  HADD2.F32 R20, -RZ, R18.H0_H0 ;  /* 0x20000012ff147230 */ /* 0x020fe20000004100 */
[----:B------:R-:W-:Y:S01]  /*5720*/  ISETP.GT.AND P1, PT, R3, 0x9, PT ;  /* 0x000000090300780c */ /* 0x000fe20003f24270 */
[----:B------:R-:W-:Y:S03]  /*5730*/  BSSY B1, `(.L_x_41) ;  /* 0x0000009000017945 */ /* 0x000fe60003800000 */
[----:B------:R-:W-:Y:S01]  /*5740*/  FMUL R20, R20, R16 ;  /* 0x0000001014147220 */ /* 0x000fe20000400000 */
[----:B------:R-:W-:-:S03]  /*5750*/  ISETP.GT.AND P5, PT, R0, RZ, P1 ;  /* 0x000000ff0000720c */ /* 0x000fc60000fa4270 */
[----:B---3--:R-:W-:-:S05]  /*5760*/  FFMA R20, R21, R2, R20 ;  /* 0x0000000215147223 */ /* 0x008fca0000000014 */
[----:B------:R-:W-:-:S05]  /*5770*/  F2FP.F16.F32.PACK_AB R20, RZ, R20 ;  /* 0x00000014ff14723e */ /* 0x000fca00000000ff */
[----:B------:R3:W-:Y:S01]  /*5780*/  @P4 STG.E.U16 desc[UR58][R8.64+0x10], R20 ;  /* 0x0000101408004986 */ /* 0x0007e2000c10153a */
[----:B------:R-:W-:Y:S05]  /*5790*/  @!P5 BRA `(.L_x_42) ;  /* 0x000000000008d947 */ /* 0x000fea0003800000 */
[----:B---3--:R-:W3:Y:S04]  /*57a0*/  LDL.64 R20, [R1+0x240] ;  /* 0x0002400001147983 */ /* 0x008ee80000100a00 */
[----:B---3--:R4:W5:Y:S02]  /*57b0*/  LDG.E.LTC128B.U16 R18, desc[UR58][R20.64+0x12] ;  /* 0x0000123a14127981 */ /* 0x008964000c1e1520 */
.L_x_42:
[----:B------:R-:W-:Y:S05]  /*57c0*/  BSYNC B1 ;  /* 0x0000000000017941 */ /* 0x000fea0003800000 */
.L_x_41:
[----:B----4-:R-:W4:Y:S01]  /*57d0*/  LDL.LU R21, [R1+0x234] ;  /* 0x0002340001157983 */ /* 0x010f220000300800 */
[----:B---3-5:R-:W-:Y:S01]  /*57e0*/  HADD2.F32 R20, -RZ, R18.H0_H0 ;  /* 0x20000012ff147230 */ /* 0x028fe20000004100 */
[----:B------:R-:W-:Y:S01]  /*57f0*/  ISETP.GT.AND P4, PT, R0, 0x8, P2 ;  /* 0x000000080000780c */ /* 0x000fe20001784270 */
[----:B------:R-:W-:Y:S03]  /*5800*/  BSSY B1, `(.L_x_43) ;  /* 0x0000007000017945 */ /* 0x000fe60003800000 */
[----:B------:R-:W-:-:S04]  /*5810*/  FMUL R20, R20, R16 ;  /* 0x0000001014147220 */ /* 0x000fc80000400000 */
[----:B----4-:R-:W-:-:S05]  /*5820*/  FFMA R20, R21, R2, R20 ;  /* 0x0000000215147223 */ /* 0x010fca0000000014 */
[----:B------:R-:W-:-:S05]  /*5830*/  F2FP.F16.F32.PACK_AB R20, RZ, R20 ;  /* 0x00000014ff14723e */ /* 0x000fca00000000ff */
[----:B------:R3:W-:Y:S01]  /*5840*/  @P5 STG.E.U16 desc[UR58][R8.64+0x12], R20 ;  /* 0x0000121408005986 */ /* 0x0007e2000c10153a */
[----:B------:R-:W-:Y:S05]  /*5850*/  @!P4 BRA `(.L_x_44) ;  /* 0x000000000004c947 */ /* 0x000fea0003800000 */
[----:B------:R4:W5:Y:S02]  /*5860*/  LDG.E.LTC128B.U16 R18, desc[UR58][R232.64+0x10] ;  /* 0x0000103ae8127981 */ /* 0x000964000c1e1520 */
.L_x_44:
[----:B------:R-:W-:Y:S05]  /*5870*/  BSYNC B1 ;  /* 0x0000000000017941 */ /* 0x000fea0003800000 */
.L_x_43:
[----:B------:R-:W2:Y:S01]  /*5880*/  LDL.LU R21, [R1+0x238] ;  /* 0x0002380001157983 */ /* 0x000ea20000300800 */
[----:B---3-5:R-:W-:Y:S01]  /*5890*/  HADD2.F32 R20, -RZ, R18.H0_H0 ;  /* 0x20000012ff147230 */ /* 0x028fe20000004100 */
[----:B------:R-:W-:Y:S01]  /*58a0*/  ISETP.GT.AND P5, PT, R0, 0x8, P1 ;  /* 0x000000080000780c */ /* 0x000fe20000fa4270 */
[----:B------:R-:W-:Y:S03]  /*58b0*/  BSSY B1, `(.L_x_45) ;  /* 0x0000007000017945 */ /* 0x000fe60003800000 */
[----:B------:R-:W-:-:S04]  /*58c0*/  FMUL R20, R20, R16 ;  /* 0x0000001014147220 */ /* 0x000fc80000400000 */
[----:B--2---:R-:W-:-:S05]  /*58d0*/  FFMA R20, R21, R2, R20 ;  /* 0x0000000215147223 */ /* 0x004fca0000000014 */
[----:B------:R-:W-:-:S05]  /*58e0*/  F2FP.F16.F32.PACK_AB R20, RZ, R20 ;  /* 0x00000014ff14723e */ /* 0x000fca00000000ff */
[----:B------:R2:W-:Y:S01]  /*58f0*/  @P4 STG.E.U16 desc[UR58][R12.64+0x10], R20 ;  /* 0x000010140c004986 */ /* 0x0005e2000c10153a */
[----:B------:R-:W-:Y:S05]  /*5900*/  @!P5 BRA `(.L_x_46) ;  /* 0x000000000004d947 */ /* 0x000fea0003800000 */
[----:B------:R3:W5:Y:S02]  /*5910*/  LDG.E.LTC128B.U16 R18, desc[UR58][R232.64+0x12] ;  /* 0x0000123ae8127981 */ /* 0x000764000c1e1520 */
.L_x_46:
[----:B------:R-:W-:Y:S05]  /*5920*/  BSYNC B1 ;  /* 0x0000000000017941 */ /* 0x000fea0003800000 */
.L_x_45:
[----:B-1-34-:R-:W3:Y:S04]  /*5930*/  LDL.LU R232, [R1+0x23c] ;  /* 0x00023c0001e87983 */ /* 0x01aee80000300800 */
[----:B------:R-:W4:Y:S04]  /*5940*/  LDL.LU R21, [R1+0x200] ;  /* 0x0002000001157983 */ /* 0x000f280000300800 */
[----:B------:R-:W-:Y:S04]  /*5950*/  STL [R1+0x298], R17 ;  /* 0x0002981101007387 */ /* 0x000fe80000100800 */
[----:B------:R1:W-:Y:S04]  /*5960*/  STL.64 [R1+0x290], R8 ;  /* 0x0002900801007387 */ /* 0x0003e80000100a00 */
[----:B-1----:R-:W4:Y:S01]  /*5970*/  LDL.64 R8, [R1+0x248] ;  /* 0x0002480001087983 */ /* 0x002f220000100a00 */
[----:B--2--5:R-:W-:-:S02]  /*5980*/  HADD2.F32 R20, -RZ, R18.H0_H0 ;  /* 0x20000012ff147230 */ /* 0x024fc40000004100 */
[----:B------:R-:W-:Y:S01]  /*5990*/  IMAD.MOV.U32 R15, RZ, RZ, R19 ;  /* 0x000000ffff0f7224 */ /* 0x000fe200078e0013 */
[----:B------:R-:W-:Y:S01]  /*59a0*/  ISETP.GT.AND P4, PT, R0, 0x80, P0 ;  /* 0x000000800000780c */ /* 0x000fe20000784270 */
[----:B------:R-:W-:Y:S02]  /*59b0*/  IMAD R17, R23, 0x78, RZ ;  /* 0x0000007817117824 */ /* 0x000fe400078e02ff */
[----:B------:R-:W-:Y:S01]  /*59c0*/  FMUL R20, R20, R16 ;  /* 0x0000001014147220 */ /* 0x000fe20000400000 */
[----:B------:R-:W-:Y:S01]  /*59d0*/  PRMT R23, R18, 0x7610, R23 ;  /* 0x0000761012177816 */ /* 0x000fe20000000017 */
[----:B------:R1:W-:Y:S04]  /*59e0*/  STL [R1+0x288], R3 ;  /* 0x0002880301007387 */ /* 0x0003e80000100800 */
[----:B-1----:R-:W2:Y:S01]  /*59f0*/  LDL R3, [R1+0x268] ;  /* 0x0002680001037983 */ /* 0x002ea20000100800 */
[----:B---3--:R-:W-:Y:S01]  /*5a00*/  FFMA R20, R232, R2, R20 ;  /* 0x00000002e8147223 */ /* 0x008fe20000000014 */
[----:B------:R-:W-:-:S04]  /*5a10*/  IMAD.WIDE.U32 R232, R22, 0x78, R14 ;  /* 0x0000007816e87825 */ /* 0x000fc800078e000e */
[----:B------:R-:W-:Y:S01]  /*5a20*/  F2FP.F16.F32.PACK_AB R20, RZ, R20 ;  /* 0x00000014ff14723e */ /* 0x000fe200000000ff */
[----:B------:R-:W-:-:S04]  /*5a30*/  IMAD.IADD R233, R233, 0x1, R17 ;  /* 0x00000001e9e97824 */ /* 0x000fc800078e0211 */
[----:B------:R1:W-:Y:S01]  /*5a40*/  @P5 STG.E.U16 desc[UR58][R12.64+0x12], R20 ;  /* 0x000012140c005986 */ /* 0x0003e2000c10153a */
[----:B----4-:R-:W-:-:S05]  /*5a50*/  IADD3 R15, P5, R8, R232, RZ ;  /* 0x000000e8080f7210 */ /* 0x010fca0007fbe0ff */
[----:B------:R-:W-:Y:S01]  /*5a60*/  IMAD.X R19, R233, 0x1, R237, P5 ;  /* 0x00000001e9137824 */ /* 0x000fe200028e06ed */
[----:B------:R-:W-:-:S04]  /*5a70*/  LEA R14, P5, R15, R10, 0x1 ;  /* 0x0000000a0f0e7211 */ /* 0x000fc800078a08ff */
[----:B------:R-:W-:-:S05]  /*5a80*/  LEA.HI.X R15, R15, R11, R19, 0x1, P5 ;  /* 0x0000000b0f0f7211 */ /* 0x000fca00028f0c13 */
[----:B------:R-:W3:Y:S01]  /*5a90*/  @P4 LDG.E.LTC128B.U16 R23, desc[UR58][R14.64] ;  /* 0x0000003a0e174981 */ /* 0x000ee2000c1e1520 */
[----:B-1----:R-:W-:-:S03]  /*5aa0*/  IMAD.U32 R20, RZ, RZ, UR8 ;  /* 0x00000008ff147e24 */ /* 0x002fc6000f8e00ff */
[----:B------:R1:W-:Y:S01]  /*5ab0*/  STL [R1+0x26c], R17 ;  /* 0x00026c1101007387 */ /* 0x0003e20000100800 */
[----:B---3--:R-:W-:-:S05]  /*5ac0*/  HADD2.F32 R14, -RZ, R23.H0_H0 ;  /* 0x20000017ff0e7230 */ /* 0x008fca0000004100 */
[----:B------:R-:W-:-:S04]  /*5ad0*/  FMUL R14, R14, R16 ;  /* 0x000000100e0e7220 */ /* 0x000fc80000400000 */
[----:B------:R-:W-:Y:S01]  /*5ae0*/  FFMA R14, R21, R2, R14 ;  /* 0x00000002150e7223 */ /* 0x000fe2000000000e */
[----:B------:R-:W-:-:S04]  /*5af0*/  IMAD.WIDE.U32 R20, R20, 0xf0, R12 ;  /* 0x000000f014147825 */ /* 0x000fc800078e000c */
[----:B------:R-:W-:-:S04]  /*5b00*/  IMAD.U32 R13, RZ, RZ, UR9 ;  /* 0x00000009ff0d7e24 */ /* 0x000fc8000f8e00ff */
[----:B------:R-:W-:Y:S02]  /*5b10*/  IMAD R8, R13, 0xf0, RZ ;  /* 0x000000f00d087824 */ /* 0x000fe400078e02ff */
[----:B------:R-:W3:Y:S02]  /*5b20*/  LDL R13, [R1+0x258] ;  /* 0x00025800010d7983 */ /* 0x000ee40000100800 */
[----:B------:R-:W-:Y:S01]  /*5b30*/  IMAD.IADD R15, R21, 0x1, R8 ;  /* 0x00000001150f7824 */ /* 0x000fe200078e0208 */
[----:B------:R-:W-:Y:S01]  /*5b40*/  F2FP.F16.F32.PACK_AB R12, RZ, R14 ;  /* 0x0000000eff0c723e */ /* 0x000fe200000000ff */
[----:B------:R-:W-:-:S04]  /*5b50*/  IMAD.WIDE.U32 R8, R22, 0x78, R4 ;  /* 0x0000007816087825 */ /* 0x000fc800078e0004 */
[----:B------:R-:W-:Y:S02]  /*5b60*/  @P4 IMAD.MOV.U32 R14, RZ, RZ, R20 ;  /* 0x000000ffff0e4224 */ /* 0x000fe400078e0014 */
[----:B------:R-:W-:Y:S02]  /*5b70*/  IMAD.IADD R19, R17, 0x1, R9 ;  /* 0x0000000111137824 */ /* 0x000fe400078e0209 */
[----:B------:R-:W-:Y:S01]  /*5b80*/  IMAD.MOV.U32 R18, RZ, RZ, R8 ;  /* 0x000000ffff127224 */ /* 0x000fe200078e0008 */
[----:B------:R-:W-:Y:S04]  /*5b90*/  @P4 STG.E.U16 desc[UR58][R14.64], R12 ;  /* 0x0000000c0e004986 */ /* 0x000fe8000c10153a */
[----:B------:R4:W-:Y:S04]  /*5ba0*/  STL.64 [R1+0x278], R8 ;  /* 0x0002780801007387 */ /* 0x0009e80000100a00 */
[----:B-1----:R1:W5:Y:S04]  /*5bb0*/  LDL.LU R17, [R1+0x298] ;  /* 0x0002980001117983 */ /* 0x0023680000300800 */
[----:B----4-:R1:W5:Y:S01]  /*5bc0*/  LDL.LU.64 R8, [R1+0x290] ;  /* 0x0002900001087983 */ /* 0x0103620000300a00 */
[----:B------:R-:W-:Y:S01]  /*5bd0*/  BSSY B1, `(.L_x_47) ;  /* 0x000000e000017945 */ /* 0x000fe20003800000 */
[----:B---3--:R-:W-:-:S03]  /*5be0*/  IMAD.WIDE.U32 R12, R13, R22, R18 ;  /* 0x000000160d0c7225 */ /* 0x008fc600078e0012 */
[----:B------:R-:W-:-:S04]  /*5bf0*/  IADD3 R12, P4, R6, R12, RZ ;  /* 0x0000000c060c7210 */ /* 0x000fc80007f9e0ff */
[----:B--2---:R-:W-:Y:S02]  /*5c00*/  IADD3.X R13, R7, R3, R13, P4, !PT ;  /* 0x00000003070d7210 */ /* 0x004fe400027fe40d */
[----:B------:R1:W5:Y:S01]  /*5c10*/  LDL.LU R3, [R1+0x288] ;  /* 0x0002880001037983 */ /* 0x0003620000300800 */
[----:B------:R-:W-:-:S04]  /*5c20*/  IMAD.WIDE.U32 R12, R235, UR53, R12 ;  /* 0x00000035eb0c7c25 */ /* 0x000fc8000f8e000c */
[----:B------:R-:W-:Y:S01]  /*5c30*/  IMAD.IADD R13, R234, 0x1, R13 ;  /* 0x00000001ea0d7824 */ /* 0x000fe200078e020d */
[----:B------:R-:W-:-:S04]  /*5c40*/  LEA R234, P4, R12, R10, 0x1 ;  /* 0x0000000a0cea7211 */ /* 0x000fc800078808ff */
[----:B------:R-:W-:Y:S02]  /*5c50*/  LEA.HI.X R235, R12, R11, R13, 0x1, P4 ;  /* 0x0000000b0ceb7211 */ /* 0x000fe400020f0c0d */
[----:B------:R-:W-:-:S05]  /*5c60*/  IADD3 R12, P5, R4, R232, RZ ;  /* 0x000000e8040c7210 */ /* 0x000fca0007fbe0ff */
[----:B------:R1:W-:Y:S01]  /*5c70*/  STL [R1+0x200], R12 ;  /* 0x0002000c01007387 */ /* 0x0003e20000100800 */
[----:B------:R-:W-:-:S13]  /*5c80*/  ISETP.GT.AND P4, PT, R0, 0x80, P3 ;  /* 0x000000800000780c */ /* 0x000fda0001f84270 */
[----:B-1----:R-:W-:Y:S05]  /*5c90*/  @!P4 BRA `(.L_x_48) ;  /* 0x000000000004c947 */ /* 0x002fea0003800000 */
[----:B------:R1:W5:Y:S02]  /*5ca0*/  LDG.E.LTC128B.U16 R23, desc[UR58][R234.64+0x2] ;  /* 0x0000023aea177981 */ /* 0x000364000c1e1520 */
.L_x_48:
[----:B------:R-:W-:Y:S05]  /*5cb0*/  BSYNC B1 ;  /* 0x0000000000017941 */ /* 0x000fea0003800000 */
.L_x_47:
[----:B------:R-:W2:Y:S04]  /*5cc0*/  LDL R13, [R1+0x204] ;  /* 0x00020400010d7983 */ /* 0x000ea80000100800 */
[----:B------:R3:W-:Y:S04]  /*5cd0*/  STL.64 [R1+0x2a0], R14 ;  /* 0x0002a00e01007387 */ /* 0x0007e80000100a00 */
[----:B---3--:R3:W4:Y:S01]  /*5ce0*/  LDL.64 R14, [R1+0x200] ;  /* 0x00020000010e7983 */ /* 0x0087220000100a00 */
[----:B-----5:R-:W-:-:S05]  /*5cf0*/  HADD2.F32 R12, -RZ, R23.H0_H0 ;  /* 0x20000017ff0c7230 */ /* 0x020fca0000004100 */
[----:B------:R-:W-:Y:S01]  /*5d00*/  FMUL R12, R12, R16 ;  /* 0x000000100c0c7220 */ /* 0x000fe20000400000 */
[----:B----4-:R-:W4:Y:S04]  /*5d10*/  LDL.64 R14, [R1+0x200] ;  /* 0x00020000010e7983 */ /* 0x010f280000100a00 */
[----:B------:R2:W-:Y:S04]  /*5d20*/  STL [R1+0x298], R8 ;  /* 0x0002980801007387 */ /* 0x0005e80000100800 */
[----:B------:R0:W-:Y:S01]  /*5d30*/  STL.64 [R1+0x290], R6 ;  /* 0x0002900601007387 */ /* 0x0001e20000100a00 */
[----:B--2---:R-:W-:-:S03]  /*5d40*/  FFMA R8, R13, R2, R12 ;  /* 0x000000020d087223 */ /* 0x004fc6000000000c */
[----:B0-----:R-:W2:Y:S04]  /*5d50*/  LDL.64 R6, [R1+0x228] ;  /* 0x0002280001067983 */ /* 0x001ea80000100a00 */
[----:B------:R-:W-:Y:S04]  /*5d60*/  STL [R1+0x288], R3 ;  /* 0x0002880301007387 */ /* 0x000fe80000100800 */
[----:B------:R-:W3:Y:S01]  /*5d70*/  LDL.64 R12, [R1+0x248] ;  /* 0x00024800010c7983 */ /* 0x000ee20000100a00 */
[----:B----4-:R-:W-:Y:S02]  /*5d80*/  IMAD.MOV.U32 R232, RZ, RZ, R14 ;  /* 0x000000ffffe87224 */ /* 0x010fe400078e000e */
[----:B------:R-:W-:-:S04]  /*5d90*/  IMAD.X R15, R233, 0x1, R5, P5 ;  /* 0x00000001e90f7824 */ /* 0x000fc800028e0605 */
[----:B------:R-:W-:Y:S01]  /*5da0*/  IMAD.MOV.U32 R233, RZ, RZ, R15 ;  /* 0x000000ffffe97224 */ /* 0x000fe200078e000f */
[----:B------:R0:W-:Y:S04]  /*5db0*/  STL [R1+0x204], R15 ;  /* 0x0002040f01007387 */ /* 0x0001e80000100800 */
[----:B0-----:R0:W5:Y:S01]  /*5dc0*/  LDL.LU.64 R14, [R1+0x2a0] ;  /* 0x0002a000010e7983 */ /* 0x0011620000300a00 */
[----:B---3--:R-:W-:-:S05]  /*5dd0*/  IADD3 R12, P5, R232, R12, RZ ;  /* 0x0000000ce80c7210 */ /* 0x008fca0007fbe0ff */
[----:B------:R-:W-:Y:S01]  /*5de0*/  IMAD.X R13, R233, 0x1, R237, P5 ;  /* 0x00000001e90d7824 */ /* 0x000fe200028e06ed */
[----:B------:R-:W-:-:S04]  /*5df0*/  LEA R232, P5, R12, R10, 0x1 ;  /* 0x0000000a0ce87211 */ /* 0x000fc800078a08ff */
[----:B------:R-:W-:Y:S01]  /*5e00*/  LEA.HI.X R233, R12, R11, R13, 0x1, P5 ;  /* 0x0000000b0ce97211 */ /* 0x000fe200028f0c0d */
[----:B------:R-:W-:Y:S01]  /*5e10*/  IMAD.U32 R13, RZ, RZ, UR8 ;  /* 0x00000008ff0d7e24 */ /* 0x000fe2000f8e00ff */
[----:B------:R-:W-:Y:S02]  /*5e20*/  F2FP.F16.F32.PACK_AB R12, RZ, R8 ;  /* 0x00000008ff0c723e */ /* 0x000fe400000000ff */
[----:B------:R0:W5:Y:S01]  /*5e30*/  LDL.LU R8, [R1+0x298] ;  /* 0x0002980001087983 */ /* 0x0001620000300800 */
[----:B--2---:R-:W-:Y:S01]  /*5e40*/  IMAD.WIDE.U32 R6, R13, 0xf0, R6 ;  /* 0x000000f00d067825 */ /* 0x004fe200078e0006 */
[----:B------:R-:W-:Y:S02]  /*5e50*/  PRMT R3, R12, 0x7610, R3 ;  /* 0x000076100c037816 */ /* 0x000fe40000000003 */
[----:B------:R-:W-:Y:S01]  /*5e60*/  ISETP.GT.AND P5, PT, R0, 0x88, P0 ;  /* 0x000000880000780c */ /* 0x000fe200007a4270 */
[----:B------:R-:W-:Y:S01]  /*5e70*/  IMAD.U32 R13, RZ, RZ, UR9 ;  /* 0x00000009ff0d7e24 */ /* 0x000fe2000f8e00ff */
[----:B------:R2:W-:Y:S01]  /*5e80*/  STL.64 [R1+0x230], R6 ;  /* 0x0002300601007387 */ /* 0x0005e20000100a00 */
[----:B------:R-:W-:-:S02]  /*5e90*/  IMAD.MOV.U32 R12, RZ, RZ, R6 ;  /* 0x000000ffff0c7224 */ /* 0x000fc400078e0006 */
[----:B------:R-:W-:-:S04]  /*5ea0*/  IMAD R13, R13, 0xf0, RZ ;  /* 0x000000f00d0d7824 */ /* 0x000fc800078e02ff */
[----:B------:R-:W-:Y:S02]  /*5eb0*/  IMAD.IADD R13, R13, 0x1, R7 ;  /* 0x000000010d0d7824 */ /* 0x000fe400078e0207 */
[----:B--2---:R0:W5:Y:S04]  /*5ec0*/  LDL.LU.64 R6, [R1+0x290] ;  /* 0x0002900001067983 */ /* 0x0041680000300a00 */
[----:B------:R2:W-:Y:S04]  /*5ed0*/  @P4 STG.E.U16 desc[UR58][R12.64+0x2], R3 ;  /* 0x000002030c004986 */ /* 0x0005e8000c10153a */
[----:B--2---:R0:W5:Y:S01]  /*5ee0*/  LDL.LU R3, [R1+0x288] ;  /* 0x0002880001037983 */ /* 0x0041620000300800 */
[----:B------:R-:W-:Y:S04]  /*5ef0*/  BSSY B1, `(.L_x_49) ;  /* 0x0000003000017945 */ /* 0x000fe80003800000 */
[----:B------:R-:W-:Y:S05]  /*5f00*/  @!P5 BRA `(.L_x_50) ;  /* 0x000000000004d947 */ /* 0x000fea0003800000 */
[----:B------:R2:W5:Y:S02]  /*5f10*/  LDG.E.LTC128B.U16 R23, desc[UR58][R232.64] ;  /* 0x0000003ae8177981 */ /* 0x000564000c1e1520 */
.L_x_50:
[----:B------:R-:W-:Y:S05]  /*5f20*/  BSYNC B1 ;  /* 0x0000000000017941 */ /* 0x000fea0003800000 */
.L_x_49:
[----:B------:R3:W-:Y:S04]  /*5f30*/  STL.64 [R1+0x298], R24 ;  /* 0x0002981801007387 */ /* 0x0007e80000100a00 */
[----:B---3--:R-:W3:Y:S01]  /*5f40*/  LDL.LU R24, [R1+0x208] ;  /* 0x0002080001187983 */ /* 0x008ee20000300800 */
[----:B--2--5:R-:W-:Y:S02]  /*5f50*/  HADD2.F32 R232, -RZ, R23.H0_H0 ;  /* 0x20000017ffe87230 */ /* 0x024fe40000004100 */
[----:B------:R-:W-:Y:S01]  /*5f60*/  IMAD.U32 R25, RZ, RZ, UR8 ;  /* 0x00000008ff197e24 */ /* 0x000fe2000f8e00ff */
[----:B------:R2:W-:Y:S02]  /*5f70*/  STL.64 [R1+0x290], R12 ;  /* 0x0002900c01007387 */ /* 0x0005e40000100a00 */
[----:B------:R-:W-:Y:S01]  /*5f80*/  FMUL R232, R232, R16 ;  /* 0x00000010e8e87220 */ /* 0x000fe20000400000 */
[----:B------:R-:W-:Y:S01]  /*5f90*/  IMAD.SHL.U32 R25, R25, 0x10, RZ ;  /* 0x0000001019197824 */ /* 0x000fe200078e00ff */
[----:B--2---:R-:W2:Y:S04]  /*5fa0*/  LDL.LU.64 R12, [R1+0x278] ;  /* 0x00027800010c7983 */ /* 0x004ea80000300a00 */
[----:B------:R-:W4:Y:S04]  /*5fb0*/  LDL R233, [R1+0x258] ;  /* 0x0002580001e97983 */ /* 0x000f280000100800 */
[----:B------:R0:W-:Y:S04]  /*5fc0*/  STL.64 [R1+0x288], R8 ;  /* 0x0002880801007387 */ /* 0x0001e80000100a00 */
[----:B0-----:R-:W4:Y:S04]  /*5fd0*/  LDL R8, [R1+0x268] ;  /* 0x0002680001087983 */ /* 0x001f280000100800 */
[----:B------:R-:W4:Y:S01]  /*5fe0*/  LDL R9, [R1+0x250] ;  /* 0x0002500001097983 */ /* 0x000f220000100800 */
[----:B---3--:R-:W-:Y:S01]  /*5ff0*/  FFMA R232, R24, R2, R232 ;  /* 0x0000000218e87223 */ /* 0x008fe200000000e8 */
[----:B------:R-:W-:-:S02]  /*6000*/  IADD3 R24, P4, R25, R20, RZ ;  /* 0x0000001419187210 */ /* 0x000fc40007f9e0ff */
[----:B------:R-:W3:Y:S02]  /*6010*/  LDL R25, [R1+0x254] ;  /* 0x0002540001197983 */ /* 0x000ee40000100800 */
[----:B------:R-:W-:Y:S01]  /*6020*/  F2FP.F16.F32.PACK_AB R232, RZ, R232 ;  /* 0x000000e8ffe8723e */ /* 0x000fe200000000ff */
[----:B---3--:R-:W-:Y:S01]  /*6030*/  IMAD.X R25, R15, 0x1, R25, P4 ;  /* 0x000000010f197824 */ /* 0x008fe200020e0619 */
[----:B--2---:R-:W-:-:S05]  /*6040*/  IADD3 R12, P4, R4, R12, RZ ;  /* 0x0000000c040c7210 */ /* 0x004fca0007f9e0ff */
[----:B------:R-:W-:Y:S01]  /*6050*/  IMAD.X R13, R19, 0x1, R5, P4 ;  /* 0x00000001130d7824 */ /* 0x000fe200020e0605 */
[----:B------:R4:W-:Y:S02]  /*6060*/  @P5 STG.E.U16 desc[UR58][R24.64], R232 ;  /* 0x000000e818005986 */ /* 0x0009e4000c10153a */
[----:B----4-:R-:W-:-:S03]  /*6070*/  IMAD.WIDE.U32 R232, R233, R22, R12 ;  /* 0x00000016e9e87225 */ /* 0x010fc600078e000c */
[----:B------:R-:W-:Y:S01]  /*6080*/  IADD3 R232, P4, R6, R232, RZ ;  /* 0x000000e806e87210 */ /* 0x000fe20007f9e0ff */
[----:B------:R0:W-:Y:S03]  /*6090*/  STL.64 [R1+0x270], R24 ;  /* 0x0002701801007387 */ /* 0x0001e60000100a00 */
[----:B------:R-:W-:-:S03]  /*60a0*/  IADD3.X R233, R7, R8, R233, P4, !PT ;  /* 0x0000000807e97210 */ /* 0x000fc600027fe4e9 */
[----:B------:R-:W-:Y:S01]  /*60b0*/  IMAD.WIDE.U32 R8, R9, UR53, R232 ;  /* 0x0000003509087c25 */ /* 0x000fe2000f8e00e8 */
[----:B0-----:R0:W5:Y:S04]  /*60c0*/  LDL.LU.64 R24, [R1+0x298] ;  /* 0x0002980001187983 */ /* 0x0011680000300a00 */
[----:B------:R2:W-:Y:S04]  /*60d0*/  STL.64 [R1+0x278], R12 ;  /* 0x0002780c01007387 */ /* 0x0005e80000100a00 */
[----:B--2---:R0:W5:Y:S04]  /*60e0*/  LDL.LU.64 R12, [R1+0x290] ;  /* 0x00029000010c7983 */ /* 0x0041680000300a00 */
[----:B------:R-:W2:Y:S01]  /*60f0*/  LDL R233, [R1+0x264] ;  /* 0x0002640001e97983 */ /* 0x000ea20000100800 */
[----:B------:R-:W-:-:S02]  /*6100*/  LEA R232, P4, R8, R10, 0x1 ;  /* 0x0000000a08e87211 */ /* 0x000fc400078808ff */
[----:B------:R-:W-:Y:S01]  /*6110*/  ISETP.GT.AND P5, PT, R0, 0x88, P3 ;  /* 0x000000880000780c */ /* 0x000fe20001fa4270 */
[----:B--2---:R-:W-:-:S05]  /*6120*/  IMAD.IADD R233, R233, 0x1, R9 ;  /* 0x00000001e9e97824 */ /* 0x004fca00078e0209 */
[----:B------:R-:W-:Y:S02]  /*6130*/  LEA.HI.X R233, R8, R11, R233, 0x1, P4 ;  /* 0x0000000b08e97211 */ /* 0x000fe400020f0ce9 */
[----:B------:R0:W5:Y:S01]  /*6140*/  LDL.LU.64 R8, [R1+0x288] ;  /* 0x0002880001087983 */ /* 0x0001620000300a00 */
[----:B------:R-:W-:Y:S04]  /*6150*/  BSSY B1, `(.L_x_51) ;  /* 0x0000003000017945 */ /* 0x000fe80003800000 */
[----:B------:R-:W-:Y:S05]  /*6160*/  @!P5 BRA `(.L_x_52) ;  /* 0x000000000004d947 */ /* 0x000fea0003800000 */
[----:B------:R2:W5:Y:S02]  /*6170*/  LDG.E.LTC128B.U16 R23, desc[UR58][R232.64+0x2] ;  /* 0x0000023ae8177981 */ /* 0x000564000c1e1520 */
.L_x_52:
[----:B------:R-:W-:Y:S05]  /*6180*/  BSYNC B1 ;  /* 0x0000000000017941 */ /* 0x000fea0003800000 */
.L_x_51:
[----:B------:R3:W-:Y:S04]  /*6190*/  STL.64 [R1+0x2a8], R10 ;  /* 0x0002a80a01007387 */ /* 0x0007e80000100a00 */
[----:B---3--:R-:W3:Y:S04]  /*61a0*/  LDL.64 R10, [R1+0x230] ;  /* 0x00023000010a7983 */ /* 0x008ee80000100a00 */
[----:B-----5:R4:W-:Y:S04]  /*61b0*/  STL [R1+0x2a0], R8 ;  /* 0x0002a00801007387 */ /* 0x0209e80000100800 */
[----:B----4-:R-:W4:Y:S04]  /*61c0*/  LDL.LU R8, [R1+0x20c] ;  /* 0x00020c0001087983 */ /* 0x010f280000300800 */
[----:B------:R-:W-:Y:S04]  /*61d0*/  STL [R1+0x29c], R7 ;  /* 0x00029c0701007387 */ /* 0x000fe80000100800 */
[----:B------:R-:W-:Y:S04]  /*61e0*/  STL [R1+0x298], R6 ;  /* 0x0002980601007387 */ /* 0x000fe80000100800 */
[----:B------:R0:W-:Y:S04]  /*61f0*/  STL.64 [R1+0x290], R4 ;  /* 0x0002900401007387 */ /* 0x0001e80000100a00 */
[----:B------:R1:W-:Y:S01]  /*6200*/  STL [R1+0x288], R3 ;  /* 0x0002880301007387 */ /* 0x0003e20000100800 */
[----:B0-----:R-:W-:-:S02]  /*6210*/  HADD2.F32 R4, -RZ, R23.H0_H0 ;  /* 0x20000017ff047230 */ /* 0x001fc40000004100 */
[----:B------:R-:W-:-:S03]  /*6220*/  IMAD.U32 R5, RZ, RZ, UR8 ;  /* 0x00000008ff057e24 */ /* 0x000fc6000f8e00ff */
[----:B------:R-:W-:Y:S01]  /*6230*/  FMUL R4, R4, R16 ;  /* 0x0000001004047220 */ /* 0x000fe20000400000 */
[----:B------:R-:W-:-:S03]  /*6240*/  IMAD.SHL.U32 R5, R5, 0x10, RZ ;  /* 0x0000001005057824 */ /* 0x000fc600078e00ff */
[----:B----4-:R-:W-:Y:S02]  /*6250*/  FFMA R8, R8, R2, R4 ;  /* 0x0000000208087223 */ /* 0x010fe40000000004 */
[----:B---3--:R-:W-:Y:S02]  /*6260*/  IADD3 R4, P4, R5, R10, RZ ;  /* 0x0000000a05047210 */ /* 0x008fe40007f9e0ff */
[----:B------:R0:W5:Y:S04]  /*6270*/  LDL.LU.64 R10, [R1+0x2a8] ;  /* 0x0002a800010a7983 */ /* 0x0001680000300a00 */
[----:B------:R-:W3:Y:S01]  /*6280*/  LDL R5, [R1+0x254] ;  /* 0x0002540001057983 */ /* 0x000ee20000100800 */
[----:B------:R-:W-:-:S03]  /*6290*/  F2FP.F16.F32.PACK_AB R7, RZ, R8 ;  /* 0x00000008ff07723e */ /* 0x000fc600000000ff */
[----:B------:R0:W5:Y:S01]  /*62a0*/  LDL.LU R8, [R1+0x2a0] ;  /* 0x0002a00001087983 */ /* 0x0001620000300800 */
[----:B------:R-:W-:-:S03]  /*62b0*/  PRMT R6, R7, 0x7610, R6 ;  /* 0x0000761007067816 */ /* 0x000fc60000000006 */
[----:B------:R0:W5:Y:S01]  /*62c0*/  LDL.LU R7, [R1+0x29c] ;  /* 0x00029c0001077983 */ /* 0x0001620000300800 */
[----:B-1----:R-:W-:-:S03]  /*62d0*/  PRMT R3, R6, 0x7610, R3 ;  /* 0x0000761006037816 */ /* 0x002fc60000000003 */
[----:B------:R0:W5:Y:S01]  /*62e0*/  LDL.LU R6, [R1+0x298] ;  /* 0x0002980001067983 */ /* 0x0001620000300800 */
[----:B---3--:R-:W-:Y:S01]  /*62f0*/  IMAD.X R5, R5, 0x1, R13, P4 ;  /* 0x0000000105057824 */ /* 0x008fe200020e060d */
[----:B------:R-:W-:-:S04]  /*6300*/  ISETP.GT.AND P4, PT, R0, 0x80, P2 ;  /* 0x000000800000780c */ /* 0x000fc80001784270 */
[----:B------:R-:W-:Y:S04]  /*6310*/  STL.64 [R1+0x238], R4 ;  /* 0x0002380401007387 */ /* 0x000fe80000100a00 */
[----:B------:R1:W-:Y:S04]  /*6320*/  @P5 STG.E.U16 desc[UR58][R4.64+0x2], R3 ;  /* 0x0000020304005986 */ /* 0x0003e8000c10153a */
[----:B-1----:R0:W5:Y:S04]  /*6330*/  LDL.LU.64 R4, [R1+0x290] ;  /* 0x0002900001047983 */ /* 0x0021680000300a00 */
[----:B------:R0:W5:Y:S01]  /*6340*/  LDL.LU R3, [R1+0x288] ;  /* 0x0002880001037983 */ /* 0x0001620000300800 */
[----:B------:R-:W-:Y:S04]  /*6350*/  BSSY B1, `(.L_x_53) ;  /* 0x0000003000017945 */ /* 0x000fe80003800000 */
[----:B------:R-:W-:Y:S05]  /*6360*/  @!P4 BRA `(.L_x_54) ;  /* 0x000000000004c947 */ /* 0x000fea0003800000 */
[----:B------:R1:W5:Y:S02]  /*6370*/  LDG.E.LTC128B.U16 R23, desc[UR58][R234.64+0x10] ;  /* 0x0000103aea177981 */ /* 0x000364000c1e1520 */
.L_x_54:
[----:B------:R-:W-:Y:S05]  /*6380*/  BSYNC B1 ;  /* 0x0000000000017941 */ /* 0x000fea0003800000 */
.L_x_53:
[----:B-----5:R3:W-:Y:S04]  /*6390*/  STL [R1+0x288], R3 ;  /* 0x0002880301007387 */ /* 0x0207e80000100800 */
[----:B---3--:R-:W3:Y:S01]  /*63a0*/  LDL.LU R3, [R1+0x210] ;  /* 0x0002100001037983 */ /* 0x008ee20000300800 */
[----:B------:R-:W-:-:S05]  /*63b0*/  HADD2.F32 R14, -RZ, R23.H0_H0 ;  /* 0x20000017ff0e7230 */ /* 0x000fca0000004100 */
[----:B------:R-:W-:Y:S01]  /*63c0*/  FMUL R14, R14, R16 ;  /* 0x000000100e0e7220 */ /* 0x000fe20000400000 */
[----:B------:R-:W-:-:S03]  /*63d0*/  ISETP.GT.AND P5, PT, R0, 0x80, P1 ;  /* 0x000000800000780c */ /* 0x000fc60000fa4270 */
[----:B---3--:R-:W-:Y:S02]  /*63e0*/  FFMA R14, R3, R2, R14 ;  /* 0x00000002030e7223 */ /* 0x008fe4000000000e */
[----:B------:R3:W5:Y:S01]  /*63f0*/  LDL.LU R3, [R1+0x288] ;  /* 0x0002880001037983 */ /* 0x0007620000300800 */
[----:B------:R-:W-:Y:S02]  /*6400*/  BSSY B1, `(.L_x_55) ;  /* 0x0000008000017945 */ /* 0x000fe40003800000 */
[----:B------:R-:W-:-:S04]  /*6410*/  F2FP.F16.F32.PACK_AB R14, RZ, R14 ;  /* 0x0000000eff0e723e */ /* 0x000fc800000000ff */
[----:B------:R-:W-:Y:S01]  /*6420*/  PRMT R21, R14, 0x7610, R21 ;  /* 0x000076100e157816 */ /* 0x000fe20000000015 */
[----:B------:R-:W-:-:S05]  /*6430*/  @P4 IMAD.MOV.U32 R14, RZ, RZ, R20 ;  /* 0x000000ffff0e4224 */ /* 0x000fca00078e0014 */
[----:B------:R4:W-:Y:S02]  /*6440*/  @P4 STG.E.U16 desc[UR58][R14.64+0x10], R21 ;  /* 0x000010150e004986 */ /* 0x0009e4000c10153a */
[----:B----4-:R-:W-:Y:S01]  /*6450*/  PRMT R14, R23, 0x7610, R14 ;  /* 0x00007610170e7816 */ /* 0x010fe2000000000e */
[----:B---3--:R-:W-:Y:S06]  /*6460*/  @!P5 BRA `(.L_x_56) ;  /* 0x000000000004d947 */ /* 0x008fec0003800000 */
[----:B------:R3:W5:Y:S02]  /*6470*/  LDG.E.LTC128B.U16 R14, desc[UR58][R234.64+0x12] ;  /* 0x0000123aea0e7981 */ /* 0x000764000c1e1520 */
.L_x_56:
[----:B------:R-:W-:Y:S05]  /*6480*/  BSYNC B1 ;  /* 0x0000000000017941 */ /* 0x000fea0003800000 */
.L_x_55:
[----:B------:R-:W4:Y:S01]  /*6490*/  LDL.LU R20, [R1+0x214] ;  /* 0x0002140001147983 */ /* 0x000f220000300800 */
[----:B-----5:R-:W-:Y:S01]  /*64a0*/  HADD2.F32 R15, -RZ, R14.H0_H0 ;  /* 0x2000000eff0f7230 */ /* 0x020fe20000004100 */
        /* <DEDUP_REMOVED lines=8> */
.L_x_58:
[----:B------:R-:W-:Y:S05]  /*6530*/  BSYNC B1 ;  /* 0x0000000000017941 */ /* 0x000fea0003800000 */
.L_x_57:
[----:B------:R1:W-:Y:S04]  /*6540*/  STL [R1+0x288], R3 ;  /* 0x0002880301007387 */ /* 0x0003e80000100800 */
[----:B-1----:R-:W2:Y:S04]  /*6550*/  LDL.LU R3, [R1+0x218] ;  /* 0x0002180001037983 */ /* 0x002ea80000300800 */
[----:B------:R-:W3:Y:S01]  /*6560*/  LDL.LU.64 R20, [R1+0x270] ;  /* 0x0002700001147983 */ /* 0x000ee20000300a00 */
[----:B----45:R-:W-:-:S05]  /*6570*/  HADD2.F32 R15, -RZ, R14.H0_H0 ;  /* 0x2000000eff0f7230 */ /* 0x030fca0000004100 */
[----:B------:R-:W-:Y:S01]  /*6580*/  FMUL R15, R15, R16 ;  /* 0x000000100f0f7220 */ /* 0x000fe20000400000 */
[----:B------:R-:W-:-:S03]  /*6590*/  ISETP.GT.AND P5, PT, R0, 0x88, P1 ;  /* 0x000000880000780c */ /* 0x000fc60000fa4270 */
[----:B--2---:R-:W-:Y:S02]  /*65a0*/  FFMA R15, R3, R2, R15 ;  /* 0x00000002030f7223 */ /* 0x004fe4000000000f */
[----:B------:R1:W5:Y:S01]  /*65b0*/  LDL.LU R3, [R1+0x288] ;  /* 0x0002880001037983 */ /* 0x0003620000300800 */
[----:B------:R-:W-:Y:S01]  /*65c0*/  BSSY B1, `(.L_x_59) ;  /* 0x0000006000017945 */ /* 0x000fe20003800000 */
[----:B------:R-:W-:Y:S02]  /*65d0*/  PRMT R23, R14, 0x7610, R23 ;  /* 0x000076100e177816 */ /* 0x000fe40000000017 */
[----:B------:R-:W-:-:S05]  /*65e0*/  F2FP.F16.F32.PACK_AB R15, RZ, R15 ;  /* 0x0000000fff0f723e */ /* 0x000fca00000000ff */
[----:B---3--:R1:W-:Y:S01]  /*65f0*/  @P4 STG.E.U16 desc[UR58][R20.64+0x10], R15 ;  /* 0x0000100f14004986 */ /* 0x0083e2000c10153a */
[----:B------:R-:W-:Y:S05]  /*6600*/  @!P5 BRA `(.L_x_60) ;  /* 0x000000000004d947 */ /* 0x000fea0003800000 */
[----:B------:R2:W5:Y:S02]  /*6610*/  LDG.E.LTC128B.U16 R23, desc[UR58][R232.64+0x12] ;  /* 0x0000123ae8177981 */ /* 0x000564000c1e1520 */
.L_x_60:
[----:B------:R-:W-:Y:S05]  /*6620*/  BSYNC B1 ;  /* 0x0000000000017941 */ /* 0x000fea0003800000 */
.L_x_59:
[----:B-1----:R-:W3:Y:S04]  /*6630*/  LDL.LU R15, [R1+0x21c] ;  /* 0x00021c00010f7983 */ /* 0x002ee80000300800 */
[----:B------:R1:W-:Y:S04]  /*6640*/  STL.64 [R1+0x2a8], R26 ;  /* 0x0002a81a01007387 */ /* 0x0003e80000100a00 */
[----:B-1----:R-:W4:Y:S01]  /*6650*/  LDL.LU.64 R26, [R1+0x238] ;  /* 0x00023800011a7983 */ /* 0x002f220000300a00 */
[----:B-----5:R-:W-:-:S03]  /*6660*/  HADD2.F32 R14, -RZ, R23.H0_H0 ;  /* 0x20000017ff0e7230 */ /* 0x020fc60000004100 */
[----:B------:R1:W-:Y:S02]  /*6670*/  STL.64 [R1+0x2a0], R24 ;  /* 0x0002a01801007387 */ /* 0x0003e40000100a00 */
[----:B------:R-:W-:Y:S02]  /*6680*/  FMUL R14, R14, R16 ;  /* 0x000000100e0e7220 */ /* 0x000fe40000400000 */
[----:B-1----:R-:W2:Y:S04]  /*6690*/  LDL.LU.64 R24, [R1+0x200] ;  /* 0x0002000001187983 */ /* 0x002ea80000300a00 */
[----:B------:R1:W-:Y:S04]  /*66a0*/  STL [R1+0x298], R17 ;  /* 0x0002981101007387 */ /* 0x0003e80000100800 */
[----:B-1----:R-:W2:Y:S04]  /*66b0*/  LDL R17, [R1+0x26c] ;  /* 0x00026c0001117983 */ /* 0x002ea80000100800 */
[----:B------:R1:W-:Y:S04]  /*66c0*/  STL.64 [R1+0x290], R12 ;  /* 0x0002900c01007387 */ /* 0x0003e80000100a00 */
[----:B-1----:R-:W2:Y:S04]  /*66d0*/  LDL.LU R13, [R1+0x1e0] ;  /* 0x0001e000010d7983 */ /* 0x002ea80000300800 */
[----:B------:R1:W-:Y:S04]  /*66e0*/  STL [R1+0x288], R3 ;  /* 0x0002880301007387 */ /* 0x0003e80000100800 */
[----:B------:R-:W2:Y:S04]  /*66f0*/  LDL R21, [R1+0x264] ;  /* 0x0002640001157983 */ /* 0x000ea80000100800 */
[----:B-1----:R-:W2:Y:S01]  /*6700*/  LDL R3, [R1+0x268] ;  /* 0x0002680001037983 */ /* 0x002ea20000100800 */
[----:B---3--:R-:W-:-:S05]  /*6710*/  FFMA R14, R15, R2, R14 ;  /* 0x000000020f0e7223 */ /* 0x008fca000000000e */
[----:B------:R-:W-:Y:S01]  /*6720*/  F2FP.F16.F32.PACK_AB R14, RZ, R14 ;  /* 0x0000000eff0e723e */ /* 0x000fe200000000ff */
[----:B----4-:R-:W-:Y:S04]  /*6730*/  STL.64 [R1+0x200], R26 ;  /* 0x0002001a01007387 */ /* 0x010fe80000100a00 */
[----:B------:R1:W-:Y:S04]  /*6740*/  @P5 STG.E.U16 desc[UR58][R26.64+0x12], R14 ;  /* 0x0000120e1a005986 */ /* 0x0003e8000c10153a */
[----:B-1----:R1:W5:Y:S04]  /*6750*/  LDL.LU.64 R26, [R1+0x2a8] ;  /* 0x0002a800011a7983 */ /* 0x0023680000300a00 */
[----:B------:R-:W3:Y:S01]  /*6760*/  LDL.64 R14, [R1+0x248] ;  /* 0x00024800010e7983 */ /* 0x000ee20000100a00 */
[----:B--2---:R-:W-:Y:S01]  /*6770*/  IMAD.WIDE.U32 R24, R22, 0x78, R24 ;  /* 0x0000007816187825 */ /* 0x004fe200078e0018 */
[----:B------:R-:W-:-:S03]  /*6780*/  ISETP.GT.AND P4, PT, R0, 0x100, P0 ;  /* 0x000001000000780c */ /* 0x000fc60000784270 */
[----:B------:R-:W-:Y:S01]  /*6790*/  IMAD.IADD R12, R17, 0x1, R25 ;  /* 0x00000001110c7824 */ /* 0x000fe200078e0219 */
[----:B---3--:R-:W-:-:S05]  /*67a0*/  IADD3 R15, P5, R14, R24, RZ ;  /* 0x000000180e0f7210 */ /* 0x008fca0007fbe0ff */
[----:B------:R-:W-:Y:S01]  /*67b0*/  IMAD.X R20, R12, 0x1, R237, P5 ;  /* 0x000000010c147824 */ /* 0x000fe200028e06ed */
[----:B------:R-:W-:-:S04]  /*67c0*/  LEA R14, P5, R15, R10, 0x1 ;  /* 0x0000000a0f0e7211 */ /* 0x000fc800078a08ff */
[----:B------:R-:W-:-:S05]  /*67d0*/  LEA.HI.X R15, R15, R11, R20, 0x1, P5 ;  /* 0x0000000b0f0f7211 */ /* 0x000fca00028f0c14 */
[----:B------:R-:W2:Y:S01]  /*67e0*/  @P4 LDG.E.LTC128B.U16 R23, desc[UR58][R14.64] ;  /* 0x0000003a0e174981 */ /* 0x000ea2000c1e1520 */
[----:B------:R-:W-:Y:S01]  /*67f0*/  USHF.L.U64.HI UR4, UR8, 0x9, UR9 ;  /* 0x0000000908047899 */ /* 0x000fe20008010209 */
[----:B------:R-:W-:Y:S02]  /*6800*/  IMAD.WIDE.U32 R18, R22, 0x78, R18 ;  /* 0x0000007816127825 */ /* 0x000fe400078e0012 */
[----:B------:R3:W-:Y:S04]  /*6810*/  STL.64 [R1+0x208], R24 ;  /* 0x0002081801007387 */ /* 0x0007e80000100a00 */
[----:B---3--:R1:W5:Y:S04]  /*6820*/  LDL.LU.64 R24, [R1+0x2a0] ;  /* 0x0002a00001187983 */ /* 0x0083680000300a00 */
[----:B------:R3:W-:Y:S01]  /*6830*/  STL [R1+0x210], R12 ;  /* 0x0002100c01007387 */ /* 0x0007e20000100800 */
[----:B--2---:R-:W-:-:S05]  /*6840*/  HADD2.F32 R14, -RZ, R23.H0_H0 ;  /* 0x20000017ff0e7230 */ /* 0x004fca0000004100 */
[----:B------:R-:W-:-:S04]  /*6850*/  FMUL R14, R14, R16 ;  /* 0x000000100e0e7220 */ /* 0x000fc80000400000 */
[----:B------:R-:W-:Y:S01]  /*6860*/  FFMA R20, R13, R2, R14 ;  /* 0x000000020d147223 */ /* 0x000fe2000000000e */
[----:B------:R-:W-:-:S05]  /*6870*/  IMAD.U32 R14, RZ, RZ, UR8 ;  /* 0x00000008ff0e7e24 */ /* 0x000fca000f8e00ff */
[----:B------:R-:W-:Y:S02]  /*6880*/  LEA R14, P5, R14, R8, 0x9 ;  /* 0x000000080e0e7211 */ /* 0x000fe400078a48ff */
[----:B------:R-:W-:Y:S02]  /*6890*/  F2FP.F16.F32.PACK_AB R20, RZ, R20 ;  /* 0x00000014ff14723e */ /* 0x000fe400000000ff */
[----:B------:R-:W-:-:S05]  /*68a0*/  IADD3.X R15, R9, UR4, RZ, P5, !PT ;  /* 0x00000004090f7c10 */ /* 0x000fca000affe4ff */
[----:B------:R2:W-:Y:S01]  /*68b0*/  @P4 STG.E.U16 desc[UR58][R14.64], R20 ;  /* 0x000000140e004986 */ /* 0x0005e2000c10153a */
[----:B---3--:R-:W-:-:S04]  /*68c0*/  IADD3 R12, P4, R4, R18, RZ ;  /* 0x00000012040c7210 */ /* 0x008fc80007f9e0ff */
[----:B------:R-:W-:Y:S01]  /*68d0*/  IADD3.X R13, R5, R17, R19, P4, !PT ;  /* 0x00000011050d7210 */ /* 0x000fe200027fe413 */
[----:B--2---:R-:W2:Y:S04]  /*68e0*/  LDL R20, [R1+0x250] ;  /* 0x0002500001147983 */ /* 0x004ea80000100800 */
[----:B------:R1:W5:Y:S04]  /*68f0*/  LDL.LU R17, [R1+0x298] ;  /* 0x0002980001117983 */ /* 0x0003680000300800 */
[----:B------:R-:W3:Y:S04]  /*6900*/  LDL R19, [R1+0x258] ;  /* 0x0002580001137983 */ /* 0x000ee80000100800 */
[----:B------:R4:W-:Y:S01]  /*6910*/  STL.64 [R1+0x238], R12 ;  /* 0x0002380c01007387 */ /* 0x0009e20000100a00 */
[----:B---3--:R-:W-:-:S03]  /*6920*/  IMAD.WIDE.U32 R18, R19, R22, R12 ;  /* 0x0000001613127225 */ /* 0x008fc600078e000c */
[----:B----4-:R1:W5:Y:S01]  /*6930*/  LDL.LU.64 R12, [R1+0x290] ;  /* 0x00029000010c7983 */ /* 0x0103620000300a00 */
[----:B------:R-:W-:-:S04]  /*6940*/  IADD3 R18, P4, R6, R18, RZ ;  /* 0x0000001206127210 */ /* 0x000fc80007f9e0ff */
[----:B------:R-:W-:Y:S02]  /*6950*/  IADD3.X R19, R7, R3, R19, P4, !PT ;  /* 0x0000000307137210 */ /* 0x000fe400027fe413 */
[----:B------:R1:W5:Y:S01]  /*6960*/  LDL.LU R3, [R1+0x288] ;  /* 0x0002880001037983 */ /* 0x0003620000300800 */
[----:B--2---:R-:W-:-:S04]  /*6970*/  IMAD.WIDE.U32 R18, R20, UR53, R18 ;  /* 0x0000003514127c25 */ /* 0x004fc8000f8e0012 */
[----:B------:R-:W-:Y:S01]  /*6980*/  IMAD.IADD R19, R21, 0x1, R19 ;  /* 0x0000000115137824 */ /* 0x000fe200078e0213 */
[----:B------:R-:W-:-:S04]  /*6990*/  LEA R20, P4, R18, R10, 0x1 ;  /* 0x0000000a12147211 */ /* 0x000fc800078808ff */
[----:B------:R-:W-:Y:S02]  /*69a0*/  LEA.HI.X R21, R18, R11, R19, 0x1, P4 ;  /* 0x0000000b12157211 */ /* 0x000fe400020f0c13 */
[----:B------:R-:W-:Y:S01]  /*69b0*/  ISETP.GT.AND P4, PT, R0, 0x100, P3 ;  /* 0x000001000000780c */ /* 0x000fe20001f84270 */
[----:B------:R-:W-:-:S12]  /*69c0*/  BSSY B1, `(.L_x_61) ;  /* 0x0000003000017945 */ /* 0x000fd80003800000 */
[----:B-1----:R-:W-:Y:S05]  /*69d0*/  @!P4 BRA `(.L_x_62) ;  /* 0x000000000004c947 */ /* 0x002fea0003800000 */
[----:B------:R1:W5:Y:S02]  /*69e0*/  LDG.E.LTC128B.U16 R23, desc[UR58][R20.64+0x2] ;  /* 0x0000023a14177981 */ /* 0x000364000c1e1520 */
.L_x_62:
[----:B------:R-:W-:Y:S05]  /*69f0*/  BSYNC B1 ;  /* 0x0000000000017941 */ /* 0x000fea0003800000 */
.L_x_61:
[----:B------:R-:W2:Y:S01]  /*6a00*/  LDL.LU R19, [R1+0x1e4] ;  /* 0x0001e40001137983 */ /* 0x000ea20000300800 */
[----:B-----5:R-:W-:-:S03]  /*6a10*/  HADD2.F32 R18, -RZ, R23.H0_H0 ;  /* 0x20000017ff127230 */ /* 0x020fc60000004100 */
[----:B------:R3:W-:Y:S02]  /*6a20*/  STL.64 [R1+0x290], R6 ;  /* 0x0002900601007387 */ /* 0x0007e40000100a00 */
[----:B------:R-:W-:Y:S02]  /*6a30*/  FMUL R18, R18, R16 ;  /* 0x0000001012127220 */ /* 0x000fe40000400000 */
[----:B---3--:R-:W3:Y:S04]  /*6a40*/  LDL.LU.64 R6, [R1+0x208] ;  /* 0x0002080001067983 */ /* 0x008ee80000300a00 */
[----:B------:R4:W-:Y:S04]  /*6a50*/  STL [R1+0x288], R3 ;  /* 0x0002880301007387 */ /* 0x0009e80000100800 */
[----:B----4-:R-:W4:Y:S01]  /*6a60*/  LDL.LU R3, [R1+0x210] ;  /* 0x0002100001037983 */ /* 0x010f220000300800 */
[----:B--2---:R-:W-:-:S05]  /*6a70*/  FFMA R18, R19, R2, R18 ;  /* 0x0000000213127223 */ /* 0x004fca0000000012 */
[----:B------:R-:W-:-:S05]  /*6a80*/  F2FP.F16.F32.PACK_AB R18, RZ, R18 ;  /* 0x00000012ff12723e */ /* 0x000fca00000000ff */
[----:B------:R2:W-:Y:S04]  /*6a90*/  @P4 STG.E.U16 desc[UR58][R14.64+0x2], R18 ;  /* 0x000002120e004986 */ /* 0x0005e8000c10153a */
[----:B--2---:R-:W2:Y:S01]  /*6aa0*/  LDL.64 R18, [R1+0x248] ;  /* 0x0002480001127983 */ /* 0x004ea20000100a00 */
[----:B---3--:R-:W-:-:S05]  /*6ab0*/  IADD3 R6, P4, R4, R6, RZ ;  /* 0x0000000604067210 */ /* 0x008fca0007f9e0ff */
[----:B----4-:R-:W-:Y:S01]  /*6ac0*/  IMAD.X R7, R3, 0x1, R5, P4 ;  /* 0x0000000103077824 */ /* 0x010fe200020e0605 */
[----:B------:R-:W-:-:S04]  /*6ad0*/  ISETP.GT.AND P4, PT, R0, 0x108, P0 ;  /* 0x000001080000780c */ /* 0x000fc80000784270 */
[----:B------:R3:W-:Y:S01]  /*6ae0*/  STL.64 [R1+0x1e0], R6 ;  /* 0x0001e00601007387 */ /* 0x0007e20000100a00 */
[----:B--2---:R-:W-:-:S05]  /*6af0*/  IADD3 R19, P5, R6, R18, RZ ;  /* 0x0000001206137210 */ /* 0x004fca0007fbe0ff */
[----:B------:R-:W-:Y:S01]  /*6b00*/  IMAD.X R3, R7, 0x1, R237, P5 ;  /* 0x0000000107037824 */ /* 0x000fe200028e06ed */
[C---:B------:R-:W-:Y:S01]  /*6b10*/  LEA R18, P5, R19.reuse, R10, 0x1 ;  /* 0x0000000a13127211 */ /* 0x040fe200078a08ff */
[----:B---3--:R2:W5:Y:S03]  /*6b20*/  LDL.LU.64 R6, [R1+0x290] ;  /* 0x0002900001067983 */ /* 0x0085660000300a00 */
[----:B------:R-:W-:Y:S02]  /*6b30*/  LEA.HI.X R19, R19, R11, R3, 0x1, P5 ;  /* 0x0000000b13137211 */ /* 0x000fe400028f0c03 */
[----:B------:R2:W5:Y:S01]  /*6b40*/  LDL.LU R3, [R1+0x288] ;  /* 0x0002880001037983 */ /* 0x0005620000300800 */
[----:B------:R-:W-:Y:S04]  /*6b50*/  BSSY B1, `(.L_x_63) ;  /* 0x0000003000017945 */ /* 0x000fe80003800000 */
[----:B------:R-:W-:Y:S05]  /*6b60*/  @!P4 BRA `(.L_x_64) ;  /* 0x000000000004c947 */ /* 0x000fea0003800000 */
[----:B------:R3:W5:Y:S02]  /*6b70*/  LDG.E.LTC128B.U16 R23, desc[UR58][R18.64] ;  /* 0x0000003a12177981 */ /* 0x000764000c1e1520 */
.L_x_64:
[----:B------:R-:W-:Y:S05]  /*6b80*/  BSYNC B1 ;  /* 0x0000000000017941 */ /* 0x000fea0003800000 */
.L_x_63:
[----:B---3--:R-:W3:Y:S04]  /*6b90*/  LDL R19, [R1+0x254] ;  /* 0x0002540001137983 */ /* 0x008ee80000100800 */
[----:B------:R1:W-:Y:S04]  /*6ba0*/  STL.64 [R1+0x298], R20 ;  /* 0x0002981401007387 */ /* 0x0003e80000100a00 */
[----:B-1----:R-:W4:Y:S04]  /*6bb0*/  LDL.LU R20, [R1+0x1e8] ;  /* 0x0001e80001147983 */ /* 0x002f280000300800 */
[----:B------:R1:W-:Y:S04]  /*6bc0*/  STL.64 [R1+0x290], R12 ;  /* 0x0002900c01007387 */ /* 0x0003e80000100a00 */
[----:B-1----:R-:W2:Y:S01]  /*6bd0*/  LDL.LU.64 R12, [R1+0x278] ;  /* 0x00027800010c7983 */ /* 0x002ea20000300a00 */
[----:B-----5:R-:W-:-:S02]  /*6be0*/  HADD2.F32 R18, -RZ, R23.H0_H0 ;  /* 0x20000017ff127230 */ /* 0x020fc40000004100 */
[----:B------:R-:W-:Y:S01]  /*6bf0*/  IMAD.U32 R21, RZ, RZ, UR8 ;  /* 0x00000008ff157e24 */ /* 0x000fe2000f8e00ff */
[----:B------:R1:W-:Y:S02]  /*6c00*/  STL.64 [R1+0x288], R8 ;  /* 0x0002880801007387 */ /* 0x0003e40000100a00 */
[----:B------:R-:W-:Y:S01]  /*6c10*/  FMUL R18, R18, R16 ;  /* 0x0000001012127220 */ /* 0x000fe20000400000 */
[----:B------:R-:W-:Y:S01]  /*6c20*/  IMAD.SHL.U32 R21, R21, 0x10, RZ ;  /* 0x0000001015157824 */ /* 0x000fe200078e00ff */
[----:B-1----:R-:W2:Y:S04]  /*6c30*/  LDL R8, [R1+0x268] ;  /* 0x0002680001087983 */ /* 0x002ea80000100800 */
[----:B------:R-:W2:Y:S01]  /*6c40*/  LDL R9, [R1+0x250] ;  /* 0x0002500001097983 */ /* 0x000ea20000100800 */
[----:B----4-:R-:W-:Y:S01]  /*6c50*/  FFMA R18, R20, R2, R18 ;  /* 0x0000000214127223 */ /* 0x010fe20000000012 */
[----:B------:R-:W-:-:S04]  /*6c60*/  IADD3 R20, P5, R14, R21, RZ ;  /* 0x000000150e147210 */ /* 0x000fc80007fbe0ff */
[----:B------:R-:W-:Y:S01]  /*6c70*/  F2FP.F16.F32.PACK_AB R18, RZ, R18 ;  /* 0x00000012ff12723e */ /* 0x000fe200000000ff */
[----:B---3--:R-:W-:-:S05]  /*6c80*/  IMAD.X R21, R15, 0x1, R19, P5 ;  /* 0x000000010f157824 */ /* 0x008fca00028e0613 */
[----:B------:R-:W-:Y:S04]  /*6c90*/  STL.64 [R1+0x218], R20 ;  /* 0x0002181401007387 */ /* 0x000fe80000100a00 */
[----:B------:R1:W-:Y:S04]  /*6ca0*/  @P4 STG.E.U16 desc[UR58][R20.64], R18 ;  /* 0x0000001214004986 */ /* 0x0003e8000c10153a */
[----:B-1----:R1:W5:Y:S01]  /*6cb0*/  LDL.LU.64 R20, [R1+0x298] ;  /* 0x0002980001147983 */ /* 0x0023620000300a00 */
[----:B--2---:R-:W-:-:S03]  /*6cc0*/  IMAD.WIDE.U32 R18, R22, 0x78, R12 ;  /* 0x0000007816127825 */ /* 0x004fc600078e000c */
[----:B------:R-:W2:Y:S01]  /*6cd0*/  LDL R13, [R1+0x26c] ;  /* 0x00026c00010d7983 */ /* 0x000ea20000100800 */
[----:B------:R-:W-:-:S04]  /*6ce0*/  IADD3 R12, P4, R4, R18, RZ ;  /* 0x00000012040c7210 */ /* 0x000fc80007f9e0ff */
[----:B--2---:R-:W-:Y:S02]  /*6cf0*/  IADD3.X R13, R5, R13, R19, P4, !PT ;  /* 0x0000000d050d7210 */ /* 0x004fe400027fe413 */
[----:B------:R-:W2:Y:S04]  /*6d00*/  LDL R19, [R1+0x258] ;  /* 0x0002580001137983 */ /* 0x000ea80000100800 */
[----:B------:R3:W-:Y:S01]  /*6d10*/  STL.64 [R1+0x210], R12 ;  /* 0x0002100c01007387 */ /* 0x0007e20000100a00 */
[----:B--2---:R-:W-:-:S03]  /*6d20*/  IMAD.WIDE.U32 R18, R19, R22, R12 ;  /* 0x0000001613127225 */ /* 0x004fc600078e000c */
[----:B---3--:R1:W5:Y:S01]  /*6d30*/  LDL.LU.64 R12, [R1+0x290] ;  /* 0x00029000010c7983 */ /* 0x0083620000300a00 */
[----:B------:R-:W-:-:S04]  /*6d40*/  IADD3 R18, P4, R6, R18, RZ ;  /* 0x0000001206127210 */ /* 0x000fc80007f9e0ff */
[----:B------:R-:W-:-:S03]  /*6d50*/  IADD3.X R19, R7, R8, R19, P4, !PT ;  /* 0x0000000807137210 */ /* 0x000fc600027fe413 */
[----:B------:R-:W-:-:S03]  /*6d60*/  IMAD.WIDE.U32 R8, R9, UR53, R18 ;  /* 0x0000003509087c25 */ /* 0x000fc6000f8e0012 */
[----:B------:R-:W2:Y:S01]  /*6d70*/  LDL R19, [R1+0x264] ;  /* 0x0002640001137983 */ /* 0x000ea20000100800 */
[----:B------:R-:W-:Y:S02]  /*6d80*/  LEA R18, P4, R8, R10, 0x1 ;  /* 0x0000000a08127211 */ /* 0x000fe400078808ff */
[----:B------:R-:W-:Y:S01]  /*6d90*/  ISETP.GT.AND P5, PT, R0, 0x108, P3 ;  /* 0x000001080000780c */ /* 0x000fe20001fa4270 */
[----:B--2---:R-:W-:-:S05]  /*6da0*/  IMAD.IADD R19, R19, 0x1, R9 ;  /* 0x0000000113137824 */ /* 0x004fca00078e0209 */
[----:B------:R-:W-:Y:S02]  /*6db0*/  LEA.HI.X R19, R8, R11, R19, 0x1, P4 ;  /* 0x0000000b08137211 */ /* 0x000fe400020f0c13 */
[----:B------:R1:W5:Y:S01]  /*6dc0*/  LDL.LU.64 R8, [R1+0x288] ;  /* 0x0002880001087983 */ /* 0x0003620000300a00 */
[----:B------:R-:W-:Y:S04]  /*6dd0*/  BSSY B1, `(.L_x_65) ;  /* 0x0000003000017945 */ /* 0x000fe80003800000 */
[----:B------:R-:W-:Y:S05]  /*6de0*/  @!P5 BRA `(.L_x_66) ;  /* 0x000000000004d947 */ /* 0x000fea0003800000 */
[----:B------:R2:W5:Y:S02]  /*6df0*/  LDG.E.LTC128B.U16 R23, desc[UR58][R18.64+0x2] ;  /* 0x0000023a12177981 */ /* 0x000564000c1e1520 */
.L_x_66:
[----:B------:R-:W-:Y:S05]  /*6e00*/  BSYNC B1 ;  /* 0x0000000000017941 */ /* 0x000fea0003800000 */
.L_x_65:
[----:B-----5:R3:W-:Y:S04]  /*6e10*/  STL [R1+0x2a0], R8 ;  /* 0x0002a00801007387 */ /* 0x0207e80000100800 */
[----:B---3--:R-:W3:Y:S04]  /*6e20*/  LDL.LU R8, [R1+0x1ec] ;  /* 0x0001ec0001087983 */ /* 0x008ee80000300800 */
[----:B------:R-:W-:Y:S04]  /*6e30*/  STL [R1+0x29c], R7 ;  /* 0x00029c0701007387 */ /* 0x000fe80000100800 */
[----:B------:R-:W-:Y:S04]  /*6e40*/  STL [R1+0x298], R6 ;  /* 0x0002980601007387 */ /* 0x000fe80000100800 */
[----:B------:R4:W-:Y:S04]  /*6e50*/  STL.64 [R1+0x290], R4 ;  /* 0x0002900401007387 */ /* 0x0009e80000100a00 */
[----:B------:R0:W-:Y:S01]  /*6e60*/  STL [R1+0x288], R3 ;  /* 0x0002880301007387 */ /* 0x0001e20000100800 */
[----:B----4-:R-:W-:-:S02]  /*6e70*/  HADD2.F32 R4, -RZ, R23.H0_H0 ;  /* 0x20000017ff047230 */ /* 0x010fc40000004100 */
[----:B------:R-:W-:-:S03]  /*6e80*/  IMAD.U32 R5, RZ, RZ, UR8 ;  /* 0x00000008ff057e24 */ /* 0x000fc6000f8e00ff */
[----:B------:R-:W-:Y:S01]  /*6e90*/  FMUL R4, R4, R16 ;  /* 0x0000001004047220 */ /* 0x000fe20000400000 */
[----:B------:R-:W-:-:S03]  /*6ea0*/  IMAD.SHL.U32 R5, R5, 0x10, RZ ;  /* 0x0000001005057824 */ /* 0x000fc600078e00ff */
[----:B---3--:R-:W-:Y:S02]  /*6eb0*/  FFMA R8, R8, R2, R4 ;  /* 0x0000000208087223 */ /* 0x008fe40000000004 */
[----:B------:R-:W-:Y:S02]  /*6ec0*/  IADD3 R4, P4, R14, R5, RZ ;  /* 0x000000050e047210 */ /* 0x000fe40007f9e0ff */
[----:B------:R-:W3:Y:S01]  /*6ed0*/  LDL R5, [R1+0x254] ;  /* 0x0002540001057983 */ /* 0x000ee20000100800 */
[----:B------:R-:W-:-:S03]  /*6ee0*/  F2FP.F16.F32.PACK_AB R7, RZ, R8 ;  /* 0x00000008ff07723e */ /* 0x000fc600000000ff */
[----:B------:R4:W5:Y:S01]  /*6ef0*/  LDL.LU R8, [R1+0x2a0] ;  /* 0x0002a00001087983 */ /* 0x0009620000300800 */
[----:B------:R-:W-:-:S03]  /*6f00*/  PRMT R6, R7, 0x7610, R6 ;  /* 0x0000761007067816 */ /* 0x000fc60000000006 */
[----:B------:R4:W5:Y:S01]  /*6f10*/  LDL.LU R7, [R1+0x29c] ;  /* 0x00029c0001077983 */ /* 0x0009620000300800 */
[----:B0-----:R-:W-:-:S03]  /*6f20*/  PRMT R3, R6, 0x7610, R3 ;  /* 0x0000761006037816 */ /* 0x001fc60000000003 */
[----:B------:R4:W5:Y:S01]  /*6f30*/  LDL.LU R6, [R1+0x298] ;  /* 0x0002980001067983 */ /* 0x0009620000300800 */
[----:B---3--:R-:W-:Y:S01]  /*6f40*/  IMAD.X R5, R15, 0x1, R5, P4 ;  /* 0x000000010f057824 */ /* 0x008fe200020e0605 */
[----:B------:R-:W-:-:S04]  /*6f50*/  ISETP.GT.AND P4, PT, R0, 0x100, P2 ;  /* 0x000001000000780c */ /* 0x000fc80001784270 */
[----:B------:R-:W-:Y:S04]  /*6f60*/  STL.64 [R1+0x1e8], R4 ;  /* 0x0001e80401007387 */ /* 0x000fe80000100a00 */
[----:B------:R0:W-:Y:S04]  /*6f70*/  @P5 STG.E.U16 desc[UR58][R4.64+0x2], R3 ;  /* 0x0000020304005986 */ /* 0x0001e8000c10153a */
[----:B0-----:R4:W5:Y:S04]  /*6f80*/  LDL.LU.64 R4, [R1+0x290] ;  /* 0x0002900001047983 */ /* 0x0019680000300a00 */
[----:B------:R4:W5:Y:S01]  /*6f90*/  LDL.LU R3, [R1+0x288] ;  /* 0x0002880001037983 */ /* 0x0009620000300800 */
[----:B------:R-:W-:Y:S04]  /*6fa0*/  BSSY B1, `(.L_x_67) ;  /* 0x0000003000017945 */ /* 0x000fe80003800000 */
[----:B------:R-:W-:Y:S05]  /*6fb0*/  @!P4 BRA `(.L_x_68) ;  /* 0x000000000004c947 */ /* 0x000fea0003800000 */
[----:B------:R0:W5:Y:S02]  /*6fc0*/  LDG.E.LTC128B.U16 R23, desc[UR58][R20.64+0x10] ;  /* 0x0000103a14177981 */ /* 0x000164000c1e1520 */
.L_x_68:
[----:B------:R-:W-:Y:S05]  /*6fd0*/  BSYNC B1 ;  /* 0x0000000000017941 */ /* 0x000fea0003800000 */
.L_x_67:
[----:B-----5:R-:W-:Y:S04]  /*6fe0*/  STL [R1+0x298], R7 ;  /* 0x0002980701007387 */ /* 0x020fe80000100800 */
[----:B------:R3:W-:Y:S04]  /*6ff0*/  STL [R1+0x294], R6 ;  /* 0x0002940601007387 */ /* 0x0007e80000100800 */
[----:B---3--:R-:W3:Y:S01]  /*7000*/  LDL.LU R6, [R1+0x1f0] ;  /* 0x0001f00001067983 */ /* 0x008ee20000300800 */
[----:B------:R-:W-:-:S03]  /*7010*/  HADD2.F32 R7, -RZ, R23.H0_H0 ;  /* 0x20000017ff077230 */ /* 0x000fc60000004100 */
[----:B------:R1:W-:Y:S02]  /*7020*/  STL [R1+0x290], R5 ;  /* 0x0002900501007387 */ /* 0x0003e40000100800 */
[----:B------:R-:W-:Y:S02]  /*7030*/  FMUL R7, R7, R16 ;  /* 0x0000001007077220 */ /* 0x000fe40000400000 */
[----:B------:R2:W-:Y:S04]  /*7040*/  STL [R1+0x28c], R4 ;  /* 0x00028c0401007387 */ /* 0x0005e80000100800 */
[----:B------:R4:W-:Y:S01]  /*7050*/  STL [R1+0x288], R3 ;  /* 0x0002880301007387 */ /* 0x0009e20000100800 */
[----:B---3--:R-:W-:-:S03]  /*7060*/  FFMA R6, R6, R2, R7 ;  /* 0x0000000206067223 */ /* 0x008fc60000000007 */
[----:B------:R3:W5:Y:S02]  /*7070*/  LDL.LU R7, [R1+0x298] ;  /* 0x0002980001077983 */ /* 0x0007640000300800 */
[----:B-1----:R-:W-:Y:S02]  /*7080*/  F2FP.F16.F32.PACK_AB R5, RZ, R6 ;  /* 0x00000006ff05723e */ /* 0x002fe400000000ff */
[----:B------:R3:W5:Y:S02]  /*7090*/  LDL.LU R6, [R1+0x294] ;  /* 0x0002940001067983 */ /* 0x0007640000300800 */
[----:B--2---:R-:W-:Y:S02]  /*70a0*/  PRMT R4, R5, 0x7610, R4 ;  /* 0x0000761005047816 */ /* 0x004fe40000000004 */
[----:B------:R3:W5:Y:S01]  /*70b0*/  LDL.LU R5, [R1+0x290] ;  /* 0x0002900001057983 */ /* 0x0007620000300800 */
[----:B------:R-:W-:Y:S02]  /*70c0*/  ISETP.GT.AND P5, PT, R0, 0x100, P1 ;  /* 0x000001000000780c */ /* 0x000fe40000fa4270 */
[----:B----4-:R-:W-:-:S02]  /*70d0*/  PRMT R3, R4, 0x7610, R3 ;  /* 0x0000761004037816 */ /* 0x010fc40000000003 */
[----:B------:R3:W5:Y:S04]  /*70e0*/  LDL.LU R4, [R1+0x28c] ;  /* 0x00028c0001047983 */ /* 0x0007680000300800 */
[----:B------:R1:W-:Y:S04]  /*70f0*/  @P4 STG.E.U16 desc[UR58][R14.64+0x10], R3 ;  /* 0x000010030e004986 */ /* 0x0003e8000c10153a */
[----:B-1----:R3:W5:Y:S01]  /*7100*/  LDL.LU R3, [R1+0x288] ;  /* 0x0002880001037983 */ /* 0x0027620000300800 */
[----:B------:R-:W-:Y:S04]  /*7110*/  BSSY B1, `(.L_x_69) ;  /* 0x0000003000017945 */ /* 0x000fe80003800000 */
[----:B------:R-:W-:Y:S05]  /*7120*/  @!P5 BRA `(.L_x_70) ;  /* 0x000000000004d947 */ /* 0x000fea0003800000 */
[----:B------:R1:W5:Y:S02]  /*7130*/  LDG.E.LTC128B.U16 R23, desc[UR58][R20.64+0x12] ;  /* 0x0000123a14177981 */ /* 0x000364000c1e1520 */
.L_x_70:
[----:B------:R-:W-:Y:S05]  /*7140*/  BSYNC B1 ;  /* 0x0000000000017941 */ /* 0x000fea0003800000 */
.L_x_69:
[----:B-----5:R-:W-:Y:S04]  /*7150*/  STL [R1+0x298], R7 ;  /* 0x0002980701007387 */ /* 0x020fe80000100800 */
[----:B------:R2:W-:Y:S04]  /*7160*/  STL [R1+0x294], R6 ;  /* 0x0002940601007387 */ /* 0x0005e80000100800 */
[----:B--2---:R-:W2:Y:S01]  /*7170*/  LDL.LU R6, [R1+0x1f4] ;  /* 0x0001f40001067983 */ /* 0x004ea20000300800 */
[----:B------:R-:W-:-:S03]  /*7180*/  HADD2.F32 R7, -RZ, R23.H0_H0 ;  /* 0x20000017ff077230 */ /* 0x000fc60000004100 */
[----:B------:R4:W-:Y:S02]  /*7190*/  STL [R1+0x290], R5 ;  /* 0x0002900501007387 */ /* 0x0009e40000100800 */
[----:B------:R-:W-:Y:S02]  /*71a0*/  FMUL R7, R7, R16 ;  /* 0x0000001007077220 */ /* 0x000fe40000400000 */
[----:B------:R0:W-:Y:S04]  /*71b0*/  STL [R1+0x28c], R4 ;  /* 0x00028c0401007387 */ /* 0x0001e80000100800 */
[----:B------:R3:W-:Y:S01]  /*71c0*/  STL [R1+0x288], R3 ;  /* 0x0002880301007387 */ /* 0x0007e20000100800 */
[----:B--2---:R-:W-:-:S03]  /*71d0*/  FFMA R6, R6, R2, R7 ;  /* 0x0000000206067223 */ /* 0x004fc60000000007 */
[----:B------:R2:W5:Y:S02]  /*71e0*/  LDL.LU R7, [R1+0x298] ;  /* 0x0002980001077983 */ /* 0x0005640000300800 */
[----:B----4-:R-:W-:Y:S02]  /*71f0*/  F2FP.F16.F32.PACK_AB R5, RZ, R6 ;  /* 0x00000006ff05723e */ /* 0x010fe400000000ff */
[----:B------:R2:W5:Y:S02]  /*7200*/  LDL.LU R6, [R1+0x294] ;  /* 0x0002940001067983 */ /* 0x0005640000300800 */
[----:B0-----:R-:W-:Y:S02]  /*7210*/  PRMT R4, R5, 0x7610, R4 ;  /* 0x0000761005047816 */ /* 0x001fe40000000004 */
[----:B------:R2:W5:Y:S01]  /*7220*/  LDL.LU R5, [R1+0x290] ;  /* 0x0002900001057983 */ /* 0x0005620000300800 */
[----:B------:R-:W-:Y:S02]  /*7230*/  ISETP.GT.AND P4, PT, R0, 0x108, P2 ;  /* 0x000001080000780c */ /* 0x000fe40001784270 */
[----:B---3--:R-:W-:-:S02]  /*7240*/  PRMT R3, R4, 0x7610, R3 ;  /* 0x0000761004037816 */ /* 0x008fc40000000003 */
[----:B------:R2:W5:Y:S04]  /*7250*/  LDL.LU R4, [R1+0x28c] ;  /* 0x00028c0001047983 */ /* 0x0005680000300800 */
[----:B------:R0:W-:Y:S04]  /*7260*/  @P5 STG.E.U16 desc[UR58][R14.64+0x12], R3 ;  /* 0x000012030e005986 */ /* 0x0001e8000c10153a */
[----:B0-----:R2:W5:Y:S01]  /*7270*/  LDL.LU R3, [R1+0x288] ;  /* 0x0002880001037983 */ /* 0x0015620000300800 */
[----:B------:R-:W-:Y:S01]  /*7280*/  BSSY B1, `(.L_x_71) ;  /* 0x0000004000017945 */ /* 0x000fe20003800000 */
[----:B------:R-:W-:-:S03]  /*7290*/  PRMT R14, R23, 0x7610, R14 ;  /* 0x00007610170e7816 */ /* 0x000fc6000000000e */
[----:B------:R-:W-:Y:S05]  /*72a0*/  @!P4 BRA `(.L_x_72) ;  /* 0x000000000004c947 */ /* 0x000fea0003800000 */
[----:B------:R0:W5:Y:S02]  /*72b0*/  LDG.E.LTC128B.U16 R14, desc[UR58][R18.64+0x10] ;  /* 0x0000103a120e7981 */ /* 0x000164000c1e1520 */
.L_x_72:
[----:B------:R-:W-:Y:S05]  /*72c0*/  BSYNC B1 ;  /* 0x0000000000017941 */ /* 0x000fea0003800000 */
.L_x_71:
[----:B-----5:R3:W-:Y:S04]  /*72d0*/  STL [R1+0x290], R3 ;  /* 0x0002900301007387 */ /* 0x0207e80000100800 */
[----:B---3--:R-:W3:Y:S04]  /*72e0*/  LDL.LU R3, [R1+0x1f8] ;  /* 0x0001f80001037983 */ /* 0x008ee80000300800 */
[----:B------:R4:W-:Y:S04]  /*72f0*/  STL.64 [R1+0x288], R4 ;  /* 0x0002880401007387 */ /* 0x0009e80000100a00 */
[----:B----4-:R-:W4:Y:S01]  /*7300*/  LDL.LU.64 R4, [R1+0x218] ;  /* 0x0002180001047983 */ /* 0x010f220000300a00 */
[----:B------:R-:W-:-:S05]  /*7310*/  HADD2.F32 R15, -RZ, R14.H0_H0 ;  /* 0x2000000eff0f7230 */ /* 0x000fca0000004100 */
[----:B------:R-:W-:-:S04]  /*7320*/  FMUL R15, R15, R16 ;  /* 0x000000100f0f7220 */ /* 0x000fc80000400000 */
[----:B---3--:R-:W-:Y:S02]  /*7330*/  FFMA R15, R3, R2, R15 ;  /* 0x00000002030f7223 */ /* 0x008fe4000000000f */
[----:B------:R3:W5:Y:S01]  /*7340*/  LDL.LU R3, [R1+0x290] ;  /* 0x0002900001037983 */ /* 0x0007620000300800 */
[----:B------:R-:W-:Y:S02]  /*7350*/  ISETP.GT.AND P5, PT, R0, 0x108, P1 ;  /* 0x000001080000780c */ /* 0x000fe40000fa4270 */
[----:B------:R-:W-:-:S05]  /*7360*/  F2FP.F16.F32.PACK_AB R15, RZ, R15 ;  /* 0x0000000fff0f723e */ /* 0x000fca00000000ff */
[----:B----4-:R4:W-:Y:S04]  /*7370*/  @P4 STG.E.U16 desc[UR58][R4.64+0x10], R15 ;  /* 0x0000100f04004986 */ /* 0x0109e8000c10153a */
[----:B----4-:R3:W5:Y:S01]  /*7380*/  LDL.LU.64 R4, [R1+0x288] ;  /* 0x0002880001047983 */ /* 0x0107620000300a00 */
[----:B------:R-:W-:Y:S01]  /*7390*/  BSSY B1, `(.L_x_73) ;  /* 0x0000004000017945 */ /* 0x000fe20003800000 */
[----:B------:R-:W-:-:S03]  /*73a0*/  PRMT R23, R14, 0x7610, R23 ;  /* 0x000076100e177816 */ /* 0x000fc60000000017 */
[----:B------:R-:W-:Y:S05]  /*73b0*/  @!P5 BRA `(.L_x_74) ;  /* 0x000000000004d947 */ /* 0x000fea0003800000 */
[----:B------:R4:W5:Y:S02]  /*73c0*/  LDG.E.LTC128B.U16 R23, desc[UR58][R18.64+0x12] ;  /* 0x0000123a12177981 */ /* 0x000964000c1e1520 */
.L_x_74:
[----:B------:R-:W-:Y:S05]  /*73d0*/  BSYNC B1 ;  /* 0x0000000000017941 */ /* 0x000fea0003800000 */
.L_x_73:
[----:B------:R-:W2:Y:S04]  /*73e0*/  LDL.LU R15, [R1+0x1fc] ;  /* 0x0001fc00010f7983 */ /* 0x000ea80000300800 */
[----:B------:R0:W-:Y:S04]  /*73f0*/  STL.64 [R1+0x2c8], R30 ;  /* 0x0002c81e01007387 */ /* 0x0001e80000100a00 */
[----:B0-----:R-:W3:Y:S04]  /*7400*/  LDL.LU R31, [R1+0x1c0] ;  /* 0x0001c000011f7983 */ /* 0x001ee80000300800 */
[----:B------:R-:W-:Y:S04]  /*7410*/  STL.64 [R1+0x2c0], R28 ;  /* 0x0002c01c01007387 */ /* 0x000fe80000100a00 */
[----:B------:R-:W-:Y:S04]  /*7420*/  STL [R1+0x2b8], R26 ;  /* 0x0002b81a01007387 */ /* 0x000fe80000100800 */
[----:B------:R0:W-:Y:S04]  /*7430*/  STL.64 [R1+0x2b0], R24 ;  /* 0x0002b01801007387 */ /* 0x0001e80000100a00 */
[----:B0-----:R-:W3:Y:S04]  /*7440*/  LDL.LU.64 R24, [R1+0x1e8] ;  /* 0x0001e80001187983 */ /* 0x001ee80000300a00 */
[----:B------:R1:W-:Y:S04]  /*7450*/  STL.64 [R1+0x2a8], R20 ;  /* 0x0002a81401007387 */ /* 0x0003e80000100a00 */
[----:B-1----:R-:W3:Y:S04]  /*7460*/  LDL.LU.64 R20, [R1+0x1e0] ;  /* 0x0001e00001147983 */ /* 0x002ee80000300a00 */
[----:B------:R4:W-:Y:S04]  /*7470*/  STL.64 [R1+0x2a0], R18 ;  /* 0x0002a01201007387 */ /* 0x0009e80000100a00 */
[----:B----4-:R-:W4:Y:S04]  /*7480*/  LDL.LU.64 R18, [R1+0x248] ;  /* 0x0002480001127983 */ /* 0x010f280000300a00 */
[----:B------:R-:W-:Y:S04]  /*7490*/  STL [R1+0x298], R17 ;  /* 0x0002981101007387 */ /* 0x000fe80000100800 */
[----:B------:R-:W-:Y:S04]  /*74a0*/  STL.64 [R1+0x290], R12 ;  /* 0x0002900c01007387 */ /* 0x000fe80000100a00 */
[----:B-----5:R0:W-:Y:S04]  /*74b0*/  STL [R1+0x288], R3 ;  /* 0x0002880301007387 */ /* 0x0201e80000100800 */
[----:B0-----:R-:W4:Y:S01]  /*74c0*/  LDL.LU R3, [R1+0x26c] ;  /* 0x00026c0001037983 */ /* 0x001f220000300800 */
[----:B------:R-:W-:Y:S01]  /*74d0*/  HADD2.F32 R14, -RZ, R23.H0_H0 ;  /* 0x20000017ff0e7230 */ /* 0x000fe20000004100 */
[----:B------:R-:W-:-:S02]  /*74e0*/  ISETP.GT.AND P4, PT, R0, 0x180, P0 ;  /* 0x000001800000780c */ /* 0x000fc40000784270 */
[----:B------:R-:W-:Y:S01]  /*74f0*/  PRMT R29, R23, 0x7610, R29 ;  /* 0x00007610171d7816 */ /* 0x000fe2000000001d */
[----:B------:R-:W4:Y:S01]  /*7500*/  LDL R26, [R1+0x258] ;  /* 0x00025800011a7983 */ /* 0x000f220000100800 */
[----:B------:R-:W-:-:S03]  /*7510*/  FMUL R14, R14, R16 ;  /* 0x000000100e0e7220 */ /* 0x000fc60000400000 */
[----:B------:R-:W4:Y:S01]  /*7520*/  LDL R17, [R1+0x264] ;  /* 0x0002640001117983 */ /* 0x000f220000100800 */
[----:B--2---:R-:W-:-:S05]  /*7530*/  FFMA R14, R15, R2, R14 ;  /* 0x000000020f0e7223 */ /* 0x004fca000000000e */
[----:B------:R-:W-:-:S04]  /*7540*/  F2FP.F16.F32.PACK_AB R14, RZ, R14 ;  /* 0x0000000eff0e723e */ /* 0x000fc800000000ff */
[----:B------:R-:W-:Y:S01]  /*7550*/  PRMT R236, R14, 0x7610, R236 ;  /* 0x000076100eec7816 */ /* 0x000fe200000000ec */
[----:B---3--:R-:W-:Y:S02]  /*7560*/  @P5 IMAD.MOV.U32 R14, RZ, RZ, R24 ;  /* 0x000000ffff0e5224 */ /* 0x008fe400078e0018 */
[----:B------:R-:W-:Y:S01]  /*7570*/  @P5 IMAD.MOV.U32 R15, RZ, RZ, R25 ;  /* 0x000000ffff0f5224 */ /* 0x000fe200078e0019 */
[----:B------:R-:W2:Y:S04]  /*7580*/  LDL R24, [R1+0x268] ;  /* 0x0002680001187983 */ /* 0x000ea80000100800 */
[----:B------:R4:W-:Y:S04]  /*7590*/  @P5 STG.E.U16 desc[UR58][R14.64+0x12], R236 ;  /* 0x000012ec0e005986 */ /* 0x0009e8000c10153a */
[----:B------:R-:W3:Y:S04]  /*75a0*/  LDL R25, [R1+0x250] ;  /* 0x0002500001197983 */ /* 0x000ee80000100800 */
[----:B------:R-:W3:Y:S01]  /*75b0*/  LDL.LU.64 R12, [R1+0x210] ;  /* 0x00021000010c7983 */ /* 0x000ee20000300a00 */
[----:B------:R-:W-:-:S03]  /*75c0*/  IMAD.WIDE.U32 R20, R22, 0x78, R20 ;  /* 0x0000007816147825 */ /* 0x000fc600078e0014 */
[----:B----4-:R-:W-:Y:S01]  /*75d0*/  IADD3 R15, P5, R18, R20, RZ ;  /* 0x00000014120f7210 */ /* 0x010fe20007fbe0ff */
[----:B------:R-:W-:-:S04]  /*75e0*/  IMAD.IADD R236, R3, 0x1, R21 ;  /* 0x0000000103ec7824 */ /* 0x000fc800078e0215 */
[----:B------:R-:W-:Y:S01]  /*75f0*/  IMAD.X R30, R236, 0x1, R237, P5 ;  /* 0x00000001ec1e7824 */ /* 0x000fe200028e06ed */
[----:B------:R-:W-:-:S04]  /*7600*/  LEA R14, P5, R15, R10, 0x1 ;  /* 0x0000000a0f0e7211 */ /* 0x000fc800078a08ff */
[----:B------:R-:W-:-:S05]  /*7610*/  LEA.HI.X R15, R15, R11, R30, 0x1, P5 ;  /* 0x0000000b0f0f7211 */ /* 0x000fca00028f0c1e */
[----:B------:R0:W4:Y:S02]  /*7620*/  @P4 LDG.E.LTC128B.U16 R29, desc[UR58][R14.64] ;  /* 0x0000003a0e1d4981 */ /* 0x000124000c1e1520 */
[----:B0-----:R-:W-:Y:S02]  /*7630*/  IMAD.U32 R15, RZ, RZ, UR8 ;  /* 0x00000008ff0f7e24 */ /* 0x001fe4000f8e00ff */
[----:B----4-:R-:W-:-:S05]  /*7640*/  HADD2.F32 R14, -RZ, R29.H0_H0 ;  /* 0x2000001dff0e7230 */ /* 0x010fca0000004100 */
[----:B------:R-:W-:-:S04]  /*7650*/  FMUL R14, R14, R16 ;  /* 0x000000100e0e7220 */ /* 0x000fc80000400000 */
[----:B------:R-:W-:-:S05]  /*7660*/  FFMA R14, R31, R2, R14 ;  /* 0x000000021f0e7223 */ /* 0x000fca000000000e */
[----:B------:R-:W-:Y:S01]  /*7670*/  F2FP.F16.F32.PACK_AB R14, RZ, R14 ;  /* 0x0000000eff0e723e */ /* 0x000fe200000000ff */
[----:B------:R0:W-:Y:S01]  /*7680*/  STL [R1+0x1f8], R29 ;  /* 0x0001f81d01007387 */ /* 0x0001e20000100800 */
[----:B------:R-:W-:Y:S02]  /*7690*/  IMAD.WIDE.U32 R30, R15, 0x300, R8 ;  /* 0x000003000f1e7825 */ /* 0x000fe400078e0008 */
[----:B------:R-:W-:Y:S02]  /*76a0*/  PRMT R23, R14, 0x7610, R23 ;  /* 0x000076100e177816 */ /* 0x000fe40000000017 */
[----:B------:R-:W4:Y:S01]  /*76b0*/  LDL.LU.64 R14, [R1+0x238] ;  /* 0x00023800010e7983 */ /* 0x000f220000300a00 */
[----:B------:R-:W-:Y:S01]  /*76c0*/  UIMAD UR4, UR9, 0x300, URZ ;  /* 0x00000300090478a4 */ /* 0x000fe2000f8e023f */
[----:B------:R-:W-:-:S05]  /*76d0*/  @P4 IMAD.MOV.U32 R28, RZ, RZ, R30 ;  /* 0x000000ffff1c4224 */ /* 0x000fca00078e001e */
[----:B0-----:R-:W-:-:S05]  /*76e0*/  VIADD R29, R31, UR4 ;  /* 0x000000041f1d7c36 */ /* 0x001fca0008000000 */
[----:B------:R-:W-:Y:S04]  /*76f0*/  @P4 STG.E.U16 desc[UR58][R28.64], R23 ;  /* 0x000000171c004986 */ /* 0x000fe8000c10153a */
[----:B------:R0:W-:Y:S04]  /*7700*/  STL.64 [R1+0x1e8], R30 ;  /* 0x0001e81e01007387 */ /* 0x0001e80000100a00 */
[----:B0-----:R0:W5:Y:S04]  /*7710*/  LDL.LU.64 R30, [R1+0x2c8] ;  /* 0x0002c800011e7983 */ /* 0x0011680000300a00 */
[----:B------:R1:W-:Y:S04]  /*7720*/  STL.64 [R1+0x1e0], R28 ;  /* 0x0001e01c01007387 */ /* 0x0003e80000100a00 */
[----:B-1----:R0:W5:Y:S04]  /*7730*/  LDL.LU.64 R28, [R1+0x2c0] ;  /* 0x0002c000011c7983 */ /* 0x0021680000300a00 */
[----:B------:R0:W5:Y:S01]  /*7740*/  LDL R23, [R1+0x1f8] ;  /* 0x0001f80001177983 */ /* 0x0001620000100800 */
[----:B----4-:R-:W-:-:S03]  /*7750*/  IMAD.WIDE.U32 R14, R22, 0x78, R14 ;  /* 0x00000078160e7825 */ /* 0x010fc600078e000e */
[----:B------:R-:W-:-:S04]  /*7760*/  IADD3 R14, P4, R4, R14, RZ ;  /* 0x0000000e040e7210 */ /* 0x000fc80007f9e0ff */
[----:B------:R-:W-:-:S03]  /*7770*/  IADD3.X R15, R5, R3, R15, P4, !PT ;  /* 0x00000003050f7210 */ /* 0x000fc600027fe40f */
[----:B------:R-:W-:Y:S02]  /*7780*/  IMAD.WIDE.U32 R14, R26, R22, R14 ;  /* 0x000000161a0e7225 */ /* 0x000fe400078e000e */
[----:B------:R0:W5:Y:S01]  /*7790*/  LDL.LU R26, [R1+0x2b8] ;  /* 0x0002b800011a7983 */ /* 0x0001620000300800 */
[----:B------:R-:W-:-:S04]  /*77a0*/  IADD3 R14, P4, R6, R14, RZ ;  /* 0x0000000e060e7210 */ /* 0x000fc80007f9e0ff */
[----:B--2---:R-:W-:-:S03]  /*77b0*/  IADD3.X R15, R7, R24, R15, P4, !PT ;  /* 0x00000018070f7210 */ /* 0x004fc600027fe40f */
[----:B---3--:R-:W-:-:S04]  /*77c0*/  IMAD.WIDE.U32 R24, R25, UR53, R14 ;  /* 0x0000003519187c25 */ /* 0x008fc8000f8e000e */
[----:B------:R-:W-:Y:S01]  /*77d0*/  IMAD.IADD R15, R17, 0x1, R25 ;  /* 0x00000001110f7824 */ /* 0x000fe200078e0219 */
[----:B------:R-:W-:-:S04]  /*77e0*/  LEA R14, P4, R24, R10, 0x1 ;  /* 0x0000000a180e7211 */ /* 0x000fc800078808ff */
[----:B------:R-:W-:Y:S02]  /*77f0*/  LEA.HI.X R15, R24, R11, R15, 0x1, P4 ;  /* 0x0000000b180f7211 */ /* 0x000fe400020f0c0f */
[----:B------:R-:W-:Y:S01]  /*7800*/  IADD3 R17, P4, P5, R18, R20, R4 ;  /* 0x0000001412117210 */ /* 0x000fe20007d9e004 */
[----:B------:R0:W5:Y:S04]  /*7810*/  LDL.LU.64 R24, [R1+0x2b0] ;  /* 0x0002b00001187983 */ /* 0x0001680000300a00 */
[----:B------:R0:W5:Y:S04]  /*7820*/  LDL.LU.64 R20, [R1+0x2a8] ;  /* 0x0002a80001147983 */ /* 0x0001680000300a00 */
[----:B------:R0:W5:Y:S04]  /*7830*/  LDL.LU.64 R18, [R1+0x2a0] ;  /* 0x0002a00001127983 */ /* 0x0001680000300a00 */
[----:B------:R1:W-:Y:S02]  /*7840*/  STL [R1+0x1c0], R17 ;  /* 0x0001c01101007387 */ /* 0x0003e40000100800 */
[----:B-1----:R-:W-:Y:S01]  /*7850*/  IADD3.X R17, R237, R236, R5, P4, P5 ;  /* 0x000000eced117210 */ /* 0x002fe200027ea405 */
[----:B------:R-:W-:-:S03]  /*7860*/  IMAD.WIDE.U32 R236, R22, 0x78, R12 ;  /* 0x0000007816ec7825 */ /* 0x000fc600078e000c */
[----:B------:R-:W-:Y:S01]  /*7870*/  IADD3 R4, P5, R4, R236, RZ ;  /* 0x000000ec04047210 */ /* 0x000fe20007fbe0ff */
[----:B------:R1:W-:Y:S03]  /*7880*/  STL [R1+0x1f0], R17 ;  /* 0x0001f01101007387 */ /* 0x0003e60000100800 */
[----:B------:R-:W-:Y:S01]  /*7890*/  IADD3.X R5, R5, R3, R237, P5, !PT ;  /* 0x0000000305057210 */ /* 0x000fe20002ffe4ed */
[----:B-1----:R0:W5:Y:S04]  /*78a0*/  LDL.LU R17, [R1+0x298] ;  /* 0x0002980001117983 */ /* 0x0021680000300800 */
[----:B------:R0:W5:Y:S04]  /*78b0*/  LDL.LU.64 R12, [R1+0x290] ;  /* 0x00029000010c7983 */ /* 0x0001680000300a00 */
[----:B------:R0:W5:Y:S01]  /*78c0*/  LDL.LU R3, [R1+0x288] ;  /* 0x0002880001037983 */ /* 0x0001620000300800 */
[----:B------:R-:W-:Y:S01]  /*78d0*/  ISETP.GT.AND P4, PT, R0, 0x180, P3 ;  /* 0x000001800000780c */ /* 0x000fe20001f84270 */
[----:B------:R-:W-:-:S12]  /*78e0*/  BSSY B1, `(.L_x_75) ;  /* 0x0000004000017945 */ /* 0x000fd80003800000 */
[----:B0-----:R-:W-:Y:S05]  /*78f0*/  @!P4 BRA `(.L_x_76) ;  /* 0x000000000008c947 */ /* 0x001fea0003800000 */
[----:B-----5:R-:W2:Y:S04]  /*7900*/  LDG.E.LTC128B.U16 R23, desc[UR58][R14.64+0x2] ;  /* 0x0000023a0e177981 */ /* 0x020ea8000c1e1520 */
[----:B--2---:R0:W-:Y:S02]  /*7910*/  STL [R1+0x1f8], R23 ;  /* 0x0001f81701007387 */ /* 0x0041e40000100800 */
.L_x_76:
[----:B------:R-:W-:Y:S05]  /*7920*/  BSYNC B1 ;  /* 0x0000000000017941 */ /* 0x000fea0003800000 */
.L_x_75:
[----:B-----5:R1:W-:Y:S04]  /*7930*/  STL [R1+0x298], R13 ;  /* 0x0002980d01007387 */ /* 0x0203e80000100800 */
[----:B-1----:R-:W2:Y:S01]  /*7940*/  LDL.LU R13, [R1+0x1c4] ;  /* 0x0001c400010d7983 */ /* 0x002ea20000300800 */
[----:B0-----:R-:W-:-:S03]  /*7950*/  HADD2.F32 R23, -RZ, R23.H0_H0 ;  /* 0x20000017ff177230 */ /* 0x001fc60000004100 */
[----:B------:R0:W-:Y:S02]  /*7960*/  STL [R1+0x294], R12 ;  /* 0x0002940c01007387 */ /* 0x0001e40000100800 */
[----:B------:R-:W-:Y:S02]  /*7970*/  FMUL R23, R23, R16 ;  /* 0x0000001017177220 */ /* 0x000fe40000400000 */
[----:B0-----:R-:W3:Y:S04]  /*7980*/  LDL.LU R12, [R1+0x1c0] ;  /* 0x0001c000010c7983 */ /* 0x001ee80000300800 */
[----:B------:R0:W-:Y:S04]  /*7990*/  STL [R1+0x290], R3 ;  /* 0x0002900301007387 */ /* 0x0001e80000100800 */
[----:B0-----:R-:W4:Y:S04]  /*79a0*/  LDL.LU R3, [R1+0x268] ;  /* 0x0002680001037983 */ /* 0x001f280000300800 */
[----:B------:R0:W-:Y:S04]  /*79b0*/  STL.64 [R1+0x288], R8 ;  /* 0x0002880801007387 */ /* 0x0001e80000100a00 */
[----:B0-----:R-:W4:Y:S01]  /*79c0*/  LDL.64 R8, [R1+0x1e0] ;  /* 0x0001e00001087983 */ /* 0x001f220000100a00 */
[----:B--2---:R-:W-:-:S03]  /*79d0*/  FFMA R237, R13, R2, R23 ;  /* 0x000000020ded7223 */ /* 0x004fc60000000017 */
[----:B------:R0:W5:Y:S04]  /*79e0*/  LDL.LU R13, [R1+0x298] ;  /* 0x00029800010d7983 */ /* 0x0001680000300800 */
[----:B------:R-:W2:Y:S01]  /*79f0*/  LDL.LU R23, [R1+0x258] ;  /* 0x0002580001177983 */ /* 0x000ea20000300800 */
[C---:B---3--:R-:W-:Y:S01]  /*7a00*/  LEA R236, P5, R12.reuse, R10, 0x1 ;  /* 0x0000000a0cec7211 */ /* 0x048fe200078a08ff */
[----:B--2---:R-:W-:Y:S02]  /*7a10*/  IMAD.WIDE.U32 R22, R23, R22, R4 ;  /* 0x0000001617167225 */ /* 0x004fe400078e0004 */
[----:B------:R-:W2:Y:S01]  /*7a20*/  LDL.LU R5, [R1+0x1f0] ;  /* 0x0001f00001057983 */ /* 0x000ea20000300800 */
[----:B------:R-:W-:Y:S02]  /*7a30*/  F2FP.F16.F32.PACK_AB R4, RZ, R237 ;  /* 0x000000edff04723e */ /* 0x000fe400000000ff */
[----:B--2---:R-:W-:-:S02]  /*7a40*/  LEA.HI.X R237, R12, R11, R5, 0x1, P5 ;  /* 0x0000000b0ced7211 */ /* 0x004fc400028f0c05 */
[----:B------:R-:W-:Y:S01]  /*7a50*/  IADD3 R6, P5, R6, R22, RZ ;  /* 0x0000001606067210 */ /* 0x000fe20007fbe0ff */
[----:B------:R0:W5:Y:S01]  /*7a60*/  LDL.LU R12, [R1+0x294] ;  /* 0x00029400010c7983 */ /* 0x0001620000300800 */
[----:B------:R-:W-:Y:S02]  /*7a70*/  PRMT R22, R4, 0x7610, R22 ;  /* 0x0000761004167816 */ /* 0x000fe40000000016 */
[----:B------:R-:W-:Y:S01]  /*7a80*/  ISETP.GT.AND P0, PT, R0, 0x188, P0 ;  /* 0x000001880000780c */ /* 0x000fe20000704270 */
[----:B------:R-:W2:Y:S01]  /*7a90*/  LDL.64 R4, [R1+0x1e8] ;  /* 0x0001e80001047983 */ /* 0x000ea20000100a00 */
[----:B----4-:R-:W-:-:S03]  /*7aa0*/  IADD3.X R7, R7, R3, R23, P5, !PT ;  /* 0x0000000307077210 */ /* 0x010fc60002ffe417 */
[----:B------:R0:W5:Y:S04]  /*7ab0*/  LDL.LU R3, [R1+0x290] ;  /* 0x0002900001037983 */ /* 0x0001680000300800 */
[----:B------:R-:W3:Y:S01]  /*7ac0*/  LDL.LU R23, [R1+0x1f8] ;  /* 0x0001f80001177983 */ /* 0x000ee20000300800 */
[----:B--2---:R-:W-:-:S03]  /*7ad0*/  @P4 IMAD.MOV.U32 R5, RZ, RZ, R9 ;  /* 0x000000ffff054224 */ /* 0x004fc600078e0009 */
[----:B------:R0:W5:Y:S01]  /*7ae0*/  LDL.LU.64 R8, [R1+0x288] ;  /* 0x0002880001087983 */ /* 0x0001620000300a00 */
[----:B------:R-:W-:Y:S03]  /*7af0*/  BSSY B1, `(.L_x_77) ;  /* 0x0000005000017945 */ /* 0x000fe60003800000 */
[----:B------:R3:W-:Y:S02]  /*7b00*/  @P4 STG.E.U16 desc[UR58][R4.64+0x2], R22 ;  /* 0x0000021604004986 */ /* 0x0007e4000c10153a */
[----:B---3--:R-:W-:Y:S01]  /*7b10*/  PRMT R22, R23, 0x7610, R22 ;  /* 0x0000761017167816 */ /* 0x008fe20000000016 */
[----:B0-----:R-:W-:Y:S06]  /*7b20*/  @!P0 BRA `(.L_x_78) ;  /* 0x0000000000048947 */ /* 0x001fec0003800000 */
[----:B------:R0:W5:Y:S02]  /*7b30*/  LDG.E.LTC128B.U16 R22, desc[UR58][R236.64] ;  /* 0x0000003aec167981 */ /* 0x000164000c1e1520 */
.L_x_78:
[----:B------:R-:W-:Y:S05]  /*7b40*/  BSYNC B1 ;  /* 0x0000000000017941 */ /* 0x000fea0003800000 */
.L_x_77:
[----:B-----5:R1:W-:Y:S04]  /*7b50*/  STL [R1+0x298], R3 ;  /* 0x0002980301007387 */ /* 0x0203e80000100800 */
[----:B-1----:R-:W2:Y:S04]  /*7b60*/  LDL.LU R3, [R1+0x250] ;  /* 0x0002500001037983 */ /* 0x002ea80000300800 */
[----:B------:R-:W3:Y:S04]  /*7b70*/  LDL.LU R23, [R1+0x1c8] ;  /* 0x0001c80001177983 */ /* 0x000ee80000300800 */
[----:B------:R-:W4:Y:S04]  /*7b80*/  LDL.LU R5, [R1+0x264] ;  /* 0x0002640001057983 */ /* 0x000f280000300800 */
[----:B------:R1:W-:Y:S04]  /*7b90*/  STL.64 [R1+0x290], R12 ;  /* 0x0002900c01007387 */ /* 0x0003e80000100a00 */
[----:B-1----:R-:W4:Y:S01]  /*7ba0*/  LDL.64 R12, [R1+0x1e8] ;  /* 0x0001e800010c7983 */ /* 0x002f220000100a00 */
[----:B------:R-:W-:-:S03]  /*7bb0*/  HADD2.F32 R4, -RZ, R22.H0_H0 ;  /* 0x20000016ff047230 */ /* 0x000fc60000004100 */
[----:B------:R1:W-:Y:S02]  /*7bc0*/  STL.64 [R1+0x288], R8 ;  /* 0x0002880801007387 */ /* 0x0003e40000100a00 */
[----:B------:R-:W-:Y:S02]  /*7bd0*/  FMUL R4, R4, R16 ;  /* 0x0000001004047220 */ /* 0x000fe40000400000 */
[----:B-1----:R-:W4:Y:S01]  /*7be0*/  LDL.64 R8, [R1+0x1e0] ;  /* 0x0001e00001087983 */ /* 0x002f220000100a00 */
[----:B--2---:R-:W-:-:S03]  /*7bf0*/  IMAD.WIDE.U32 R6, R3, UR53, R6 ;  /* 0x0000003503067c25 */ /* 0x004fc6000f8e0006 */
[----:B------:R1:W5:Y:S01]  /*7c00*/  LDL.LU R3, [R1+0x298] ;  /* 0x0002980001037983 */ /* 0x0003620000300800 */
[----:B---3--:R-:W-:Y:S01]  /*7c10*/  FFMA R23, R23, R2, R4 ;  /* 0x0000000217177223 */ /* 0x008fe20000000004 */
[----:B------:R-:W-:Y:S01]  /*7c20*/  IMAD.U32 R4, RZ, RZ, UR8 ;  /* 0x00000008ff047e24 */ /* 0x000fe2000f8e00ff */
[----:B------:R-:W-:Y:S01]  /*7c30*/  LEA R10, P5, R6, R10, 0x1 ;  /* 0x0000000a060a7211 */ /* 0x000fe200078a08ff */
[----:B----4-:R-:W-:Y:S02]  /*7c40*/  IMAD.IADD R5, R5, 0x1, R7 ;  /* 0x0000000105057824 */ /* 0x010fe400078e0207 */
[----:B------:R-:W-:Y:S01]  /*7c50*/  IMAD.SHL.U32 R4, R4, 0x10, RZ ;  /* 0x0000001004047824 */ /* 0x000fe200078e00ff */
[----:B------:R-:W-:-:S04]  /*7c60*/  F2FP.F16.F32.PACK_AB R7, RZ, R23 ;  /* 0x00000017ff07723e */ /* 0x000fc800000000ff */
[----:B------:R-:W-:Y:S02]  /*7c70*/  IADD3 R4, P4, R4, R12, RZ ;  /* 0x0000000c04047210 */ /* 0x000fe40007f9e0ff */
[----:B------:R1:W5:Y:S04]  /*7c80*/  LDL.LU.64 R12, [R1+0x290] ;  /* 0x00029000010c7983 */ /* 0x0003680000300a00 */
[----:B------:R-:W2:Y:S01]  /*7c90*/  LDL R23, [R1+0x254] ;  /* 0x0002540001177983 */ /* 0x000ea20000100800 */
[----:B------:R-:W-:Y:S02]  /*7ca0*/  LEA.HI.X R11, R6, R11, R5, 0x1, P5 ;  /* 0x0000000b060b7211 */ /* 0x000fe400028f0c05 */
[----:B------:R-:W-:Y:S01]  /*7cb0*/  ISETP.GT.AND P3, PT, R0, 0x188, P3 ;  /* 0x000001880000780c */ /* 0x000fe20001f64270 */
[----:B------:R-:W-:Y:S01]  /*7cc0*/  BSSY B1, `(.L_x_79) ;  /* 0x0000007000017945 */ /* 0x000fe20003800000 */
[----:B--2---:R-:W-:-:S02]  /*7cd0*/  IMAD.X R5, R9, 0x1, R23, P4 ;  /* 0x0000000109057824 */ /* 0x004fc400020e0617 */
[----:B------:R1:W5:Y:S01]  /*7ce0*/  LDL.LU.64 R8, [R1+0x288] ;  /* 0x0002880001087983 */ /* 0x0003620000300a00 */
[----:B------:R-:W-:-:S03]  /*7cf0*/  PRMT R6, R22, 0x7610, R6 ;  /* 0x0000761016067816 */ /* 0x000fc60000000006 */
[----:B------:R1:W-:Y:S05]  /*7d00*/  @P0 STG.E.U16 desc[UR58][R4.64], R7 ;  /* 0x0000000704000986 */ /* 0x0003ea000c10153a */
[----:B------:R-:W-:Y:S05]  /*7d10*/  @!P3 BRA `(.L_x_80) ;  /* 0x000000000004b947 */ /* 0x000fea0003800000 */
[----:B------:R2:W5:Y:S02]  /*7d20*/  LDG.E.LTC128B.U16 R6, desc[UR58][R10.64+0x2] ;  /* 0x0000023a0a067981 */ /* 0x000564000c1e1520 */
.L_x_80:
[----:B------:R-:W-:Y:S05]  /*7d30*/  BSYNC B1 ;  /* 0x0000000000017941 */ /* 0x000fea0003800000 */
.L_x_79:
[----:B------:R-:W3:Y:S01]  /*7d40*/  LDL.LU R22, [R1+0x1cc] ;  /* 0x0001cc0001167983 */ /* 0x000ee20000300800 */
[----:B-1---5:R-:W-:Y:S01]  /*7d50*/  HADD2.F32 R7, -RZ, R6.H0_H0 ;  /* 0x20000006ff077230 */ /* 0x022fe20000004100 */
[----:B------:R-:W-:Y:S01]  /*7d60*/  ISETP.GT.AND P0, PT, R0, 0x180, P2 ;  /* 0x000001800000780c */ /* 0x000fe20001704270 */
[----:B------:R-:W-:Y:S03]  /*7d70*/  BSSY B1, `(.L_x_81) ;  /* 0x0000007000017945 */ /* 0x000fe60003800000 */
[----:B------:R-:W-:-:S04]  /*7d80*/  FMUL R7, R7, R16 ;  /* 0x0000001007077220 */ /* 0x000fc80000400000 */
[----:B---3--:R-:W-:-:S05]  /*7d90*/  FFMA R7, R22, R2, R7 ;  /* 0x0000000216077223 */ /* 0x008fca0000000007 */
[----:B------:R-:W-:-:S05]  /*7da0*/  F2FP.F16.F32.PACK_AB R7, RZ, R7 ;  /* 0x00000007ff07723e */ /* 0x000fca00000000ff */
[----:B------:R1:W-:Y:S01]  /*7db0*/  @P3 STG.E.U16 desc[UR58][R4.64+0x2], R7 ;  /* 0x0000020704003986 */ /* 0x0003e2000c10153a */
[----:B------:R-:W-:Y:S05]  /*7dc0*/  @!P0 BRA `(.L_x_82) ;  /* 0x0000000000048947 */ /* 0x000fea0003800000 */
[----:B------:R3:W5:Y:S02]  /*7dd0*/  LDG.E.LTC128B.U16 R6, desc[UR58][R14.64+0x10] ;  /* 0x0000103a0e067981 */ /* 0x000764000c1e1520 */
.L_x_82:
[----:B------:R-:W-:Y:S05]  /*7de0*/  BSYNC B1 ;  /* 0x0000000000017941 */ /* 0x000fea0003800000 */
.L_x_81:
[----:B------:R4:W-:Y:S04]  /*7df0*/  STL [R1+0x290], R3 ;  /* 0x0002900301007387 */ /* 0x0009e80000100800 */
[----:B----4-:R-:W4:Y:S04]  /*7e00*/  LDL.LU R3, [R1+0x1d0] ;  /* 0x0001d00001037983 */ /* 0x010f280000300800 */
[----:B------:R1:W-:Y:S04]  /*7e10*/  STL.64 [R1+0x288], R4 ;  /* 0x0002880401007387 */ /* 0x0003e80000100a00 */
[----:B------:R-:W2:Y:S04]  /*7e20*/  LDL.64 R22, [R1+0x1e8] ;  /* 0x0001e80001167983 */ /* 0x000ea80000100a00 */
[----:B-1----:R-:W2:Y:S01]  /*7e30*/  LDL.64 R4, [R1+0x1e0] ;  /* 0x0001e00001047983 */ /* 0x002ea20000100a00 */
[----:B-----5:R-:W-:-:S05]  /*7e40*/  HADD2.F32 R7, -RZ, R6.H0_H0 ;  /* 0x20000006ff077230 */ /* 0x020fca0000004100 */
[----:B------:R-:W-:-:S04]  /*7e50*/  FMUL R7, R7, R16 ;  /* 0x0000001007077220 */ /* 0x000fc80000400000 */
[----:B----4-:R-:W-:Y:S02]  /*7e60*/  FFMA R7, R3, R2, R7 ;  /* 0x0000000203077223 */ /* 0x010fe40000000007 */
[----:B------:R1:W5:Y:S01]  /*7e70*/  LDL.LU R3, [R1+0x290] ;  /* 0x0002900001037983 */ /* 0x0003620000300800 */
[----:B--2---:R-:W-:-:S03]  /*7e80*/  @P0 IMAD.MOV.U32 R23, RZ, RZ, R5 ;  /* 0x000000ffff170224 */ /* 0x004fc600078e0005 */
[----:B------:R1:W5:Y:S01]  /*7e90*/  LDL.LU.64 R4, [R1+0x288] ;  /* 0x0002880001047983 */ /* 0x0003620000300a00 */
[----:B------:R-:W-:-:S05]  /*7ea0*/  F2FP.F16.F32.PACK_AB R7, RZ, R7 ;  /* 0x00000007ff07723e */ /* 0x000fca00000000ff */
[----:B------:R1:W-:Y:S01]  /*7eb0*/  @P0 STG.E.U16 desc[UR58][R22.64+0x10], R7 ;  /* 0x0000100716000986 */ /* 0x0003e2000c10153a */
[----:B------:R-:W-:Y:S01]  /*7ec0*/  ISETP.GT.AND P3, PT, R0, 0x180, P1 ;  /* 0x000001800000780c */ /* 0x000fe20000f64270 */
[----:B------:R-:W-:-:S12]  /*7ed0*/  BSSY B1, `(.L_x_83) ;  /* 0x0000003000017945 */ /* 0x000fd80003800000 */
[----:B-1----:R-:W-:Y:S05]  /*7ee0*/  @!P3 BRA `(.L_x_84) ;  /* 0x000000000004b947 */ /* 0x002fea0003800000 */
[----:B------:R1:W5:Y:S02]  /*7ef0*/  LDG.E.LTC128B.U16 R6, desc[UR58][R14.64+0x12] ;  /* 0x0000123a0e067981 */ /* 0x000364000c1e1520 */
.L_x_84:
[----:B------:R-:W-:Y:S05]  /*7f00*/  BSYNC B1 ;  /* 0x0000000000017941 */ /* 0x000fea0003800000 */
.L_x_83:
[----:B-----5:R2:W-:Y:S04]  /*7f10*/  STL [R1+0x290], R3 ;  /* 0x0002900301007387 */ /* 0x0205e80000100800 */
[----:B--2---:R-:W2:Y:S04]  /*7f20*/  LDL.LU R3, [R1+0x1d4] ;  /* 0x0001d40001037983 */ /* 0x004ea80000300800 */
[----:B------:R4:W-:Y:S04]  /*7f30*/  STL.64 [R1+0x288], R4 ;  /* 0x0002880401007387 */ /* 0x0009e80000100a00 */
[----:B----4-:R-:W4:Y:S04]  /*7f40*/  LDL.LU.64 R4, [R1+0x1e0] ;  /* 0x0001e00001047983 */ /* 0x010f280000300a00 */
[----:B------:R-:W4:Y:S01]  /*7f50*/  LDL.LU.64 R22, [R1+0x1e8] ;  /* 0x0001e80001167983 */ /* 0x000f220000300a00 */
[----:B------:R-:W-:-:S05]  /*7f60*/  HADD2.F32 R7, -RZ, R6.H0_H0 ;  /* 0x20000006ff077230 */ /* 0x000fca0000004100 */
[----:B------:R-:W-:-:S04]  /*7f70*/  FMUL R7, R7, R16 ;  /* 0x0000001007077220 */ /* 0x000fc80000400000 */
[----:B--2---:R-:W-:Y:S02]  /*7f80*/  FFMA R7, R3, R2, R7 ;  /* 0x0000000203077223 */ /* 0x004fe40000000007 */
[----:B------:R2:W5:Y:S01]  /*7f90*/  LDL.LU R3, [R1+0x290] ;  /* 0x0002900001037983 */ /* 0x0005620000300800 */
[----:B------:R-:W-:Y:S02]  /*7fa0*/  ISETP.GT.AND P2, PT, R0, 0x188, P2 ;  /* 0x000001880000780c */ /* 0x000fe40001744270 */
[----:B------:R-:W-:Y:S01]  /*7fb0*/  F2FP.F16.F32.PACK_AB R7, RZ, R7 ;  /* 0x00000007ff07723e */ /* 0x000fe200000000ff */
[----:B----4-:R-:W-:Y:S02]  /*7fc0*/  @P3 IMAD.MOV.U32 R23, RZ, RZ, R5 ;  /* 0x000000ffff173224 */ /* 0x010fe400078e0005 */
[----:B------:R2:W5:Y:S01]  /*7fd0*/  LDL.LU.64 R4, [R1+0x288] ;  /* 0x0002880001047983 */ /* 0x0005620000300a00 */
[----:B------:R-:W-:Y:S03]  /*7fe0*/  BSSY B1, `(.L_x_85) ;  /* 0x0000004000017945 */ /* 0x000fe60003800000 */
[----:B------:R2:W-:Y:S04]  /*7ff0*/  @P3 STG.E.U16 desc[UR58][R22.64+0x12], R7 ;  /* 0x0000120716003986 */ /* 0x0005e8000c10153a */
[----:B------:R-:W-:Y:S05]  /*8000*/  @!P2 BRA `(.L_x_86) ;  /* 0x000000000004a947 */ /* 0x000fea0003800000 */
[----:B------:R4:W5:Y:S02]  /*8010*/  LDG.E.LTC128B.U16 R6, desc[UR58][R10.64+0x10] ;  /* 0x0000103a0a067981 */ /* 0x000964000c1e1520 */
.L_x_86:
[----:B------:R-:W-:Y:S05]  /*8020*/  BSYNC B1 ;  /* 0x0000000000017941 */ /* 0x000fea0003800000 */
.L_x_85:
[----:B--2---:R-:W2:Y:S01]  /*8030*/  LDL.LU R22, [R1+0x1d8] ;  /* 0x0001d80001167983 */ /* 0x004ea20000300800 */
[----:B-----5:R-:W-:Y:S01]  /*8040*/  HADD2.F32 R7, -RZ, R6.H0_H0 ;  /* 0x20000006ff077230 */ /* 0x020fe20000004100 */
        /* <DEDUP_REMOVED lines=8> */
.L_x_88:
[----:B------:R-:W-:Y:S05]  /*80d0*/  BSYNC B1 ;  /* 0x0000000000017941 */ /* 0x000fea0003800000 */
.L_x_87:
[----:B------:R1:W-:Y:S04]  /*80e0*/  STL [R1+0x288], R8 ;  /* 0x0002880801007387 */ /* 0x0003e80000100800 */
[----:B-1----:R-:W3:Y:S01]  /*80f0*/  LDL.LU R8, [R1+0x1dc] ;  /* 0x0001dc0001087983 */ /* 0x002ee20000300800 */
[----:B--2--5:R-:W-:-:S03]  /*8100*/  HADD2.F32 R7, -RZ, R6.H0_H0 ;  /* 0x20000006ff077230 */ /* 0x024fc60000004100 */
[----:B------:R1:W5:Y:S02]  /*8110*/  LDL.64 R22, [R1+0x240] ;  /* 0x0002400001167983 */ /* 0x0003640000100a00 */
[----:B------:R-:W-:Y:S01]  /*8120*/  FMUL R7, R7, R16 ;  /* 0x0000001007077220 */ /* 0x000fe20000400000 */
[----:B------:R-:W-:-:S04]  /*8130*/  ISETP.GT.AND P3, PT, R3, 0x10, PT ;  /* 0x000000100300780c */ /* 0x000fc80003f64270 */
[----:B------:R-:W-:Y:S01]  /*8140*/  ISETP.GT.AND P0, PT, R0, RZ, P3 ;  /* 0x000000ff0000720c */ /* 0x000fe20001f04270 */
[----:B---3--:R-:W-:Y:S02]  /*8150*/  FFMA R7, R8, R2, R7 ;  /* 0x0000000208077223 */ /* 0x008fe40000000007 */
[----:B------:R1:W5:Y:S01]  /*8160*/  LDL.LU R8, [R1+0x288] ;  /* 0x0002880001087983 */ /* 0x0003620000300800 */
[----:B------:R-:W-:Y:S02]  /*8170*/  BSSY B1, `(.L_x_89) ;  /* 0x0000005000017945 */ /* 0x000fe40003800000 */
[----:B------:R-:W-:-:S05]  /*8180*/  F2FP.F16.F32.PACK_AB R7, RZ, R7 ;  /* 0x00000007ff07723e */ /* 0x000fca00000000ff */
[----:B------:R1:W-:Y:S02]  /*8190*/  @P1 STG.E.U16 desc[UR58][R4.64+0x12], R7 ;  /* 0x0000120704001986 */ /* 0x0003e4000c10153a */
[----:B------:R-:W-:Y:S05]  /*81a0*/  @!P0 BRA `(.L_x_90) ;  /* 0x0000000000048947 */ /* 0x000fea0003800000 */
[----:B-----5:R2:W5:Y:S02]  /*81b0*/  LDG.E.LTC128B.U16 R6, desc[UR58][R22.64+0x20] ;  /* 0x0000203a16067981 */ /* 0x020564000c1e1520 */
.L_x_90:
[----:B------:R-:W-:Y:S05]  /*81c0*/  BSYNC B1 ;  /* 0x0000000000017941 */ /* 0x000fea0003800000 */
.L_x_89:
[----:B-1----:R-:W3:Y:S01]  /*81d0*/  LDL.LU R5, [R1+0x1a0] ;  /* 0x0001a00001057983 */ /* 0x002ee20000300800 */
        /* <DEDUP_REMOVED lines=9> */
[----:B------:R3:W5:Y:S02]  /*8270*/  LDG.E.LTC128B.U16 R6, desc[UR58][R22.64+0x22] ;  /* 0x0000223a16067981 */ /* 0x000764000c1e1520 */
.L_x_92:
[----:B------:R-:W-:Y:S05]  /*8280*/  BSYNC B1 ;  /* 0x0000000000017941 */ /* 0x000fea0003800000 */
.L_x_91:
[----:B------:R-:W2:Y:S01]  /*8290*/  LDL.LU R5, [R1+0x1a4] ;  /* 0x0001a40001057983 */ /* 0x000ea20000300800 */
[----:B-1---5:R-:W-:Y:S01]  /*82a0*/  HADD2.F32 R4, -RZ, R6.H0_H0 ;  /* 0x20000006ff047230 */ /* 0x022fe20000004100 */
[----:B------:R-:W-:Y:S01]  /*82b0*/  ISETP.GT.AND P0, PT, R0, 0x8, P3 ;  /* 0x000000080000780c */ /* 0x000fe20001f04270 */
[----:B------:R-:W-:Y:S03]  /*82c0*/  BSSY B1, `(.L_x_93) ;  /* 0x0000008000017945 */ /* 0x000fe60003800000 */
[----:B------:R-:W-:-:S04]  /*82d0*/  FMUL R4, R4, R16 ;  /* 0x0000001004047220 */ /* 0x000fc80000400000 */
[----:B--2---:R-:W-:-:S05]  /*82e0*/  FFMA R4, R5, R2, R4 ;  /* 0x0000000205047223 */ /* 0x004fca0000000004 */
[----:B------:R-:W-:-:S05]  /*82f0*/  F2FP.F16.F32.PACK_AB R4, RZ, R4 ;  /* 0x00000004ff04723e */ /* 0x000fca00000000ff */
[----:B------:R1:W-:Y:S01]  /*8300*/  @P1 STG.E.U16 desc[UR58][R8.64+0x22], R4 ;  /* 0x0000220408001986 */ /* 0x0003e2000c10153a */
[----:B------:R-:W-:Y:S05]  /*8310*/  @!P0 BRA `(.L_x_94) ;  /* 0x0000000000088947 */ /* 0x000fea0003800000 */
[----:B---3--:R-:W2:Y:S04]  /*8320*/  LDL.64 R22, [R1+0x220] ;  /* 0x0002200001167983 */ /* 0x008ea80000100a00 */
[----:B--2---:R2:W5:Y:S02]  /*8330*/  LDG.E.LTC128B.U16 R6, desc[UR58][R22.64+0x20] ;  /* 0x0000203a16067981 */ /* 0x004564000c1e1520 */
.L_x_94:
[----:B------:R-:W-:Y:S05]  /*8340*/  BSYNC B1 ;  /* 0x0000000000017941 */ /* 0x000fea0003800000 */
.L_x_93:
[----:B------:R-:W4:Y:S04]  /*8350*/  LDL.LU R5, [R1+0x1a8] ;  /* 0x0001a80001057983 */ /* 0x000f280000300800 */
[----:B--23--:R-:W2:Y:S01]  /*8360*/  LDL.64 R22, [R1+0x228] ;  /* 0x0002280001167983 */ /* 0x00cea20000100a00 */
[----:B-1---5:R-:W-:Y:S01]  /*8370*/  HADD2.F32 R4, -RZ, R6.H0_H0 ;  /* 0x20000006ff047230 */ /* 0x022fe20000004100 */
[----:B------:R-:W-:Y:S01]  /*8380*/  ISETP.GT.AND P4, PT, R0, 0x8, P2 ;  /* 0x000000080000780c */ /* 0x000fe20001784270 */
[----:B------:R-:W-:Y:S03]  /*8390*/  BSSY B1, `(.L_x_95) ;  /* 0x0000008000017945 */ /* 0x000fe60003800000 */
[----:B------:R-:W-:-:S04]  /*83a0*/  FMUL R4, R4, R16 ;  /* 0x0000001004047220 */ /* 0x000fc80000400000 */
[----:B----4-:R-:W-:-:S05]  /*83b0*/  FFMA R4, R5, R2, R4 ;  /* 0x0000000205047223 */ /* 0x010fca0000000004 */
[----:B------:R-:W-:-:S05]  /*83c0*/  F2FP.F16.F32.PACK_AB R4, RZ, R4 ;  /* 0x00000004ff04723e */ /* 0x000fca00000000ff */
[----:B--2---:R1:W-:Y:S01]  /*83d0*/  @P0 STG.E.U16 desc[UR58][R22.64+0x20], R4 ;  /* 0x0000200416000986 */ /* 0x0043e2000c10153a */
[----:B------:R-:W-:Y:S05]  /*83e0*/  @!P4 BRA `(.L_x_96) ;  /* 0x000000000008c947 */ /* 0x000fea0003800000 */
[----:B-1----:R-:W2:Y:S04]  /*83f0*/  LDL.64 R4, [R1+0x220] ;  /* 0x0002200001047983 */ /* 0x002ea80000100a00 */
[----:B--2---:R2:W5:Y:S02]  /*8400*/  LDG.E.LTC128B.U16 R6, desc[UR58][R4.64+0x22] ;  /* 0x0000223a04067981 */ /* 0x004564000c1e1520 */
.L_x_96:
[----:B------:R-:W-:Y:S05]  /*8410*/  BSYNC B1 ;  /* 0x0000000000017941 */ /* 0x000fea0003800000 */
.L_x_95:
[----:B--2---:R-:W2:Y:S01]  /*8420*/  LDL.LU R5, [R1+0x1ac] ;  /* 0x0001ac0001057983 */ /* 0x004ea20000300800 */
[----:B-1---5:R-:W-:Y:S01]  /*8430*/  HADD2.F32 R4, -RZ, R6.H0_H0 ;  /* 0x20000006ff047230 */ /* 0x022fe20000004100 */
[----:B------:R-:W-:Y:S01]  /*8440*/  ISETP.GT.AND P1, PT, R3, 0x18, PT ;  /* 0x000000180300780c */ /* 0x000fe20003f24270 */
[----:B------:R-:W-:Y:S03]  /*8450*/  BSSY B1, `(.L_x_97) ;  /* 0x0000009000017945 */ /* 0x000fe60003800000 */
[----:B------:R-:W-:Y:S01]  /*8460*/  FMUL R4, R4, R16 ;  /* 0x0000001004047220 */ /* 0x000fe20000400000 */
[----:B------:R-:W-:-:S03]  /*8470*/  ISETP.GT.AND P5, PT, R0, RZ, P1 ;  /* 0x000000ff0000720c */ /* 0x000fc60000fa4270 */
[----:B--2---:R-:W-:-:S05]  /*8480*/  FFMA R4, R5, R2, R4 ;  /* 0x0000000205047223 */ /* 0x004fca0000000004 */
[----:B------:R-:W-:-:S05]  /*8490*/  F2FP.F16.F32.PACK_AB R4, RZ, R4 ;  /* 0x00000004ff04723e */ /* 0x000fca00000000ff */
[----:B------:R1:W-:Y:S01]  /*84a0*/  @P4 STG.E.U16 desc[UR58][R22.64+0x22], R4 ;  /* 0x0000220416004986 */ /* 0x0003e2000c10153a */
[----:B------:R-:W-:Y:S05]  /*84b0*/  @!P5 BRA `(.L_x_98) ;  /* 0x000000000008d947 */ /* 0x000fea0003800000 */
[----:B-1----:R-:W2:Y:S04]  /*84c0*/  LDL.64 R4, [R1+0x240] ;  /* 0x0002400001047983 */ /* 0x002ea80000100a00 */
[----:B--2---:R2:W5:Y:S02]  /*84d0*/  LDG.E.LTC128B.U16 R6, desc[UR58][R4.64+0x30] ;  /* 0x0000303a04067981 */ /* 0x004564000c1e1520 */
.L_x_98:
[----:B------:R-:W-:Y:S05]  /*84e0*/  BSYNC B1 ;  /* 0x0000000000017941 */ /* 0x000fea0003800000 */
.L_x_97:
        /* <DEDUP_REMOVED lines=12> */
.L_x_100:
[----:B------:R-:W-:Y:S05]  /*85b0*/  BSYNC B1 ;  /* 0x0000000000017941 */ /* 0x000fea0003800000 */
.L_x_99:
[----:B--2---:R-:W2:Y:S01]  /*85c0*/  LDL.LU R5, [R1+0x1b4] ;  /* 0x0001b40001057983 */ /* 0x004ea20000300800 */
        /* <DEDUP_REMOVED lines=8> */
[----:B-1----:R-:W2:Y:S04]  /*8650*/  LDL.64 R4, [R1+0x220] ;  /* 0x0002200001047983 */ /* 0x002ea80000100a00 */
[----:B--2---:R2:W5:Y:S02]  /*8660*/  LDG.E.LTC128B.U16 R6, desc[UR58][R4.64+0x30] ;  /* 0x0000303a04067981 */ /* 0x004564000c1e1520 */
.L_x_102:
[----:B------:R-:W-:Y:S05]  /*8670*/  BSYNC B1 ;  /* 0x0000000000017941 */ /* 0x000fea0003800000 */
.L_x_101:
        /* <DEDUP_REMOVED lines=11> */
.L_x_104:
[----:B------:R-:W-:Y:S05]  /*8730*/  BSYNC B1 ;  /* 0x0000000000017941 */ /* 0x000fea0003800000 */
.L_x_103:
        /* <DEDUP_REMOVED lines=10> */
.L_x_106:
[----:B------:R-:W-:Y:S05]  /*87e0*/  BSYNC B1 ;  /* 0x0000000000017941 */ /* 0x000fea0003800000 */
.L_x_105:
        /* <DEDUP_REMOVED lines=10> */
.L_x_108:
[----:B------:R-:W-:Y:S05]  /*8890*/  BSYNC B1 ;  /* 0x0000000000017941 */ /* 0x000fea0003800000 */
.L_x_107:
[----:B------:R-:W4:Y:S01]  /*88a0*/  LDL.LU R5, [R1+0x184] ;  /* 0x0001840001057983 */ /* 0x000f220000300800 */
[----:B-1---5:R-:W-:Y:S01]  /*88b0*/  HADD2.F32 R4, -RZ, R6.H0_H0 ;  /* 0x20000006ff047230 */ /* 0x022fe20000004100 */
        /* <DEDUP_REMOVED lines=8> */
.L_x_110:
[----:B------:R-:W-:Y:S05]  /*8940*/  BSYNC B1 ;  /* 0x0000000000017941 */ /* 0x000fea0003800000 */
.L_x_109:
[----:B------:R-:W2:Y:S04]  /*8950*/  LDL.LU R5, [R1+0x188] ;  /* 0x0001880001057983 */ /* 0x000ea80000300800 */
[----:B------:R-:W3:Y:S01]  /*8960*/  LDL.64 R22, [R1+0x200] ;  /* 0x0002000001167983 */ /* 0x000ee20000100a00 */
[----:B-1---5:R-:W-:Y:S01]  /*8970*/  HADD2.F32 R4, -RZ, R6.H0_H0 ;  /* 0x20000006ff047230 */ /* 0x022fe20000004100 */
[----:B------:R-:W-:Y:S01]  /*8980*/  ISETP.GT.AND P4, PT, R0, 0x88, P2 ;  /* 0x000000880000780c */ /* 0x000fe20001784270 */
[----:B------:R-:W-:Y:S03]  /*8990*/  BSSY B1, `(.L_x_111) ;  /* 0x0000007000017945 */ /* 0x000fe60003800000 */
[----:B------:R-:W-:-:S04]  /*89a0*/  FMUL R4, R4, R16 ;  /* 0x0000001004047220 */ /* 0x000fc80000400000 */
[----:B--2---:R-:W-:-:S05]  /*89b0*/  FFMA R4, R5, R2, R4 ;  /* 0x0000000205047223 */ /* 0x004fca0000000004 */
[----:B------:R-:W-:-:S05]  /*89c0*/  F2FP.F16.F32.PACK_AB R4, RZ, R4 ;  /* 0x00000004ff04723e */ /* 0x000fca00000000ff */
[----:B---3--:R1:W-:Y:S01]  /*89d0*/  @P5 STG.E.U16 desc[UR58][R22.64+0x20], R4 ;  /* 0x0000200416005986 */ /* 0x0083e2000c10153a */
[----:B------:R-:W-:Y:S05]  /*89e0*/  @!P4 BRA `(.L_x_112) ;  /* 0x000000000004c947 */ /* 0x000fea0003800000 */
[----:B------:R2:W5:Y:S02]  /*89f0*/  LDG.E.LTC128B.U16 R6, desc[UR58][R232.64+0x22] ;  /* 0x0000223ae8067981 */ /* 0x000564000c1e1520 */
.L_x_112:
[----:B------:R-:W-:Y:S05]  /*8a00*/  BSYNC B1 ;  /* 0x0000000000017941 */ /* 0x000fea0003800000 */
.L_x_111:
        /* <DEDUP_REMOVED lines=10> */
.L_x_114:
[----:B------:R-:W-:Y:S05]  /*8ab0*/  BSYNC B1 ;  /* 0x0000000000017941 */ /* 0x000fea0003800000 */
.L_x_113:
        /* <DEDUP_REMOVED lines=10> */
.L_x_116:
[----:B------:R-:W-:Y:S05]  /*8b60*/  BSYNC B1 ;  /* 0x0000000000017941 */ /* 0x000fea0003800000 */
.L_x_115:
        /* <DEDUP_REMOVED lines=10> */
.L_x_118:
[----:B------:R-:W-:Y:S05]  /*8c10*/  BSYNC B1 ;  /* 0x0000000000017941 */ /* 0x000fea0003800000 */
.L_x_117:
        /* <DEDUP_REMOVED lines=10> */
.L_x_120:
[----:B------:R-:W-:Y:S05]  /*8cc0*/  BSYNC B1 ;  /* 0x0000000000017941 */ /* 0x000fea0003800000 */
.L_x_119:
[----:B------:R-:W3:Y:S01]  /*8cd0*/  LDL.LU R5, [R1+0x19c] ;  /* 0x00019c0001057983 */ /* 0x000ee20000300800 */
[----:B-1---5:R-:W-:Y:S01]  /*8ce0*/  HADD2.F32 R4, -RZ, R6.H0_H0 ;  /* 0x20000006ff047230 */ /* 0x022fe20000004100 */
[----:B------:R-:W-:Y:S02]  /*8cf0*/  ISETP.GT.AND P5, PT, R0, 0x100, P3 ;  /* 0x000001000000780c */ /* 0x000fe40001fa4270 */
[----:B------:R1:W-:Y:S02]  /*8d00*/  STL.64 [R1+0x288], R8 ;  /* 0x0002880801007387 */ /* 0x0003e40000100a00 */
[----:B------:R-:W-:Y:S02]  /*8d10*/  FMUL R4, R4, R16 ;  /* 0x0000001004047220 */ /* 0x000fe40000400000 */
[----:B-1----:R-:W4:Y:S02]  /*8d20*/  LDL.LU.64 R8, [R1+0x230] ;  /* 0x0002300001087983 */ /* 0x002f240000300a00 */
[----:B---3--:R-:W-:-:S05]  /*8d30*/  FFMA R4, R5, R2, R4 ;  /* 0x0000000205047223 */ /* 0x008fca0000000004 */
[----:B------:R-:W-:-:S05]  /*8d40*/  F2FP.F16.F32.PACK_AB R4, RZ, R4 ;  /* 0x00000004ff04723e */ /* 0x000fca00000000ff */
[----:B------:R1:W-:Y:S04]  /*8d50*/  @P4 STG.E.U16 desc[UR58][R22.64+0x32], R4 ;  /* 0x0000320416004986 */ /* 0x0003e8000c10153a */
[----:B------:R-:W3:Y:S01]  /*8d60*/  @P5 LDG.E.LTC128B.U16 R6, desc[UR58][R20.64+0x20] ;  /* 0x0000203a14065981 */ /* 0x000ee2000c1e1520 */
[----:B------:R-:W-:-:S04]  /*8d70*/  IMAD.U32 R5, RZ, RZ, UR8 ;  /* 0x00000008ff057e24 */ /* 0x000fc8000f8e00ff */
[----:B------:R-:W-:Y:S02]  /*8d80*/  IMAD.SHL.U32 R5, R5, 0x100, RZ ;  /* 0x0000010005057824 */ /* 0x000fe400078e00ff */
[----:B-1----:R-:W-:Y:S02]  /*8d90*/  IMAD.U32 R23, RZ, RZ, UR8 ;  /* 0x00000008ff177e24 */ /* 0x002fe4000f8e00ff */
[----:B------:R-:W-:-:S05]  /*8da0*/  IMAD.U32 R22, RZ, RZ, UR9 ;  /* 0x00000009ff167e24 */ /* 0x000fca000f8e00ff */
[----:B------:R-:W-:Y:S02]  /*8db0*/  SHF.L.U64.HI R23, R23, 0x8, R22 ;  /* 0x0000000817177819 */ /* 0x000fe40000010216 */
[----:B------:R-:W2:Y:S01]  /*8dc0*/  LDL.LU R22, [R1+0x160] ;  /* 0x0001600001167983 */ /* 0x000ea20000300800 */
[----:B------:R-:W-:Y:S01]  /*8dd0*/  BSSY B1, `(.L_x_121) ;  /* 0x000000d000017945 */ /* 0x000fe20003800000 */
[----:B---3--:R-:W-:-:S05]  /*8de0*/  HADD2.F32 R4, -RZ, R6.H0_H0 ;  /* 0x20000006ff047230 */ /* 0x008fca0000004100 */
[----:B------:R-:W-:Y:S01]  /*8df0*/  FMUL R7, R4, R16 ;  /* 0x0000001004077220 */ /* 0x000fe20000400000 */
[----:B----4-:R-:W-:Y:S02]  /*8e00*/  IADD3 R4, P4, R5, R8, RZ ;  /* 0x0000000805047210 */ /* 0x010fe40007f9e0ff */
[----:B------:R1:W5:Y:S03]  /*8e10*/  LDL.LU.64 R8, [R1+0x288] ;  /* 0x0002880001087983 */ /* 0x0003660000300a00 */
[----:B------:R-:W-:Y:S02]  /*8e20*/  IMAD.X R5, R23, 0x1, R13, P4 ;  /* 0x0000000117057824 */ /* 0x000fe400020e060d */
[----:B--2---:R-:W-:-:S05]  /*8e30*/  FFMA R7, R22, R2, R7 ;  /* 0x0000000216077223 */ /* 0x004fca0000000007 */
[----:B------:R-:W-:Y:S01]  /*8e40*/  F2FP.F16.F32.PACK_AB R7, RZ, R7 ;  /* 0x00000007ff07723e */ /* 0x000fe200000000ff */
[----:B------:R1:W-:Y:S04]  /*8e50*/  STL [R1+0x184], R23 ;  /* 0x0001841701007387 */ /* 0x0003e80000100800 */
[----:B------:R1:W-:Y:S01]  /*8e60*/  @P5 STG.E.U16 desc[UR58][R4.64+0x20], R7 ;  /* 0x0000200704005986 */ /* 0x0003e2000c10153a */
[----:B------:R-:W-:-:S13]  /*8e70*/  ISETP.GT.AND P4, PT, R0, 0x100, P2 ;  /* 0x000001000000780c */ /* 0x000fda0001784270 */
[----:B-1----:R-:W-:Y:S05]  /*8e80*/  @!P4 BRA `(.L_x_122) ;  /* 0x000000000004c947 */ /* 0x002fea0003800000 */
[----:B------:R1:W5:Y:S02]  /*8e90*/  LDG.E.LTC128B.U16 R6, desc[UR58][R20.64+0x22] ;  /* 0x0000223a14067981 */ /* 0x000364000c1e1520 */
.L_x_122:
[----:B------:R-:W-:Y:S05]  /*8ea0*/  BSYNC B1 ;  /* 0x0000000000017941 */ /* 0x000fea0003800000 */
.L_x_121:
[----:B------:R-:W2:Y:S01]  /*8eb0*/  LDL.LU R22, [R1+0x164] ;  /* 0x0001640001167983 */ /* 0x000ea20000300800 */
[----:B-----5:R-:W-:Y:S01]  /*8ec0*/  HADD2.F32 R7, -RZ, R6.H0_H0 ;  /* 0x20000006ff077230 */ /* 0x020fe20000004100 */
[----:B------:R-:W-:Y:S02]  /*8ed0*/  ISETP.GT.AND P5, PT, R0, 0x108, P3 ;  /* 0x000001080000780c */ /* 0x000fe40001fa4270 */
[----:B------:R3:W-:Y:S02]  /*8ee0*/  STL [R1+0x28c], R8 ;  /* 0x00028c0801007387 */ /* 0x0007e40000100800 */
[----:B------:R-:W-:Y:S02]  /*8ef0*/  FMUL R7, R7, R16 ;  /* 0x0000001007077220 */ /* 0x000fe40000400000 */
[----:B---3--:R-:W3:Y:S04]  /*8f00*/  LDL.LU R8, [R1+0x168] ;  /* 0x0001680001087983 */ /* 0x008ee80000300800 */
[----:B------:R-:W4:Y:S04]  /*8f10*/  LDL R23, [R1+0x254] ;  /* 0x0002540001177983 */ /* 0x000f280000100800 */
[----:B------:R0:W-:Y:S04]  /*8f20*/  STL [R1+0x288], R3 ;  /* 0x0002880301007387 */ /* 0x0001e80000100800 */
[----:B0-----:R-:W3:Y:S01]  /*8f30*/  LDL.LU R3, [R1+0x16c] ;  /* 0x00016c0001037983 */ /* 0x001ee20000300800 */
[----:B--2---:R-:W-:Y:S01]  /*8f40*/  FFMA R7, R22, R2, R7 ;  /* 0x0000000216077223 */ /* 0x004fe20000000007 */
[----:B------:R-:W-:-:S04]  /*8f50*/  IMAD.U32 R22, RZ, RZ, UR8 ;  /* 0x00000008ff167e24 */ /* 0x000fc8000f8e00ff */
[----:B------:R-:W-:Y:S01]  /*8f60*/  F2FP.F16.F32.PACK_AB R7, RZ, R7 ;  /* 0x00000007ff07723e */ /* 0x000fe200000000ff */
[----:B------:R-:W-:-:S04]  /*8f70*/  IMAD.SHL.U32 R22, R22, 0x10, RZ ;  /* 0x0000001016167824 */ /* 0x000fc800078e00ff */
[----:B------:R0:W-:Y:S04]  /*8f80*/  @P4 STG.E.U16 desc[UR58][R4.64+0x22], R7 ;  /* 0x0000220704004986 */ /* 0x0001e8000c10153a */
[----:B------:R-:W0:Y:S01]  /*8f90*/  @P5 LDG.E.LTC128B.U16 R6, desc[UR58][R18.64+0x20] ;  /* 0x0000203a12065981 */ /* 0x000e22000c1e1520 */
[----:B------:R-:W-:-:S05]  /*8fa0*/  IADD3 R236, P4, R22, R4, RZ ;  /* 0x0000000416ec7210 */ /* 0x000fca0007f9e0ff */
[----:B----4-:R-:W-:Y:S01]  /*8fb0*/  IMAD.X R237, R23, 0x1, R5, P4 ;  /* 0x0000000117ed7824 */ /* 0x010fe200020e0605 */
[----:B------:R-:W-:Y:S01]  /*8fc0*/  ISETP.GT.AND P4, PT, R0, 0x108, P2 ;  /* 0x000001080000780c */ /* 0x000fe20001784270 */
[----:B0-----:R-:W-:-:S05]  /*8fd0*/  HADD2.F32 R7, -RZ, R6.H0_H0 ;  /* 0x20000006ff077230 */ /* 0x001fca0000004100 */
[----:B------:R-:W-:-:S04]  /*8fe0*/  FMUL R7, R7, R16 ;  /* 0x0000001007077220 */ /* 0x000fc80000400000 */
[----:B---3--:R-:W-:Y:S02]  /*8ff0*/  FFMA R7, R8, R2, R7 ;  /* 0x0000000208077223 */ /* 0x008fe40000000007 */
[----:B------:R0:W5:Y:S03]  /*9000*/  LDL.LU R8, [R1+0x28c] ;  /* 0x00028c0001087983 */ /* 0x0001660000300800 */
[----:B------:R-:W-:Y:S01]  /*9010*/  F2FP.F16.F32.PACK_AB R7, RZ, R7 ;  /* 0x00000007ff07723e */ /* 0x000fe200000000ff */
[----:B------:R-:W2:Y:S04]  /*9020*/  LDL R23, [R1+0x254] ;  /* 0x0002540001177983 */ /* 0x000ea80000100800 */
[----:B------:R3:W-:Y:S04]  /*9030*/  @P5 STG.E.U16 desc[UR58][R236.64+0x20], R7 ;  /* 0x00002007ec005986 */ /* 0x0007e8000c10153a */
[----:B------:R-:W3:Y:S01]  /*9040*/  @P4 LDG.E.LTC128B.U16 R6, desc[UR58][R18.64+0x22] ;  /* 0x0000223a12064981 */ /* 0x000ee2000c1e1520 */
[----:B------:R-:W-:Y:S01]  /*9050*/  IADD3 R22, P5, R4, R22, RZ ;  /* 0x0000001604167210 */ /* 0x000fe20007fbe0ff */
[----:B---3--:R-:W-:-:S05]  /*9060*/  HADD2.F32 R7, -RZ, R6.H0_H0 ;  /* 0x20000006ff077230 */ /* 0x008fca0000004100 */
[----:B------:R-:W-:-:S04]  /*9070*/  FMUL R7, R7, R16 ;  /* 0x0000001007077220 */ /* 0x000fc80000400000 */
[----:B------:R-:W-:Y:S02]  /*9080*/  FFMA R7, R3, R2, R7 ;  /* 0x0000000203077223 */ /* 0x000fe40000000007 */
[----:B------:R0:W5:Y:S01]  /*9090*/  LDL.LU R3, [R1+0x288] ;  /* 0x0002880001037983 */ /* 0x0001620000300800 */
[----:B--2---:R-:W-:Y:S02]  /*90a0*/  IMAD.X R23, R5, 0x1, R23, P5 ;  /* 0x0000000105177824 */ /* 0x004fe400028e0617 */
[----:B------:R-:W-:-:S05]  /*90b0*/  F2FP.F16.F32.PACK_AB R7, RZ, R7 ;  /* 0x00000007ff07723e */ /* 0x000fca00000000ff */
[----:B------:R0:W-:Y:S01]  /*90c0*/  @P4 STG.E.U16 desc[UR58][R22.64+0x22], R7 ;  /* 0x0000220716004986 */ /* 0x0001e2000c10153a */
[----:B------:R-:W-:Y:S01]  /*90d0*/  ISETP.GT.AND P5, PT, R0, 0x100, P1 ;  /* 0x000001000000780c */ /* 0x000fe20000fa4270 */
[----:B------:R-:W-:-:S12]  /*90e0*/  BSSY B1, `(.L_x_123) ;  /* 0x0000003000017945 */ /* 0x000fd80003800000 */
[----:B0-----:R-:W-:Y:S05]  /*90f0*/  @!P5 BRA `(.L_x_124) ;  /* 0x000000000004d947 */ /* 0x001fea0003800000 */
[----:B------:R0:W5:Y:S02]  /*9100*/  LDG.E.LTC128B.U16 R6, desc[UR58][R20.64+0x30] ;  /* 0x0000303a14067981 */ /* 0x000164000c1e1520 */
.L_x_124:
[----:B------:R-:W-:Y:S05]  /*9110*/  BSYNC B1 ;  /* 0x0000000000017941 */ /* 0x000fea0003800000 */
.L_x_123:
[----:B------:R-:W2:Y:S01]  /*9120*/  LDL.LU R22, [R1+0x170] ;  /* 0x0001700001167983 */ /* 0x000ea20000300800 */
        /* <DEDUP_REMOVED lines=9> */
.L_x_126:
[----:B------:R-:W-:Y:S05]  /*91c0*/  BSYNC B1 ;  /* 0x0000000000017941 */ /* 0x000fea0003800000 */
.L_x_125:
[----:B------:R-:W4:Y:S01]  /*91d0*/  LDL.LU R22, [R1+0x174] ;  /* 0x0001740001167983 */ /* 0x000f220000300800 */
[----:B--2--5:R-:W-:Y:S01]  /*91e0*/  HADD2.F32 R7, -RZ, R6.H0_H0 ;  /* 0x20000006ff077230 */ /* 0x024fe20000004100 */
        /* <DEDUP_REMOVED lines=8> */
.L_x_128:
[----:B------:R-:W-:Y:S05]  /*9270*/  BSYNC B1 ;  /* 0x0000000000017941 */ /* 0x000fea0003800000 */
.L_x_127:
[----:B------:R-:W3:Y:S01]  /*9280*/  LDL.LU R22, [R1+0x178] ;  /* 0x0001780001167983 */ /* 0x000ee20000300800 */
[----:B--2--5:R-:W-:Y:S01]  /*9290*/  HADD2.F32 R7, -RZ, R6.H0_H0 ;  /* 0x20000006ff077230 */ /* 0x024fe20000004100 */
        /* <DEDUP_REMOVED lines=8> */
.L_x_130:
[----:B------:R-:W-:Y:S05]  /*9320*/  BSYNC B1 ;  /* 0x0000000000017941 */ /* 0x000fea0003800000 */
.L_x_129:
[----:B------:R-:W4:Y:S01]  /*9330*/  LDL.LU R23, [R1+0x17c] ;  /* 0x00017c0001177983 */ /* 0x000f220000300800 */
[----:B--2--5:R-:W-:Y:S01]  /*9340*/  HADD2.F32 R7, -RZ, R6.H0_H0 ;  /* 0x20000006ff077230 */ /* 0x024fe20000004100 */
[----:B------:R-:W-:Y:S01]  /*9350*/  ISETP.GT.AND P5, PT, R0, 0x180, P3 ;  /* 0x000001800000780c */ /* 0x000fe20001fa4270 */
[----:B------:R-:W-:Y:S01]  /*9360*/  BSSY B1, `(.L_x_131) ;  /* 0x0000008000017945 */ /* 0x000fe20003800000 */
[----:B------:R-:W-:Y:S02]  /*9370*/  PRMT R22, R6, 0x7610, R22 ;  /* 0x0000761006167816 */ /* 0x000fe40000000016 */
[----:B------:R-:W-:-:S04]  /*9380*/  FMUL R7, R7, R16 ;  /* 0x0000001007077220 */ /* 0x000fc80000400000 */
[----:B----4-:R-:W-:-:S05]  /*9390*/  FFMA R7, R23, R2, R7 ;  /* 0x0000000217077223 */ /* 0x010fca0000000007 */
[----:B------:R-:W-:-:S05]  /*93a0*/  F2FP.F16.F32.PACK_AB R7, RZ, R7 ;  /* 0x00000007ff07723e */ /* 0x000fca00000000ff */
[----:B------:R2:W-:Y:S01]  /*93b0*/  @P4 STG.E.U16 desc[UR58][R236.64+0x32], R7 ;  /* 0x00003207ec004986 */ /* 0x0005e2000c10153a */
[----:B------:R-:W-:Y:S05]  /*93c0*/  @!P5 BRA `(.L_x_132) ;  /* 0x000000000004d947 */ /* 0x000fea0003800000 */
[----:B------:R4:W5:Y:S02]  /*93d0*/  LDG.E.LTC128B.U16 R22, desc[UR58][R14.64+0x20] ;  /* 0x0000203a0e167981 */ /* 0x000964000c1e1520 */
.L_x_132:
[----:B------:R-:W-:Y:S05]  /*93e0*/  BSYNC B1 ;  /* 0x0000000000017941 */ /* 0x000fea0003800000 */
.L_x_131:
[----:B------:R0:W-:Y:S01]  /*93f0*/  STL [R1+0x288], R3 ;  /* 0x0002880301007387 */ /* 0x0001e20000100800 */
[----:B--2---:R-:W-:Y:S02]  /*9400*/  IMAD.U32 R7, RZ, RZ, UR8 ;  /* 0x00000008ff077e24 */ /* 0x004fe4000f8e00ff */
[----:B-----5:R-:W-:Y:S02]  /*9410*/  HADD2.F32 R6, -RZ, R22.H0_H0 ;  /* 0x20000016ff067230 */ /* 0x020fe40000004100 */
[----:B------:R-:W-:Y:S01]  /*9420*/  IMAD.SHL.U32 R7, R7, 0x100, RZ ;  /* 0x0000010007077824 */ /* 0x000fe200078e00ff */
[----:B0-----:R-:W2:Y:S02]  /*9430*/  LDL.LU R3, [R1+0x140] ;  /* 0x0001400001037983 */ /* 0x001ea40000300800 */
[----:B------:R-:W-:Y:S02]  /*9440*/  FMUL R23, R6, R16 ;  /* 0x0000001006177220 */ /* 0x000fe40000400000 */
[----:B------:R-:W-:-:S02]  /*9450*/  IADD3 R6, P4, R7, R4, RZ ;  /* 0x0000000407067210 */ /* 0x000fc40007f9e0ff */
[----:B------:R-:W3:Y:S01]  /*9460*/  LDL R7, [R1+0x184] ;  /* 0x0001840001077983 */ /* 0x000ee20000100800 */
[----:B------:R-:W-:Y:S01]  /*9470*/  BSSY B1, `(.L_x_133) ;  /* 0x0000009000017945 */ /* 0x000fe20003800000 */
[----:B--2---:R-:W-:Y:S02]  /*9480*/  FFMA R23, R3, R2, R23 ;  /* 0x0000000203177223 */ /* 0x004fe40000000017 */
[----:B------:R0:W5:Y:S01]  /*9490*/  LDL.LU R3, [R1+0x288] ;  /* 0x0002880001037983 */ /* 0x0001620000300800 */
[----:B---3--:R-:W-:Y:S02]  /*94a0*/  IMAD.X R7, R7, 0x1, R5, P4 ;  /* 0x0000000107077824 */ /* 0x008fe400020e0605 */
[----:B------:R-:W-:Y:S02]  /*94b0*/  F2FP.F16.F32.PACK_AB R23, RZ, R23 ;  /* 0x00000017ff17723e */ /* 0x000fe400000000ff */
[----:B------:R-:W-:-:S03]  /*94c0*/  ISETP.GT.AND P4, PT, R0, 0x180, P2 ;  /* 0x000001800000780c */ /* 0x000fc60001784270 */
[----:B------:R0:W-:Y:S10]  /*94d0*/  @P5 STG.E.U16 desc[UR58][R6.64+0x20], R23 ;  /* 0x0000201706005986 */ /* 0x0001f4000c10153a */
[----:B------:R-:W-:Y:S05]  /*94e0*/  @!P4 BRA `(.L_x_134) ;  /* 0x000000000004c947 */ /* 0x000fea0003800000 */
[----:B------:R2:W5:Y:S02]  /*94f0*/  LDG.E.LTC128B.U16 R22, desc[UR58][R14.64+0x22] ;  /* 0x0000223a0e167981 */ /* 0x000564000c1e1520 */
.L_x_134:
[----:B------:R-:W-:Y:S05]  /*9500*/  BSYNC B1 ;  /* 0x0000000000017941 */ /* 0x000fea0003800000 */
.L_x_133:
[----:B-----5:R3:W-:Y:S04]  /*9510*/  STL [R1+0x288], R3 ;  /* 0x0002880301007387 */ /* 0x0207e80000100800 */
[----:B---3--:R-:W3:Y:S01]  /*9520*/  LDL.LU R3, [R1+0x144] ;  /* 0x0001440001037983 */ /* 0x008ee20000300800 */
[----:B0-----:R-:W-:-:S05]  /*9530*/  HADD2.F32 R23, -RZ, R22.H0_H0 ;  /* 0x20000016ff177230 */ /* 0x001fca0000004100 */
[----:B------:R-:W-:Y:S01]  /*9540*/  FMUL R23, R23, R16 ;  /* 0x0000001017177220 */ /* 0x000fe20000400000 */
[----:B------:R-:W-:Y:S01]  /*9550*/  ISETP.GT.AND P3, PT, R0, 0x188, P3 ;  /* 0x000001880000780c */ /* 0x000fe20001f64270 */
[----:B------:R-:W-:Y:S02]  /*9560*/  BSSY B1, `(.L_x_135) ;  /* 0x0000009000017945 */ /* 0x000fe40003800000 */
[----:B---3--:R-:W-:Y:S02]  /*9570*/  FFMA R23, R3, R2, R23 ;  /* 0x0000000203177223 */ /* 0x008fe40000000017 */
[----:B------:R0:W5:Y:S03]  /*9580*/  LDL.LU R3, [R1+0x288] ;  /* 0x0002880001037983 */ /* 0x0001660000300800 */
[----:B------:R-:W-:Y:S01]  /*9590*/  F2FP.F16.F32.PACK_AB R23, RZ, R23 ;  /* 0x00000017ff17723e */ /* 0x000fe200000000ff */
[----:B------:R0:W-:Y:S04]  /*95a0*/  STL.S16 [R1+0x140], R22 ;  /* 0x0001401601007387 */ /* 0x0001e80000100600 */
[----:B------:R0:W-:Y:S01]  /*95b0*/  @P4 STG.E.U16 desc[UR58][R6.64+0x22], R23 ;  /* 0x0000221706004986 */ /* 0x0001e2000c10153a */
[----:B------:R-:W-:Y:S05]  /*95c0*/  @!P3 BRA `(.L_x_136) ;  /* 0x000000000008b947 */ /* 0x000fea0003800000 */
[----:B0-----:R-:W3:Y:S04]  /*95d0*/  LDG.E.LTC128B.U16 R22, desc[UR58][R10.64+0x20] ;  /* 0x0000203a0a167981 */ /* 0x001ee8000c1e1520 */
[----:B---3--:R3:W-:Y:S02]  /*95e0*/  STL [R1+0x140], R22 ;  /* 0x0001401601007387 */ /* 0x0087e40000100800 */
.L_x_136:
[----:B------:R-:W-:Y:S05]  /*95f0*/  BSYNC B1 ;  /* 0x0000000000017941 */ /* 0x000fea0003800000 */
.L_x_135:
[----:B0-----:R-:W2:Y:S04]  /*9600*/  LDL.LU R23, [R1+0x148] ;  /* 0x0001480001177983 */ /* 0x001ea80000300800 */
[----:B------:R-:W-:Y:S04]  /*9610*/  STL [R1+0x294], R8 ;  /* 0x0002940801007387 */ /* 0x000fe80000100800 */
[----:B------:R0:W-:Y:S04]  /*9620*/  STL [R1+0x290], R5 ;  /* 0x0002900501007387 */ /* 0x0001e80000100800 */
[----:B0-----:R-:W3:Y:S04]  /*9630*/  LDL.LU R5, [R1+0x140] ;  /* 0x0001400001057983 */ /* 0x001ee80000300800 */
[----:B------:R0:W-:Y:S04]  /*9640*/  STL [R1+0x28c], R4 ;  /* 0x00028c0401007387 */ /* 0x0001e80000100800 */
[----:B-----5:R1:W-:Y:S01]  /*9650*/  STL [R1+0x288], R3 ;  /* 0x0002880301007387 */ /* 0x0203e20000100800 */
[----:B---3--:R-:W-:-:S05]  /*9660*/  HADD2.F32 R22, -RZ, R5.H0_H0 ;  /* 0x20000005ff167230 */ /* 0x008fca0000004100 */
[----:B------:R-:W-:-:S04]  /*9670*/  FMUL R22, R22, R16 ;  /* 0x0000001016167220 */ /* 0x000fc80000400000 */
[----:B--2---:R-:W-:Y:S01]  /*9680*/  FFMA R23, R23, R2, R22 ;  /* 0x0000000217177223 */ /* 0x004fe20000000016 */
[----:B------:R-:W-:-:S04]  /*9690*/  IMAD.U32 R22, RZ, RZ, UR8 ;  /* 0x00000008ff167e24 */ /* 0x000fc8000f8e00ff */
[----:B------:R-:W-:Y:S01]  /*96a0*/  F2FP.F16.F32.PACK_AB R23, RZ, R23 ;  /* 0x00000017ff17723e */ /* 0x000fe200000000ff */
[----:B------:R-:W-:-:S03]  /*96b0*/  IMAD.SHL.U32 R22, R22, 0x10, RZ ;  /* 0x0000001016167824 */ /* 0x000fc600078e00ff */
[----:B------:R-:W-:Y:S02]  /*96c0*/  PRMT R8, R23, 0x7610, R8 ;  /* 0x0000761017087816 */ /* 0x000fe40000000008 */
[----:B------:R-:W2:Y:S01]  /*96d0*/  LDL R23, [R1+0x254] ;  /* 0x0002540001177983 */ /* 0x000ea20000100800 */
[----:B------:R-:W-:Y:S02]  /*96e0*/  IADD3 R22, P4, R22, R6, RZ ;  /* 0x0000000616167210 */ /* 0x000fe40007f9e0ff */
[----:B0-----:R-:W-:Y:S02]  /*96f0*/  PRMT R4, R5, 0x7610, R4 ;  /* 0x0000761005047816 */ /* 0x001fe40000000004 */
[----:B-1----:R-:W-:Y:S02]  /*9700*/  PRMT R3, R8, 0x7610, R3 ;  /* 0x0000761008037816 */ /* 0x002fe40000000003 */
[----:B------:R0:W5:Y:S04]  /*9710*/  LDL.LU R8, [R1+0x294] ;  /* 0x0002940001087983 */ /* 0x0001680000300800 */
[----:B------:R0:W5:Y:S04]  /*9720*/  LDL.LU R5, [R1+0x290] ;  /* 0x0002900001057983 */ /* 0x0001680000300800 */
[----:B------:R1:W-:Y:S04]  /*9730*/  STL.S16 [R1+0x148], R4 ;  /* 0x0001480401007387 */ /* 0x0003e80000100600 */
[----:B-1----:R0:W5:Y:S01]  /*9740*/  LDL.LU R4, [R1+0x28c] ;  /* 0x00028c0001047983 */ /* 0x0021620000300800 */
[----:B--2---:R-:W-:-:S05]  /*9750*/  IMAD.X R23, R23, 0x1, R7, P4 ;  /* 0x0000000117177824 */ /* 0x004fca00020e0607 */
[----:B------:R1:W-:Y:S04]  /*9760*/  @P3 STG.E.U16 desc[UR58][R22.64+0x20], R3 ;  /* 0x0000200316003986 */ /* 0x0003e8000c10153a */
[----:B-1----:R0:W5:Y:S01]  /*9770*/  LDL.LU R3, [R1+0x288] ;  /* 0x0002880001037983 */ /* 0x0021620000300800 */
[----:B------:R-:W-:Y:S01]  /*9780*/  ISETP.GT.AND P2, PT, R0, 0x188, P2 ;  /* 0x000001880000780c */ /* 0x000fe20001744270 */
[----:B------:R-:W-:-:S12]  /*9790*/  BSSY B1, `(.L_x_137) ;  /* 0x0000006000017945 */ /* 0x000fd80003800000 */
[----:B0-----:R-:W-:Y:S05]  /*97a0*/  @!P2 BRA `(.L_x_138) ;  /* 0x000000000010a947 */ /* 0x001fea0003800000 */
[----:B------:R0:W-:Y:S04]  /*97b0*/  STL [R1+0x288], R0 ;  /* 0x0002880001007387 */ /* 0x0001e80000100800 */
[----:B0-----:R-:W2:Y:S04]  /*97c0*/  LDG.E.LTC128B.U16 R0, desc[UR58][R10.64+0x22] ;  /* 0x0000223a0a007981 */ /* 0x001ea8000c1e1520 */
[----:B--2---:R0:W-:Y:S04]  /*97d0*/  STL [R1+0x148], R0 ;  /* 0x0001480001007387 */ /* 0x0041e80000100800 */
[----:B0-----:R0:W5:Y:S02]  /*97e0*/  LDL.LU R0, [R1+0x288] ;  /* 0x0002880001007983 */ /* 0x0011640000300800 */
.L_x_138:
[----:B------:R-:W-:Y:S05]  /*97f0*/  BSYNC B1 ;  /* 0x0000000000017941 */ /* 0x000fea0003800000 */
.L_x_137:
[----:B------:R-:W-:Y:S04]  /*9800*/  STL [R1+0x2b0], R14 ;  /* 0x0002b00e01007387 */ /* 0x000fe80000100800 */
[----:B------:R1:W-:Y:S04]  /*9810*/  STL [R1+0x2ac], R13 ;  /* 0x0002ac0d01007387 */ /* 0x0003e80000100800 */
[----:B-1----:R-:W2:Y:S04]  /*9820*/  LDL.LU R13, [R1+0x14c] ;  /* 0x00014c00010d7983 */ /* 0x002ea80000300800 */
[----:B------:R-:W-:Y:S04]  /*9830*/  STL [R1+0x2a8], R12 ;  /* 0x0002a80c01007387 */ /* 0x000fe80000100800 */
[----:B------:R1:W-:Y:S04]  /*9840*/  STL [R1+0x2a4], R11 ;  /* 0x0002a40b01007387 */ /* 0x0003e80000100800 */
[----:B-1----:R-:W3:Y:S04]  /*9850*/  LDL.LU R11, [R1+0x184] ;  /* 0x00018400010b7983 */ /* 0x002ee80000300800 */
[----:B------:R-:W-:Y:S04]  /*9860*/  STL [R1+0x2a0], R10 ;  /* 0x0002a00a01007387 */ /* 0x000fe80000100800 */
[----:B------:R1:W-:Y:S04]  /*9870*/  STL [R1+0x29c], R9 ;  /* 0x00029c0901007387 */ /* 0x0003e80000100800 */
[----:B-1----:R-:W4:Y:S04]  /*9880*/  LDL.LU R9, [R1+0x148] ;  /* 0x0001480001097983 */ /* 0x002f280000300800 */
[----:B-----5:R-:W-:Y:S04]  /*9890*/  STL [R1+0x298], R8 ;  /* 0x0002980801007387 */ /* 0x020fe80000100800 */
[----:B------:R1:W-:Y:S04]  /*98a0*/  STL.64 [R1+0x290], R6 ;  /* 0x0002900601007387 */ /* 0x0003e80000100a00 */
[----:B------:R0:W-:Y:S01]  /*98b0*/  STL [R1+0x288], R3 ;  /* 0x0002880301007387 */ /* 0x0001e20000100800 */
[----:B-1----:R-:W-:-:S02]  /*98c0*/  IMAD.U32 R7, RZ, RZ, UR8 ;  /* 0x00000008ff077e24 */ /* 0x002fc4000f8e00ff */
[----:B------:R-:W-:Y:S02]  /*98d0*/  IMAD.U32 R6, RZ, RZ, UR8 ;  /* 0x00000008ff067e24 */ /* 0x000fe4000f8e00ff */
[----:B------:R-:W-:Y:S02]  /*98e0*/  IMAD.SHL.U32 R7, R7, 0x10, RZ ;  /* 0x0000001007077824 */ /* 0x000fe400078e00ff */
[----:B------:R-:W-:-:S05]  /*98f0*/  IMAD.SHL.U32 R6, R6, 0x100, RZ ;  /* 0x0000010006067824 */ /* 0x000fca00078e00ff */
[----:B------:R-:W-:Y:S01]  /*9900*/  IADD3 R6, P4, P5, R7, R4, R6 ;  /* 0x0000000407067210 */ /* 0x000fe20007d9e006 */
[----:B----4-:R-:W-:-:S05]  /*9910*/  HADD2.F32 R14, -RZ, R9.H0_H0 ;  /* 0x20000009ff0e7230 */ /* 0x010fca0000004100 */
[----:B------:R-:W-:-:S04]  /*9920*/  FMUL R14, R14, R16 ;  /* 0x000000100e0e7220 */ /* 0x000fc80000400000 */
[----:B--2---:R-:W-:Y:S02]  /*9930*/  FFMA R13, R13, R2, R14 ;  /* 0x000000020d0d7223 */ /* 0x004fe4000000000e */
[----:B------:R1:W5:Y:S04]  /*9940*/  LDL.LU R14, [R1+0x2b0] ;  /* 0x0002b000010e7983 */ /* 0x0003680000300800 */
[----:B------:R-:W3:Y:S01]  /*9950*/  LDL.LU R7, [R1+0x254] ;  /* 0x0002540001077983 */ /* 0x000ee20000300800 */
[----:B------:R-:W-:Y:S02]  /*9960*/  F2FP.F16.F32.PACK_AB R12, RZ, R13 ;  /* 0x0000000dff0c723e */ /* 0x000fe400000000ff */
[----:B------:R-:W-:Y:S01]  /*9970*/  PRMT R8, R9, 0x7610, R8 ;  /* 0x0000761009087816 */ /* 0x000fe20000000008 */
[----:B------:R1:W5:Y:S01]  /*9980*/  LDL.LU R13, [R1+0x2ac] ;  /* 0x0002ac00010d7983 */ /* 0x0003620000300800 */
[----:B------:R-:W-:-:S03]  /*9990*/  PRMT R10, R12, 0x7610, R10 ;  /* 0x000076100c0a7816 */ /* 0x000fc6000000000a */
[----:B------:R1:W5:Y:S01]  /*99a0*/  LDL.LU R12, [R1+0x2a8] ;  /* 0x0002a800010c7983 */ /* 0x0003620000300800 */
[----:B0-----:R-:W-:Y:S02]  /*99b0*/  PRMT R3, R10, 0x7610, R3 ;  /* 0x000076100a037816 */ /* 0x001fe40000000003 */
[----:B------:R-:W-:Y:S02]  /*99c0*/  ISETP.GT.AND P3, PT, R0, 0x180, P1 ;  /* 0x000001800000780c */ /* 0x000fe40000f64270 */
[----:B---3--:R-:W-:Y:S02]  /*99d0*/  IADD3.X R7, R7, R5, R11, P4, P5 ;  /* 0x0000000507077210 */ /* 0x008fe400027ea40b */
[----:B------:R1:W5:Y:S04]  /*99e0*/  LDL.LU R11, [R1+0x2a4] ;  /* 0x0002a400010b7983 */ /* 0x0003680000300800 */
[----:B------:R1:W5:Y:S04]  /*99f0*/  LDL.LU R10, [R1+0x2a0] ;  /* 0x0002a000010a7983 */ /* 0x0003680000300800 */
[----:B------:R1:W5:Y:S04]  /*9a00*/  LDL.LU R9, [R1+0x29c] ;  /* 0x00029c0001097983 */ /* 0x0003680000300800 */
[----:B------:R0:W-:Y:S04]  /*9a10*/  STL.S16 [R1+0x148], R8 ;  /* 0x0001480801007387 */ /* 0x0001e80000100600 */
[----:B------:R2:W-:Y:S04]  /*9a20*/  @P2 STG.E.U16 desc[UR58][R6.64+0x22], R3 ;  /* 0x0000220306002986 */ /* 0x0005e8000c10153a */
[----:B0-----:R1:W5:Y:S04]  /*9a30*/  LDL.LU R8, [R1+0x298] ;  /* 0x0002980001087983 */ /* 0x0013680000300800 */
[----:B--2---:R1:W5:Y:S04]  /*9a40*/  LDL.LU.64 R6, [R1+0x290] ;  /* 0x0002900001067983 */ /* 0x0043680000300a00 */
[----:B------:R1:W5:Y:S01]  /*9a50*/  LDL.LU R3, [R1+0x288] ;  /* 0x0002880001037983 */ /* 0x0003620000300800 */
[----:B------:R-:W-:Y:S04]  /*9a60*/  BSSY B1, `(.L_x_139) ;  /* 0x0000006000017945 */ /* 0x000fe80003800000 */
[----:B------:R-:W-:Y:S05]  /*9a70*/  @!P3 BRA `(.L_x_140) ;  /* 0x000000000010b947 */ /* 0x000fea0003800000 */
[----:B------:R0:W-:Y:S04]  /*9a80*/  STL [R1+0x288], R0 ;  /* 0x0002880001007387 */ /* 0x0001e80000100800 */
[----:B0----5:R-:W2:Y:S04]  /*9a90*/  LDG.E.LTC128B.U16 R0, desc[UR58][R14.64+0x30] ;  /* 0x0000303a0e007981 */ /* 0x021ea8000c1e1520 */
[----:B--2---:R0:W-:Y:S04]  /*9aa0*/  STL [R1+0x148], R0 ;  /* 0x0001480001007387 */ /* 0x0041e80000100800 */
[----:B0-----:R0:W5:Y:S02]  /*9ab0*/  LDL.LU R0, [R1+0x288] ;  /* 0x0002880001007983 */ /* 0x0011640000300800 */
.L_x_140:
[----:B------:R-:W-:Y:S05]  /*9ac0*/  BSYNC B1 ;  /* 0x0000000000017941 */ /* 0x000fea0003800000 */
.L_x_139:
[----:B-----5:R-:W-:Y:S04]  /*9ad0*/  STL [R1+0x2a0], R11 ;  /* 0x0002a00b01007387 */ /* 0x020fe80000100800 */
[----:B------:R2:W-:Y:S04]  /*9ae0*/  STL [R1+0x29c], R10 ;  /* 0x00029c0a01007387 */ /* 0x0005e80000100800 */
[----:B--2---:R-:W2:Y:S04]  /*9af0*/  LDL.LU R10, [R1+0x150] ;  /* 0x00015000010a7983 */ /* 0x004ea80000300800 */
[----:B------:R-:W-:Y:S04]  /*9b00*/  STL [R1+0x298], R9 ;  /* 0x0002980901007387 */ /* 0x000fe80000100800 */
[----:B------:R-:W-:Y:S04]  /*9b10*/  STL [R1+0x294], R8 ;  /* 0x0002940801007387 */ /* 0x000fe80000100800 */
[----:B------:R3:W-:Y:S04]  /*9b20*/  STL [R1+0x290], R5 ;  /* 0x0002900501007387 */ /* 0x0007e80000100800 */
[----:B---3--:R-:W3:Y:S04]  /*9b30*/  LDL.LU R5, [R1+0x148] ;  /* 0x0001480001057983 */ /* 0x008ee80000300800 */
[----:B------:R4:W-:Y:S04]  /*9b40*/  STL [R1+0x28c], R4 ;  /* 0x00028c0401007387 */ /* 0x0009e80000100800 */
[----:B------:R1:W-:Y:S01]  /*9b50*/  STL [R1+0x288], R3 ;  /* 0x0002880301007387 */ /* 0x0003e20000100800 */
[----:B---3--:R-:W-:-:S05]  /*9b60*/  HADD2.F32 R11, -RZ, R5.H0_H0 ;  /* 0x20000005ff0b7230 */ /* 0x008fca0000004100 */
[----:B------:R-:W-:-:S04]  /*9b70*/  FMUL R11, R11, R16 ;  /* 0x000000100b0b7220 */ /* 0x000fc80000400000 */
[----:B--2---:R-:W-:Y:S01]  /*9b80*/  FFMA R10, R10, R2, R11 ;  /* 0x000000020a0a7223 */ /* 0x004fe2000000000b */
[----:B----4-:R-:W-:Y:S01]  /*9b90*/  PRMT R4, R5, 0x7610, R4 ;  /* 0x0000761005047816 */ /* 0x010fe20000000004 */
[----:B------:R2:W5:Y:S03]  /*9ba0*/  LDL.LU R11, [R1+0x2a0] ;  /* 0x0002a000010b7983 */ /* 0x0005660000300800 */
[----:B------:R-:W-:Y:S02]  /*9bb0*/  F2FP.F16.F32.PACK_AB R9, RZ, R10 ;  /* 0x0000000aff09723e */ /* 0x000fe400000000ff */
[----:B------:R2:W5:Y:S02]  /*9bc0*/  LDL.LU R10, [R1+0x29c] ;  /* 0x00029c00010a7983 */ /* 0x0005640000300800 */
[----:B------:R-:W-:Y:S02]  /*9bd0*/  PRMT R8, R9, 0x7610, R8 ;  /* 0x0000761009087816 */ /* 0x000fe40000000008 */
[----:B------:R2:W5:Y:S01]  /*9be0*/  LDL.LU R9, [R1+0x298] ;  /* 0x0002980001097983 */ /* 0x0005620000300800 */
[----:B------:R-:W-:-:S02]  /*9bf0*/  ISETP.GT.AND P2, PT, R0, 0x180, P0 ;  /* 0x000001800000780c */ /* 0x000fc40000744270 */
[----:B-1----:R-:W-:Y:S02]  /*9c00*/  PRMT R3, R8, 0x7610, R3 ;  /* 0x0000761008037816 */ /* 0x002fe40000000003 */
[----:B------:R2:W5:Y:S04]  /*9c10*/  LDL.LU R8, [R1+0x294] ;  /* 0x0002940001087983 */ /* 0x0005680000300800 */
[----:B------:R2:W5:Y:S04]  /*9c20*/  LDL.LU R5, [R1+0x290] ;  /* 0x0002900001057983 */ /* 0x0005680000300800 */
[----:B------:R1:W-:Y:S04]  /*9c30*/  STL.S16 [R1+0x140], R4 ;  /* 0x0001400401007387 */ /* 0x0003e80000100600 */
[----:B------:R3:W-:Y:S04]  /*9c40*/  @P3 STG.E.U16 desc[UR58][R6.64+0x30], R3 ;  /* 0x0000300306003986 */ /* 0x0007e8000c10153a */
[----:B-1----:R2:W5:Y:S04]  /*9c50*/  LDL.LU R4, [R1+0x28c] ;  /* 0x00028c0001047983 */ /* 0x0025680000300800 */
[----:B---3--:R2:W5:Y:S01]  /*9c60*/  LDL.LU R3, [R1+0x288] ;  /* 0x0002880001037983 */ /* 0x0085620000300800 */
[----:B------:R-:W-:Y:S04]  /*9c70*/  BSSY B1, `(.L_x_141) ;  /* 0x0000006000017945 */ /* 0x000fe80003800000 */
[----:B------:R-:W-:Y:S05]  /*9c80*/  @!P2 BRA `(.L_x_142) ;  /* 0x000000000010a947 */ /* 0x000fea0003800000 */
[----:B------:R1:W-:Y:S04]  /*9c90*/  STL [R1+0x288], R0 ;  /* 0x0002880001007387 */ /* 0x0003e80000100800 */
[----:B-1----:R-:W3:Y:S04]  /*9ca0*/  LDG.E.LTC128B.U16 R0, desc[UR58][R14.64+0x32] ;  /* 0x0000323a0e007981 */ /* 0x002ee8000c1e1520 */
[----:B---3--:R1:W-:Y:S04]  /*9cb0*/  STL [R1+0x140], R0 ;  /* 0x0001400001007387 */ /* 0x0083e80000100800 */
[----:B-1----:R1:W5:Y:S02]  /*9cc0*/  LDL.LU R0, [R1+0x288] ;  /* 0x0002880001007983 */ /* 0x0023640000300800 */
.L_x_142:
[----:B------:R-:W-:Y:S05]  /*9cd0*/  BSYNC B1 ;  /* 0x0000000000017941 */ /* 0x000fea0003800000 */
.L_x_141:
[----:B-----5:R-:W-:Y:S04]  /*9ce0*/  STL [R1+0x2a0], R11 ;  /* 0x0002a00b01007387 */ /* 0x020fe80000100800 */
[----:B------:R3:W-:Y:S04]  /*9cf0*/  STL [R1+0x29c], R10 ;  /* 0x00029c0a01007387 */ /* 0x0007e80000100800 */
[----:B---3--:R-:W3:Y:S04]  /*9d00*/  LDL.LU R10, [R1+0x154] ;  /* 0x00015400010a7983 */ /* 0x008ee80000300800 */
[----:B------:R-:W-:Y:S04]  /*9d10*/  STL [R1+0x298], R9 ;  /* 0x0002980901007387 */ /* 0x000fe80000100800 */
[----:B------:R-:W-:Y:S04]  /*9d20*/  STL [R1+0x294], R8 ;  /* 0x0002940801007387 */ /* 0x000fe80000100800 */
[----:B------:R4:W-:Y:S04]  /*9d30*/  STL [R1+0x290], R5 ;  /* 0x0002900501007387 */ /* 0x0009e80000100800 */
[----:B----4-:R-:W4:Y:S04]  /*9d40*/  LDL.LU R5, [R1+0x140] ;  /* 0x0001400001057983 */ /* 0x010f280000300800 */
[----:B------:R0:W-:Y:S04]  /*9d50*/  STL [R1+0x28c], R4 ;  /* 0x00028c0401007387 */ /* 0x0001e80000100800 */
[----:B------:R2:W-:Y:S01]  /*9d60*/  STL [R1+0x288], R3 ;  /* 0x0002880301007387 */ /* 0x0005e20000100800 */
[----:B----4-:R-:W-:-:S05]  /*9d70*/  HADD2.F32 R11, -RZ, R5.H0_H0 ;  /* 0x20000005ff0b7230 */ /* 0x010fca0000004100 */
[----:B------:R-:W-:-:S04]  /*9d80*/  FMUL R11, R11, R16 ;  /* 0x000000100b0b7220 */ /* 0x000fc80000400000 */
[----:B---3--:R-:W-:Y:S01]  /*9d90*/  FFMA R10, R10, R2, R11 ;  /* 0x000000020a0a7223 */ /* 0x008fe2000000000b */
[----:B0-----:R-:W-:Y:S01]  /*9da0*/  PRMT R4, R5, 0x7610, R4 ;  /* 0x0000761005047816 */ /* 0x001fe20000000004 */
[----:B------:R0:W5:Y:S03]  /*9db0*/  LDL.LU R11, [R1+0x2a0] ;  /* 0x0002a000010b7983 */ /* 0x0001660000300800 */
[----:B------:R-:W-:Y:S02]  /*9dc0*/  F2FP.F16.F32.PACK_AB R9, RZ, R10 ;  /* 0x0000000aff09723e */ /* 0x000fe400000000ff */
[----:B------:R0:W5:Y:S02]  /*9dd0*/  LDL.LU R10, [R1+0x29c] ;  /* 0x00029c00010a7983 */ /* 0x0001640000300800 */
[----:B------:R-:W-:Y:S02]  /*9de0*/  PRMT R8, R9, 0x7610, R8 ;  /* 0x0000761009087816 */ /* 0x000fe40000000008 */
[----:B------:R0:W5:Y:S01]  /*9df0*/  LDL.LU R9, [R1+0x298] ;  /* 0x0002980001097983 */ /* 0x0001620000300800 */
[----:B------:R-:W-:-:S02]  /*9e00*/  ISETP.GT.AND P1, PT, R0, 0x188, P1 ;  /* 0x000001880000780c */ /* 0x000fc40000f24270 */
[----:B--2---:R-:W-:Y:S02]  /*9e10*/  PRMT R3, R8, 0x7610, R3 ;  /* 0x0000761008037816 */ /* 0x004fe40000000003 */
[----:B------:R0:W5:Y:S04]  /*9e20*/  LDL.LU R8, [R1+0x294] ;  /* 0x0002940001087983 */ /* 0x0001680000300800 */
[----:B------:R0:W5:Y:S04]  /*9e30*/  LDL.LU R5, [R1+0x290] ;  /* 0x0002900001057983 */ /* 0x0001680000300800 */
[----:B------:R2:W-:Y:S04]  /*9e40*/  STL.S16 [R1+0x140], R4 ;  /* 0x0001400401007387 */ /* 0x0005e80000100600 */
[----:B------:R3:W-:Y:S04]  /*9e50*/  @P2 STG.E.U16 desc[UR58][R6.64+0x32], R3 ;  /* 0x0000320306002986 */ /* 0x0007e8000c10153a */
[----:B--2---:R0:W5:Y:S04]  /*9e60*/  LDL.LU R4, [R1+0x28c] ;  /* 0x00028c0001047983 */ /* 0x0041680000300800 */
[----:B---3--:R0:W5:Y:S01]  /*9e70*/  LDL.LU R3, [R1+0x288] ;  /* 0x0002880001037983 */ /* 0x0081620000300800 */
[----:B------:R-:W-:Y:S04]  /*9e80*/  BSSY B1, `(.L_x_143) ;  /* 0x0000006000017945 */ /* 0x000fe80003800000 */
[----:B------:R-:W-:Y:S05]  /*9e90*/  @!P1 BRA `(.L_x_144) ;  /* 0x0000000000109947 */ /* 0x000fea0003800000 */
[----:B------:R2:W-:Y:S04]  /*9ea0*/  STL [R1+0x288], R0 ;  /* 0x0002880001007387 */ /* 0x0005e80000100800 */
[----:B--2--5:R-:W2:Y:S04]  /*9eb0*/  LDG.E.LTC128B.U16 R0, desc[UR58][R10.64+0x30] ;  /* 0x0000303a0a007981 */ /* 0x024ea8000c1e1520 */
[----:B--2---:R2:W-:Y:S04]  /*9ec0*/  STL [R1+0x140], R0 ;  /* 0x0001400001007387 */ /* 0x0045e80000100800 */
[----:B--2---:R2:W5:Y:S02]  /*9ed0*/  LDL.LU R0, [R1+0x288] ;  /* 0x0002880001007983 */ /* 0x0045640000300800 */
.L_x_144:
[----:B------:R-:W-:Y:S05]  /*9ee0*/  BSYNC B1 ;  /* 0x0000000000017941 */ /* 0x000fea0003800000 */
.L_x_143:
        /* <DEDUP_REMOVED lines=32> */
.L_x_146:
[----:B------:R-:W-:Y:S05]  /*a0f0*/  BSYNC B1 ;  /* 0x0000000000017941 */ /* 0x000fea0003800000 */
.L_x_145:
[----:B------:R-:W-:Y:S04]  /*a100*/  STL [R1+0x2a0], R10 ;  /* 0x0002a00a01007387 */ /* 0x000fe80000100800 */
[----:B-----5:R3:W-:Y:S04]  /*a110*/  STL [R1+0x29c], R9 ;  /* 0x00029c0901007387 */ /* 0x0207e80000100800 */
        /* <DEDUP_REMOVED lines=11> */
[----:B------:R0:W5:Y:S01]  /*a1d0*/  LDL.LU R10, [R1+0x2a0] ;  /* 0x0002a000010a7983 */ /* 0x0001620000300800 */
[----:B------:R-:W-:Y:S02]  /*a1e0*/  ISETP.GT.AND P3, PT, R3, 0x20, PT ;  /* 0x000000200300780c */ /* 0x000fe40003f64270 */
[----:B------:R-:W-:Y:S02]  /*a1f0*/  F2FP.F16.F32.PACK_AB R8, RZ, R9 ;  /* 0x00000009ff08723e */ /* 0x000fe400000000ff */
[----:B------:R0:W5:Y:S02]  /*a200*/  LDL.LU R9, [R1+0x29c] ;  /* 0x00029c0001097983 */ /* 0x0001640000300800 */
[----:B------:R-:W-:Y:S02]  /*a210*/  PRMT R7, R8, 0x7610, R7 ;  /* 0x0000761008077816 */ /* 0x000fe40000000007 */
[----:B------:R0:W5:Y:S01]  /*a220*/  LDL.LU R8, [R1+0x298] ;  /* 0x0002980001087983 */ /* 0x0001620000300800 */
[----:B------:R-:W-:-:S02]  /*a230*/  ISETP.GT.AND P1, PT, R0, RZ, P3 ;  /* 0x000000ff0000720c */ /* 0x000fc40001f24270 */
        /* <DEDUP_REMOVED lines=9> */
[----:B------:R2:W-:Y:S04]  /*a2d0*/  STL.64 [R1+0x290], R2 ;  /* 0x0002900201007387 */ /* 0x0005e80000100a00 */
[----:B--2---:R-:W2:Y:S04]  /*a2e0*/  LDL.64 R2, [R1+0x240] ;  /* 0x0002400001027983 */ /* 0x004ea80000100a00 */
[----:B------:R2:W-:Y:S04]  /*a2f0*/  STL [R1+0x288], R0 ;  /* 0x0002880001007387 */ /* 0x0005e80000100800 */
[----:B--2---:R-:W2:Y:S04]  /*a300*/  LDG.E.LTC128B.U16 R0, desc[UR58][R2.64+0x40] ;  /* 0x0000403a02007981 */ /* 0x004ea8000c1e1520 */
[----:B------:R3:W5:Y:S04]  /*a310*/  LDL.LU.64 R2, [R1+0x290] ;  /* 0x0002900001027983 */ /* 0x0007680000300a00 */
[----:B--2---:R2:W-:Y:S04]  /*a320*/  STL [R1+0x140], R0 ;  /* 0x0001400001007387 */ /* 0x0045e80000100800 */
[----:B--2---:R3:W5:Y:S02]  /*a330*/  LDL.LU R0, [R1+0x288] ;  /* 0x0002880001007983 */ /* 0x0047640000300800 */
.L_x_148:
[----:B------:R-:W-:Y:S05]  /*a340*/  BSYNC B1 ;  /* 0x0000000000017941 */ /* 0x000fea0003800000 */
.L_x_147:
[----:B------:R-:W-:Y:S04]  /*a350*/  STL [R1+0x2a0], R12 ;  /* 0x0002a00c01007387 */ /* 0x000fe80000100800 */
[----:B------:R2:W-:Y:S04]  /*a360*/  STL [R1+0x29c], R11 ;  /* 0x00029c0b01007387 */ /* 0x0005e80000100800 */
[----:B--2---:R-:W2:Y:S04]  /*a370*/  LDL.LU R11, [R1+0x120] ;  /* 0x00012000010b7983 */ /* 0x004ea80000300800 */
[----:B-----5:R-:W-:Y:S04]  /*a380*/  STL [R1+0x298], R10 ;  /* 0x0002980a01007387 */ /* 0x020fe80000100800 */
[----:B------:R-:W-:Y:S04]  /*a390*/  STL [R1+0x294], R7 ;  /* 0x0002940701007387 */ /* 0x000fe80000100800 */
[----:B------:R4:W-:Y:S04]  /*a3a0*/  STL [R1+0x290], R6 ;  /* 0x0002900601007387 */ /* 0x0009e80000100800 */
[----:B----4-:R-:W4:Y:S04]  /*a3b0*/  LDL.LU R6, [R1+0x140] ;  /* 0x0001400001067983 */ /* 0x010f280000300800 */
[----:B------:R0:W-:Y:S04]  /*a3c0*/  STL [R1+0x28c], R5 ;  /* 0x00028c0501007387 */ /* 0x0001e80000100800 */
[----:B------:R1:W-:Y:S01]  /*a3d0*/  STL [R1+0x288], R4 ;  /* 0x0002880401007387 */ /* 0x0003e20000100800 */
[----:B----4-:R-:W-:-:S05]  /*a3e0*/  HADD2.F32 R12, -RZ, R6.H0_H0 ;  /* 0x20000006ff0c7230 */ /* 0x010fca0000004100 */
[----:B------:R-:W-:-:S04]  /*a3f0*/  FMUL R12, R12, R16 ;  /* 0x000000100c0c7220 */ /* 0x000fc80000400000 */
[----:B--2---:R-:W-:Y:S01]  /*a400*/  FFMA R11, R11, R2, R12 ;  /* 0x000000020b0b7223 */ /* 0x004fe2000000000c */
        /* <DEDUP_REMOVED lines=8> */
[----:B-1----:R-:W-:Y:S02]  /*a490*/  PRMT R4, R7, 0x7610, R4 ;  /* 0x0000761007047816 */ /* 0x002fe40000000004 */
[----:B------:R0:W5:Y:S04]  /*a4a0*/  LDL.LU R7, [R1+0x294] ;  /* 0x0002940001077983 */ /* 0x0001680000300800 */
[----:B------:R0:W5:Y:S04]  /*a4b0*/  LDL.LU R6, [R1+0x290] ;  /* 0x0002900001067983 */ /* 0x0001680000300800 */
[----:B------:R1:W-:Y:S04]  /*a4c0*/  STL.S16 [R1+0x120], R5 ;  /* 0x0001200501007387 */ /* 0x0003e80000100600 */
[----:B------:R2:W-:Y:S04]  /*a4d0*/  @P1 STG.E.U16 desc[UR58][R8.64+0x40], R4 ;  /* 0x0000400408001986 */ /* 0x0005e8000c10153a */
[----:B-1----:R0:W5:Y:S04]  /*a4e0*/  LDL.LU R5, [R1+0x28c] ;  /* 0x00028c0001057983 */ /* 0x0021680000300800 */
[----:B--2---:R0:W5:Y:S01]  /*a4f0*/  LDL.LU R4, [R1+0x288] ;  /* 0x0002880001047983 */ /* 0x0041620000300800 */
[----:B------:R-:W-:Y:S04]  /*a500*/  BSSY B1, `(.L_x_149) ;  /* 0x0000009000017945 */ /* 0x000fe80003800000 */
[----:B------:R-:W-:Y:S05]  /*a510*/  @!P0 BRA `(.L_x_150) ;  /* 0x00000000001c8947 */ /* 0x000fea0003800000 */
[----:B------:R1:W-:Y:S04]  /*a520*/  STL.64 [R1+0x290], R2 ;  /* 0x0002900201007387 */ /* 0x0003e80000100a00 */
[----:B-1----:R-:W2:Y:S04]  /*a530*/  LDL.64 R2, [R1+0x240] ;  /* 0x0002400001027983 */ /* 0x002ea80000100a00 */
[----:B------:R2:W-:Y:S04]  /*a540*/  STL [R1+0x288], R0 ;  /* 0x0002880001007387 */ /* 0x0005e80000100800 */
[----:B--2---:R-:W2:Y:S04]  /*a550*/  LDG.E.LTC128B.U16 R0, desc[UR58][R2.64+0x42] ;  /* 0x0000423a02007981 */ /* 0x004ea8000c1e1520 */
[----:B------:R1:W5:Y:S04]  /*a560*/  LDL.LU.64 R2, [R1+0x290] ;  /* 0x0002900001027983 */ /* 0x0003680000300a00 */
[----:B--2---:R2:W-:Y:S04]  /*a570*/  STL [R1+0x120], R0 ;  /* 0x0001200001007387 */ /* 0x0045e80000100800 */
[----:B--2---:R1:W5:Y:S02]  /*a580*/  LDL.LU R0, [R1+0x288] ;  /* 0x0002880001007983 */ /* 0x0043640000300800 */
.L_x_150:
[----:B------:R-:W-:Y:S05]  /*a590*/  BSYNC B1 ;  /* 0x0000000000017941 */ /* 0x000fea0003800000 */
.L_x_149:
[----:B-----5:R-:W-:Y:S04]  /*a5a0*/  STL [R1+0x2a0], R11 ;  /* 0x0002a00b01007387 */ /* 0x020fe80000100800 */
[----:B------:R2:W-:Y:S04]  /*a5b0*/  STL [R1+0x29c], R10 ;  /* 0x00029c0a01007387 */ /* 0x0005e80000100800 */
[----:B--2---:R-:W2:Y:S04]  /*a5c0*/  LDL.LU R10, [R1+0x124] ;  /* 0x00012400010a7983 */ /* 0x004ea80000300800 */
        /* <DEDUP_REMOVED lines=10> */
[----:B------:R0:W5:Y:S03]  /*a670*/  LDL.LU R11, [R1+0x2a0] ;  /* 0x0002a000010b7983 */ /* 0x0001660000300800 */
[----:B------:R-:W-:Y:S02]  /*a680*/  F2FP.F16.F32.PACK_AB R7, RZ, R10 ;  /* 0x0000000aff07723e */ /* 0x000fe400000000ff */
[----:B------:R0:W5:Y:S02]  /*a690*/  LDL.LU R10, [R1+0x29c] ;  /* 0x00029c00010a7983 */ /* 0x0001640000300800 */
[----:B------:R-:W-:Y:S02]  /*a6a0*/  PRMT R6, R7, 0x7610, R6 ;  /* 0x0000761007067816 */ /* 0x000fe40000000006 */
[----:B------:R0:W5:Y:S01]  /*a6b0*/  LDL.LU R7, [R1+0x298] ;  /* 0x0002980001077983 */ /* 0x0001620000300800 */
[----:B------:R-:W-:-:S02]  /*a6c0*/  ISETP.GT.AND P1, PT, R0, 0x8, P3 ;  /* 0x000000080000780c */ /* 0x000fc40001f24270 */
[----:B---3--:R-:W-:Y:S02]  /*a6d0*/  PRMT R3, R6, 0x7610, R3 ;  /* 0x0000761006037816 */ /* 0x008fe40000000003 */
        /* <DEDUP_REMOVED lines=8> */
[----:B-----5:R2:W-:Y:S04]  /*a760*/  STL.64 [R1+0x290], R2 ;  /* 0x0002900201007387 */ /* 0x0205e80000100a00 */
[----:B--2---:R-:W2:Y:S04]  /*a770*/  LDL.64 R2, [R1+0x220] ;  /* 0x0002200001027983 */ /* 0x004ea80000100a00 */
[----:B------:R2:W-:Y:S04]  /*a780*/  STL [R1+0x288], R0 ;  /* 0x0002880001007387 */ /* 0x0005e80000100800 */
[----:B--2---:R-:W2:Y:S04]  /*a790*/  LDG.E.LTC128B.U16 R0, desc[UR58][R2.64+0x40] ;  /* 0x0000403a02007981 */ /* 0x004ea8000c1e1520 */
[----:B------:R3:W5:Y:S04]  /*a7a0*/  LDL.LU.64 R2, [R1+0x290] ;  /* 0x0002900001027983 */ /* 0x0007680000300a00 */
[----:B--2---:R2:W-:Y:S04]  /*a7b0*/  STL [R1+0x120], R0 ;  /* 0x0001200001007387 */ /* 0x0045e80000100800 */
[----:B--2---:R3:W5:Y:S02]  /*a7c0*/  LDL.LU R0, [R1+0x288] ;  /* 0x0002880001007983 */ /* 0x0047640000300800 */
.L_x_152:
[----:B------:R-:W-:Y:S05]  /*a7d0*/  BSYNC B1 ;  /* 0x0000000000017941 */ /* 0x000fea0003800000 */
.L_x_151:
[----:B-----5:R-:W-:Y:S04]  /*a7e0*/  STL [R1+0x2ac], R11 ;  /* 0x0002ac0b01007387 */ /* 0x020fe80000100800 */
[----:B------:R2:W-:Y:S04]  /*a7f0*/  STL [R1+0x2a8], R10 ;  /* 0x0002a80a01007387 */ /* 0x0005e80000100800 */
[----:B--2---:R-:W2:Y:S04]  /*a800*/  LDL.LU R10, [R1+0x128] ;  /* 0x00012800010a7983 */ /* 0x004ea80000300800 */
[----:B------:R-:W-:Y:S04]  /*a810*/  STL [R1+0x2a4], R9 ;  /* 0x0002a40901007387 */ /* 0x000fe80000100800 */
[----:B------:R-:W-:Y:S04]  /*a820*/  STL [R1+0x2a0], R8 ;  /* 0x0002a00801007387 */ /* 0x000fe80000100800 */
[----:B------:R4:W-:Y:S04]  /*a830*/  STL [R1+0x29c], R7 ;  /* 0x00029c0701007387 */ /* 0x0009e80000100800 */
[----:B----4-:R-:W4:Y:S04]  /*a840*/  LDL.LU R7, [R1+0x120] ;  /* 0x0001200001077983 */ /* 0x010f280000300800 */
[----:B------:R-:W-:Y:S04]  /*a850*/  STL [R1+0x298], R6 ;  /* 0x0002980601007387 */ /* 0x000fe80000100800 */
[----:B------:R0:W-:Y:S04]  /*a860*/  STL.64 [R1+0x290], R4 ;  /* 0x0002900401007387 */ /* 0x0001e80000100a00 */
[----:B0-----:R-:W3:Y:S04]  /*a870*/  LDL.64 R4, [R1+0x228] ;  /* 0x0002280001047983 */ /* 0x001ee80000100a00 */
[----:B------:R0:W-:Y:S01]  /*a880*/  STL [R1+0x288], R3 ;  /* 0x0002880301007387 */ /* 0x0001e20000100800 */
[----:B----4-:R-:W-:-:S05]  /*a890*/  HADD2.F32 R11, -RZ, R7.H0_H0 ;  /* 0x20000007ff0b7230 */ /* 0x010fca0000004100 */
[----:B------:R-:W-:-:S04]  /*a8a0*/  FMUL R11, R11, R16 ;  /* 0x000000100b0b7220 */ /* 0x000fc80000400000 */
[----:B--2---:R-:W-:Y:S01]  /*a8b0*/  FFMA R10, R10, R2, R11 ;  /* 0x000000020a0a7223 */ /* 0x004fe2000000000b */
[----:B------:R-:W-:Y:S01]  /*a8c0*/  PRMT R6, R7, 0x7610, R6 ;  /* 0x0000761007067816 */ /* 0x000fe20000000006 */
[----:B------:R2:W5:Y:S03]  /*a8d0*/  LDL.LU R11, [R1+0x2ac] ;  /* 0x0002ac00010b7983 */ /* 0x0005660000300800 */
[----:B------:R-:W-:Y:S02]  /*a8e0*/  F2FP.F16.F32.PACK_AB R9, RZ, R10 ;  /* 0x0000000aff09723e */ /* 0x000fe400000000ff */
[----:B------:R2:W5:Y:S02]  /*a8f0*/  LDL.LU R10, [R1+0x2a8] ;  /* 0x0002a800010a7983 */ /* 0x0005640000300800 */
[----:B------:R-:W-:Y:S02]  /*a900*/  PRMT R8, R9, 0x7610, R8 ;  /* 0x0000761009087816 */ /* 0x000fe40000000008 */
[----:B------:R2:W5:Y:S01]  /*a910*/  LDL.LU R9, [R1+0x2a4] ;  /* 0x0002a40001097983 */ /* 0x0005620000300800 */
[----:B------:R-:W-:-:S02]  /*a920*/  ISETP.GT.AND P0, PT, R0, 0x8, P2 ;  /* 0x000000080000780c */ /* 0x000fc40001704270 */
[----:B0-----:R-:W-:Y:S02]  /*a930*/  PRMT R3, R8, 0x7610, R3 ;  /* 0x0000761008037816 */ /* 0x001fe40000000003 */
[----:B------:R2:W5:Y:S04]  /*a940*/  LDL.LU R8, [R1+0x2a0] ;  /* 0x0002a00001087983 */ /* 0x0005680000300800 */
[----:B------:R2:W5:Y:S04]  /*a950*/  LDL.LU R7, [R1+0x29c] ;  /* 0x00029c0001077983 */ /* 0x0005680000300800 */
[----:B------:R0:W-:Y:S04]  /*a960*/  STL.S16 [R1+0x120], R6 ;  /* 0x0001200601007387 */ /* 0x0001e80000100600 */
[----:B---3--:R3:W-:Y:S04]  /*a970*/  @P1 STG.E.U16 desc[UR58][R4.64+0x40], R3 ;  /* 0x0000400304001986 */ /* 0x0087e8000c10153a */
[----:B0-----:R2:W5:Y:S04]  /*a980*/  LDL.LU R6, [R1+0x298] ;  /* 0x0002980001067983 */ /* 0x0015680000300800 */
[----:B---3--:R2:W5:Y:S04]  /*a990*/  LDL.LU.64 R4, [R1+0x290] ;  /* 0x0002900001047983 */ /* 0x0085680000300a00 */
[----:B------:R2:W5:Y:S01]  /*a9a0*/  LDL.LU R3, [R1+0x288] ;  /* 0x0002880001037983 */ /* 0x0005620000300800 */
[----:B------:R-:W-:Y:S04]  /*a9b0*/  BSSY B1, `(.L_x_153) ;  /* 0x0000009000017945 */ /* 0x000fe80003800000 */
[----:B------:R-:W-:Y:S05]  /*a9c0*/  @!P0 BRA `(.L_x_154) ;  /* 0x00000000001c8947 */ /* 0x000fea0003800000 */
[----:B-----5:R0:W-:Y:S04]  /*a9d0*/  STL.64 [R1+0x290], R2 ;  /* 0x0002900201007387 */ /* 0x0201e80000100a00 */
[----:B0-----:R-:W3:Y:S04]  /*a9e0*/  LDL.64 R2, [R1+0x220] ;  /* 0x0002200001027983 */ /* 0x001ee80000100a00 */
[----:B------:R3:W-:Y:S04]  /*a9f0*/  STL [R1+0x288], R0 ;  /* 0x0002880001007387 */ /* 0x0007e80000100800 */
[----:B---3--:R-:W3:Y:S04]  /*aa00*/  LDG.E.LTC128B.U16 R0, desc[UR58][R2.64+0x42] ;  /* 0x0000423a02007981 */ /* 0x008ee8000c1e1520 */
[----:B------:R0:W5:Y:S04]  /*aa10*/  LDL.LU.64 R2, [R1+0x290] ;  /* 0x0002900001027983 */ /* 0x0001680000300a00 */
[----:B---3--:R3:W-:Y:S04]  /*aa20*/  STL [R1+0x120], R0 ;  /* 0x0001200001007387 */ /* 0x0087e80000100800 */
[----:B---3--:R0:W5:Y:S02]  /*aa30*/  LDL.LU R0, [R1+0x288] ;  /* 0x0002880001007983 */ /* 0x0081640000300800 */
.L_x_154:
[----:B------:R-:W-:Y:S05]  /*aa40*/  BSYNC B1 ;  /* 0x0000000000017941 */ /* 0x000fea0003800000 */
.L_x_153:
[----:B------:R-:W-:Y:S04]  /*aa50*/  STL [R1+0x2ac], R12 ;  /* 0x0002ac0c01007387 */ /* 0x000fe80000100800 */
[----:B-----5:R3:W-:Y:S04]  /*aa60*/  STL [R1+0x2a8], R11 ;  /* 0x0002a80b01007387 */ /* 0x0207e80000100800 */
[----:B---3--:R-:W3:Y:S04]  /*aa70*/  LDL.LU R11, [R1+0x12c] ;  /* 0x00012c00010b7983 */ /* 0x008ee80000300800 */
[----:B------:R-:W-:Y:S04]  /*aa80*/  STL [R1+0x2a4], R10 ;  /* 0x0002a40a01007387 */ /* 0x000fe80000100800 */
[----:B------:R-:W-:Y:S04]  /*aa90*/  STL [R1+0x2a0], R9 ;  /* 0x0002a00901007387 */ /* 0x000fe80000100800 */
[----:B------:R4:W-:Y:S04]  /*aaa0*/  STL [R1+0x29c], R8 ;  /* 0x00029c0801007387 */ /* 0x0009e80000100800 */
[----:B----4-:R-:W4:Y:S04]  /*aab0*/  LDL.LU R8, [R1+0x120] ;  /* 0x0001200001087983 */ /* 0x010f280000300800 */
[----:B------:R-:W-:Y:S04]  /*aac0*/  STL [R1+0x298], R5 ;  /* 0x0002980501007387 */ /* 0x000fe80000100800 */
[----:B------:R1:W-:Y:S04]  /*aad0*/  STL.64 [R1+0x290], R6 ;  /* 0x0002900601007387 */ /* 0x0003e80000100a00 */
[----:B-1----:R-:W2:Y:S04]  /*aae0*/  LDL.64 R6, [R1+0x228] ;  /* 0x0002280001067983 */ /* 0x002ea80000100a00 */
[----:B------:R1:W-:Y:S01]  /*aaf0*/  STL [R1+0x288], R4 ;  /* 0x0002880401007387 */ /* 0x0003e20000100800 */
[----:B----4-:R-:W-:-:S05]  /*ab00*/  HADD2.F32 R12, -RZ, R8.H0_H0 ;  /* 0x20000008ff0c7230 */ /* 0x010fca0000004100 */
[----:B------:R-:W-:-:S04]  /*ab10*/  FMUL R12, R12, R16 ;  /* 0x000000100c0c7220 */ /* 0x000fc80000400000 */
[----:B---3--:R-:W-:Y:S01]  /*ab20*/  FFMA R11, R11, R2, R12 ;  /* 0x000000020b0b7223 */ /* 0x008fe2000000000c */
[----:B------:R-:W-:Y:S01]  /*ab30*/  PRMT R5, R8, 0x7610, R5 ;  /* 0x0000761008057816 */ /* 0x000fe20000000005 */
        /* <DEDUP_REMOVED lines=11> */
[----:B--2---:R2:W-:Y:S04]  /*abf0*/  @P0 STG.E.U16 desc[UR58][R6.64+0x42], R4 ;  /* 0x0000420406000986 */ /* 0x0045e8000c10153a */
[----:B-1----:R3:W5:Y:S04]  /*ac00*/  LDL.LU R5, [R1+0x298] ;  /* 0x0002980001057983 */ /* 0x0027680000300800 */
[----:B--2---:R3:W5:Y:S04]  /*ac10*/  LDL.LU.64 R6, [R1+0x290] ;  /* 0x0002900001067983 */ /* 0x0047680000300a00 */
[----:B------:R3:W5:Y:S01]  /*ac20*/  LDL.LU R4, [R1+0x288] ;  /* 0x0002880001047983 */ /* 0x0007620000300800 */
        /* <DEDUP_REMOVED lines=9> */
.L_x_156:
[----:B------:R-:W-:Y:S05]  /*acc0*/  BSYNC B1 ;  /* 0x0000000000017941 */ /* 0x000fea0003800000 */
.L_x_155:
        /* <DEDUP_REMOVED lines=36> */
.L_x_158:
[----:B------:R-:W-:Y:S05]  /*af10*/  BSYNC B1 ;  /* 0x0000000000017941 */ /* 0x000fea0003800000 */
.L_x_157:
        /* <DEDUP_REMOVED lines=28> */
[----:B-----5:R1:W-:Y:S04]  /*b0e0*/  STL.64 [R1+0x290], R2 ;  /* 0x0002900201007387 */ /* 0x0203e80000100a00 */
[----:B-1----:R-:W2:Y:S04]  /*b0f0*/  LDL.64 R2, [R1+0x220] ;  /* 0x0002200001027983 */ /* 0x002ea80000100a00 */
[----:B------:R2:W-:Y:S04]  /*b100*/  STL [R1+0x288], R0 ;  /* 0x0002880001007387 */ /* 0x0005e80000100800 */
[----:B--2---:R-:W2:Y:S04]  /*b110*/  LDG.E.LTC128B.U16 R0, desc[UR58][R2.64+0x50] ;  /* 0x0000503a02007981 */ /* 0x004ea8000c1e1520 */
[----:B------:R1:W5:Y:S04]  /*b120*/  LDL.LU.64 R2, [R1+0x290] ;  /* 0x0002900001027983 */ /* 0x0003680000300a00 */
[----:B--2---:R2:W-:Y:S04]  /*b130*/  STL [R1+0x120], R0 ;  /* 0x0001200001007387 */ /* 0x0045e80000100800 */
[----:B--2---:R1:W5:Y:S02]  /*b140*/  LDL.LU R0, [R1+0x288] ;  /* 0x0002880001007983 */ /* 0x0043640000300800 */
.L_x_160:
[----:B------:R-:W-:Y:S05]  /*b150*/  BSYNC B1 ;  /* 0x0000000000017941 */ /* 0x000fea0003800000 */
.L_x_159:
        /* <DEDUP_REMOVED lines=38> */
.L_x_162:
[----:B------:R-:W-:Y:S05]  /*b3c0*/  BSYNC B1 ;  /* 0x0000000000017941 */ /* 0x000fea0003800000 */
.L_x_161:
[----:B-----5:R-:W-:Y:S04]  /*b3d0*/  STL [R1+0x2ac], R11 ;  /* 0x0002ac0b01007387 */ /* 0x020fe80000100800 */
[----:B------:R3:W-:Y:S04]  /*b3e0*/  STL [R1+0x2a8], R10 ;  /* 0x0002a80a01007387 */ /* 0x0007e80000100800 */
        /* <DEDUP_REMOVED lines=29> */
[----:B------:R1:W-:Y:S04]  /*b5c0*/  STL [R1+0x288], R0 ;  /* 0x0002880001007387 */ /* 0x0003e80000100800 */
[----:B-1----:R-:W2:Y:S04]  /*b5d0*/  LDG.E.LTC128B.U16 R0, desc[UR58][R234.64+0x40] ;  /* 0x0000403aea007981 */ /* 0x002ea8000c1e1520 */
[----:B--2---:R1:W-:Y:S04]  /*b5e0*/  STL [R1+0x120], R0 ;  /* 0x0001200001007387 */ /* 0x0043e80000100800 */
[----:B-1----:R1:W5:Y:S02]  /*b5f0*/  LDL.LU R0, [R1+0x288] ;  /* 0x0002880001007983 */ /* 0x0023640000300800 */
.L_x_164:
[----:B------:R-:W-:Y:S05]  /*b600*/  BSYNC B1 ;  /* 0x0000000000017941 */ /* 0x000fea0003800000 */
.L_x_163:
        /* <DEDUP_REMOVED lines=29> */
[----:B--2---:R-:W2:Y:S04]  /*b7e0*/  LDG.E.LTC128B.U16 R0, desc[UR58][R234.64+0x42] ;  /* 0x0000423aea007981 */ /* 0x004ea8000c1e1520 */
[----:B--2---:R2:W-:Y:S04]  /*b7f0*/  STL [R1+0x100], R0 ;  /* 0x0001000001007387 */ /* 0x0045e80000100800 */
[----:B--2---:R2:W5:Y:S02]  /*b800*/  LDL.LU R0, [R1+0x288] ;  /* 0x0002880001007983 */ /* 0x0045640000300800 */
.L_x_166:
[----:B------:R-:W-:Y:S05]  /*b810*/  BSYNC B1 ;  /* 0x0000000000017941 */ /* 0x000fea0003800000 */
.L_x_165:
        /* <DEDUP_REMOVED lines=32> */
.L_x_168:
[----:B------:R-:W-:Y:S05]  /*ba20*/  BSYNC B1 ;  /* 0x0000000000017941 */ /* 0x000fea0003800000 */
.L_x_167:
[----:B------:R-:W-:Y:S04]  /*ba30*/  STL [R1+0x2ac], R11 ;  /* 0x0002ac0b01007387 */ /* 0x000fe80000100800 */
[----:B------:R3:W-:Y:S04]  /*ba40*/  STL [R1+0x2a8], R10 ;  /* 0x0002a80a01007387 */ /* 0x0007e80000100800 */
[----:B---3--:R-:W3:Y:S04]  /*ba50*/  LDL.LU R10, [R1+0x108] ;  /* 0x00010800010a7983 */ /* 0x008ee80000300800 */
[----:B-----5:R-:W-:Y:S04]  /*ba60*/  STL [R1+0x2a4], R9 ;  /* 0x0002a40901007387 */ /* 0x020fe80000100800 */
[----:B------:R-:W-:Y:S04]  /*ba70*/  STL [R1+0x2a0], R8 ;  /* 0x0002a00801007387 */ /* 0x000fe80000100800 */
[----:B------:R4:W-:Y:S04]  /*ba80*/  STL [R1+0x29c], R7 ;  /* 0x00029c0701007387 */ /* 0x0009e80000100800 */
[----:B----4-:R-:W4:Y:S04]  /*ba90*/  LDL.LU R7, [R1+0x100] ;  /* 0x0001000001077983 */ /* 0x010f280000300800 */
[----:B------:R-:W-:Y:S04]  /*baa0*/  STL [R1+0x298], R6 ;  /* 0x0002980601007387 */ /* 0x000fe80000100800 */
[----:B------:R0:W-:Y:S04]  /*bab0*/  STL.64 [R1+0x290], R4 ;  /* 0x0002900401007387 */ /* 0x0001e80000100a00 */
[----:B0-----:R-:W2:Y:S04]  /*bac0*/  LDL.64 R4, [R1+0x200] ;  /* 0x0002000001047983 */ /* 0x001ea80000100a00 */
        /* <DEDUP_REMOVED lines=15> */
[----:B--2---:R2:W-:Y:S04]  /*bbc0*/  @P5 STG.E.U16 desc[UR58][R4.64+0x40], R3 ;  /* 0x0000400304005986 */ /* 0x0045e8000c10153a */
[----:B0-----:R3:W5:Y:S04]  /*bbd0*/  LDL.LU R6, [R1+0x298] ;  /* 0x0002980001067983 */ /* 0x0017680000300800 */
[----:B--2---:R3:W5:Y:S04]  /*bbe0*/  LDL.LU.64 R4, [R1+0x290] ;  /* 0x0002900001047983 */ /* 0x0047680000300a00 */
[----:B------:R3:W5:Y:S01]  /*bbf0*/  LDL.LU R3, [R1+0x288] ;  /* 0x0002880001037983 */ /* 0x0007620000300800 */
[----:B------:R-:W-:Y:S04]  /*bc00*/  BSSY B1, `(.L_x_169) ;  /* 0x0000006000017945 */ /* 0x000fe80003800000 */
[----:B------:R-:W-:Y:S05]  /*bc10*/  @!P4 BRA `(.L_x_170) ;  /* 0x000000000010c947 */ /* 0x000fea0003800000 */
[----:B------:R0:W-:Y:S04]  /*bc20*/  STL [R1+0x288], R0 ;  /* 0x0002880001007387 */ /* 0x0001e80000100800 */
[----:B0-----:R-:W2:Y:S04]  /*bc30*/  LDG.E.LTC128B.U16 R0, desc[UR58][R232.64+0x42] ;  /* 0x0000423ae8007981 */ /* 0x001ea8000c1e1520 */
[----:B--2---:R0:W-:Y:S04]  /*bc40*/  STL [R1+0x100], R0 ;  /* 0x0001000001007387 */ /* 0x0041e80000100800 */
[----:B0-----:R0:W5:Y:S02]  /*bc50*/  LDL.LU R0, [R1+0x288] ;  /* 0x0002880001007983 */ /* 0x0011640000300800 */
.L_x_170:
[----:B------:R-:W-:Y:S05]  /*bc60*/  BSYNC B1 ;  /* 0x0000000000017941 */ /* 0x000fea0003800000 */
.L_x_169:
        /* <DEDUP_REMOVED lines=9> */
[----:B-1----:R-:W3:Y:S04]  /*bd00*/  LDL.64 R4, [R1+0x200] ;  /* 0x0002000001047983 */ /* 0x002ee80000100a00 */
        /* <DEDUP_REMOVED lines=15> */
[----:B---3--:R3:W-:Y:S04]  /*be00*/  @P4 STG.E.U16 desc[UR58][R4.64+0x42], R3 ;  /* 0x0000420304004986 */ /* 0x0087e8000c10153a */
[----:B-1----:R2:W5:Y:S04]  /*be10*/  LDL.LU R6, [R1+0x298] ;  /* 0x0002980001067983 */ /* 0x0025680000300800 */
[----:B---3--:R2:W5:Y:S04]  /*be20*/  LDL.LU.64 R4, [R1+0x290] ;  /* 0x0002900001047983 */ /* 0x0085680000300a00 */
[----:B------:R2:W5:Y:S01]  /*be30*/  LDL.LU R3, [R1+0x288] ;  /* 0x0002880001037983 */ /* 0x0005620000300800 */
[----:B------:R-:W-:Y:S04]  /*be40*/  BSSY B1, `(.L_x_171) ;  /* 0x0000006000017945 */ /* 0x000fe80003800000 */
[----:B------:R-:W-:Y:S05]  /*be50*/  @!P5 BRA `(.L_x_172) ;  /* 0x000000000010d947 */ /* 0x000fea0003800000 */
[----:B------:R1:W-:Y:S04]  /*be60*/  STL [R1+0x288], R0 ;  /* 0x0002880001007387 */ /* 0x0003e80000100800 */
[----:B-1----:R-:W3:Y:S04]  /*be70*/  LDG.E.LTC128B.U16 R0, desc[UR58][R234.64+0x50] ;  /* 0x0000503aea007981 */ /* 0x002ee8000c1e1520 */
[----:B---3--:R1:W-:Y:S04]  /*be80*/  STL [R1+0x100], R0 ;  /* 0x0001000001007387 */ /* 0x0083e80000100800 */
[----:B-1----:R1:W5:Y:S02]  /*be90*/  LDL.LU R0, [R1+0x288] ;  /* 0x0002880001007983 */ /* 0x0023640000300800 */
.L_x_172:
[----:B------:R-:W-:Y:S05]  /*bea0*/  BSYNC B1 ;  /* 0x0000000000017941 */ /* 0x000fea0003800000 */
.L_x_171:
        /* <DEDUP_REMOVED lines=32> */
.L_x_174:
[----:B------:R-:W-:Y:S05]  /*c0b0*/  BSYNC B1 ;  /* 0x0000000000017941 */ /* 0x000fea0003800000 */
.L_x_173:
        /* <DEDUP_REMOVED lines=32> */
.L_x_176:
[----:B------:R-:W-:Y:S05]  /*c2c0*/  BSYNC B1 ;  /* 0x0000000000017941 */ /* 0x000fea0003800000 */
.L_x_175:
        /* <DEDUP_REMOVED lines=35> */
.L_x_178:
[----:B------:R-:W-:Y:S05]  /*c500*/  BSYNC B1 ;  /* 0x0000000000017941 */ /* 0x000fea0003800000 */
.L_x_177:
        /* <DEDUP_REMOVED lines=35> */
.L_x_180:
[----:B------:R-:W-:Y:S05]  /*c740*/  BSYNC B1 ;  /* 0x0000000000017941 */ /* 0x000fea0003800000 */
.L_x_179:
        /* <DEDUP_REMOVED lines=32> */
.L_x_182:
[----:B------:R-:W-:Y:S05]  /*c950*/  BSYNC B1 ;  /* 0x0000000000017941 */ /* 0x000fea0003800000 */
.L_x_181:
        /* <DEDUP_REMOVED lines=32> */
.L_x_184:
[----:B------:R-:W-:Y:S05]  /*cb60*/  BSYNC B1 ;  /* 0x0000000000017941 */ /* 0x000fea0003800000 */
.L_x_183:
        /* <DEDUP_REMOVED lines=32> */
.L_x_186:
[----:B------:R-:W-:Y:S05]  /*cd70*/  BSYNC B1 ;  /* 0x0000000000017941 */ /* 0x000fea0003800000 */
.L_x_185:
        /* <DEDUP_REMOVED lines=32> */
.L_x_188:
[----:B------:R-:W-:Y:S05]  /*cf80*/  BSYNC B1 ;  /* 0x0000000000017941 */ /* 0x000fea0003800000 */
.L_x_187:
[----:B------:R-:W-:Y:S04]  /*cf90*/  STL [R1+0x2a0], R11 ;  /* 0x0002a00b01007387 */ /* 0x000fe80000100800 */
[----:B------:R3:W-:Y:S04]  /*cfa0*/  STL [R1+0x29c], R10 ;  /* 0x00029c0a01007387 */ /* 0x0007e80000100800 */
[----:B---3--:R-:W3:Y:S04]  /*cfb0*/  LDL.LU R10, [R1+0xf0] ;  /* 0x0000f000010a7983 */ /* 0x008ee80000300800 */
        /* <DEDUP_REMOVED lines=29> */
.L_x_190:
[----:B------:R-:W-:Y:S05]  /*d190*/  BSYNC B1 ;  /* 0x0000000000017941 */ /* 0x000fea0003800000 */
.L_x_189:
        /* <DEDUP_REMOVED lines=32> */
.L_x_192:
[----:B------:R-:W-:Y:S05]  /*d3a0*/  BSYNC B1 ;  /* 0x0000000000017941 */ /* 0x000fea0003800000 */
.L_x_191:
        /* <DEDUP_REMOVED lines=32> */
.L_x_194:
[----:B------:R-:W-:Y:S05]  /*d5b0*/  BSYNC B1 ;  /* 0x0000000000017941 */ /* 0x000fea0003800000 */
.L_x_193:
        /* <DEDUP_REMOVED lines=32> */
.L_x_196:
[----:B------:R-:W-:Y:S05]  /*d7c0*/  BSYNC B1 ;  /* 0x0000000000017941 */ /* 0x000fea0003800000 */
.L_x_195:
        /* <DEDUP_REMOVED lines=32> */
.L_x_198:
[----:B------:R-:W-:Y:S05]  /*d9d0*/  BSYNC B1 ;  /* 0x0000000000017941 */ /* 0x000fea0003800000 */
.L_x_197:
        /* <DEDUP_REMOVED lines=29> */
[----:B-1---5:R-:W3:Y:S04]  /*dbb0*/  LDG.E.LTC128B.U16 R0, desc[UR58][R10.64+0x40] ;  /* 0x0000403a0a007981 */ /* 0x022ee8000c1e1520 */
[----:B---3--:R1:W-:Y:S04]  /*dbc0*/  STL [R1+0xc0], R0 ;  /* 0x0000c00001007387 */ /* 0x0083e80000100800 */
[----:B-1----:R1:W5:Y:S02]  /*dbd0*/  LDL.LU R0, [R1+0x288] ;  /* 0x0002880001007983 */ /* 0x0023640000300800 */
.L_x_200:
[----:B------:R-:W-:Y:S05]  /*dbe0*/  BSYNC B1 ;  /* 0x0000000000017941 */ /* 0x000fea0003800000 */
.L_x_199:
        /* <DEDUP_REMOVED lines=32> */
.L_x_202:
[----:B------:R-:W-:Y:S05]  /*ddf0*/  BSYNC B1 ;  /* 0x0000000000017941 */ /* 0x000fea0003800000 */
.L_x_201:
        /* <DEDUP_REMOVED lines=32> */
.L_x_204:
[----:B------:R-:W-:Y:S05]  /*e000*/  BSYNC B1 ;  /* 0x0000000000017941 */ /* 0x000fea0003800000 */
.L_x_203:
        /* <DEDUP_REMOVED lines=32> */
.L_x_206:
[----:B------:R-:W-:Y:S05]  /*e210*/  BSYNC B1 ;  /* 0x0000000000017941 */ /* 0x000fea0003800000 */
.L_x_205:
        /* <DEDUP_REMOVED lines=32> */
.L_x_208:
[----:B------:R-:W-:Y:S05]  /*e420*/  BSYNC B1 ;  /* 0x0000000000017941 */ /* 0x000fea0003800000 */
.L_x_207:
        /* <DEDUP_REMOVED lines=32> */
.L_x_210:
[----:B------:R-:W-:Y:S05]  /*e630*/  BSYNC B1 ;  /* 0x0000000000017941 */ /* 0x000fea0003800000 */
.L_x_209:
        /* <DEDUP_REMOVED lines=29> */
[----:B------:R1:W-:Y:S04]  /*e810*/  STL.64 [R1+0x290], R2 ;  /* 0x0002900201007387 */ /* 0x0003e80000100a00 */
[----:B-1----:R-:W3:Y:S04]  /*e820*/  LDL.64 R2, [R1+0x240] ;  /* 0x0002400001027983 */ /* 0x002ee80000100a00 */
[----:B------:R3:W-:Y:S04]  /*e830*/  STL [R1+0x288], R0 ;  /* 0x0002880001007387 */ /* 0x0007e80000100800 */
[----:B---3--:R-:W3:Y:S04]  /*e840*/  LDG.E.LTC128B.U16 R0, desc[UR58][R2.64+0x60] ;  /* 0x0000603a02007981 */ /* 0x008ee8000c1e1520 */
[----:B------:R1:W5:Y:S04]  /*e850*/  LDL.LU.64 R2, [R1+0x290] ;  /* 0x0002900001027983 */ /* 0x0003680000300a00 */
[----:B---3--:R3:W-:Y:S04]  /*e860*/  STL [R1+0xc0], R0 ;  /* 0x0000c00001007387 */ /* 0x0087e80000100800 */
[----:B---3--:R1:W5:Y:S02]  /*e870*/  LDL.LU R0, [R1+0x288] ;  /* 0x0002880001007983 */ /* 0x0083640000300800 */
.L_x_212:
[----:B------:R-:W-:Y:S05]  /*e880*/  BSYNC B1 ;  /* 0x0000000000017941 */ /* 0x000fea0003800000 */
.L_x_211:
        /* <DEDUP_REMOVED lines=36> */
.L_x_214:
[----:B------:R-:W-:Y:S05]  /*ead0*/  BSYNC B1 ;  /* 0x0000000000017941 */ /* 0x000fea0003800000 */
.L_x_213:
        /* <DEDUP_REMOVED lines=35> */
.L_x_216:
[----:B------:R-:W-:Y:S05]  /*ed10*/  BSYNC B1 ;  /* 0x0000000000017941 */ /* 0x000fea0003800000 */
.L_x_215:
        /* <DEDUP_REMOVED lines=38> */
.L_x_218:
[----:B------:R-:W-:Y:S05]  /*ef80*/  BSYNC B1 ;  /* 0x0000000000017941 */ /* 0x000fea0003800000 */
.L_x_217:
        /* <DEDUP_REMOVED lines=39> */
.L_x_220:
[----:B------:R-:W-:Y:S05]  /*f200*/  BSYNC B1 ;  /* 0x0000000000017941 */ /* 0x000fea0003800000 */
.L_x_219:
        /* <DEDUP_REMOVED lines=36> */
.L_x_222:
[----:B------:R-:W-:Y:S05]  /*f450*/  BSYNC B1 ;  /* 0x0000000000017941 */ /* 0x000fea0003800000 */
.L_x_221:
        /* <DEDUP_REMOVED lines=35> */
.L_x_224:
[----:B------:R-:W-:Y:S05]  /*f690*/  BSYNC B1 ;  /* 0x0000000000017941 */ /* 0x000fea0003800000 */
.L_x_223:
        /* <DEDUP_REMOVED lines=38> */
.L_x_226:
[----:B------:R-:W-:Y:S05]  /*f900*/  BSYNC B1 ;  /* 0x0000000000017941 */ /* 0x000fea0003800000 */
.L_x_225:
        /* <DEDUP_REMOVED lines=35> */
.L_x_228:
[----:B------:R-:W-:Y:S05]  /*fb40*/  BSYNC B1 ;  /* 0x0000000000017941 */ /* 0x000fea0003800000 */
.L_x_227:
        /* <DEDUP_REMOVED lines=32> */
.L_x_230:
[----:B------:R-:W-:Y:S05]  /*fd50*/  BSYNC B1 ;  /* 0x0000000000017941 */ /* 0x000fea0003800000 */
.L_x_229:
        /* <DEDUP_REMOVED lines=32> */
.L_x_232:
[----:B------:R-:W-:Y:S05]  /*ff60*/  BSYNC B1 ;  /* 0x0000000000017941 */ /* 0x000fea0003800000 */
.L_x_231:
        /* <DEDUP_REMOVED lines=35> */
.L_x_234:
[----:B------:R-:W-:Y:S05]  /*101a0*/  BSYNC B1 ;  /* 0x0000000000017941 */ /* 0x000fea0003800000 */
.L_x_233:
        /* <DEDUP_REMOVED lines=35> */
.L_x_236:
[----:B------:R-:W-:Y:S05]  /*103e0*/  BSYNC B1 ;  /* 0x0000000000017941 */ /* 0x000fea0003800000 */
.L_x_235:
        /* <DEDUP_REMOVED lines=32> */
.L_x_238:
[----:B------:R-:W-:Y:S05]  /*105f0*/  BSYNC B1 ;  /* 0x0000000000017941 */ /* 0x000fea0003800000 */
.L_x_237:
        /* <DEDUP_REMOVED lines=32> */
.L_x_240:
[----:B------:R-:W-:Y:S05]  /*10800*/  BSYNC B1 ;  /* 0x0000000000017941 */ /* 0x000fea0003800000 */
.L_x_239:
        /* <DEDUP_REMOVED lines=35> */
.L_x_242:
[----:B------:R-:W-:Y:S05]  /*10a40*/  BSYNC B1 ;  /* 0x0000000000017941 */ /* 0x000fea0003800000 */
.L_x_241:
        /* <DEDUP_REMOVED lines=35> */
.L_x_244:
[----:B------:R-:W-:Y:S05]  /*10c80*/  BSYNC B1 ;  /* 0x0000000000017941 */ /* 0x000fea0003800000 */
.L_x_243:
        /* <DEDUP_REMOVED lines=32> */
.L_x_246:
[----:B------:R-:W-:Y:S05]  /*10e90*/  BSYNC B1 ;  /* 0x0000000000017941 */ /* 0x000fea0003800000 */
.L_x_245:
        /* <DEDUP_REMOVED lines=32> */
.L_x_248:
[----:B------:R-:W-:Y:S05]  /*110a0*/  BSYNC B1 ;  /* 0x0000000000017941 */ /* 0x000fea0003800000 */
.L_x_247:
        /* <DEDUP_REMOVED lines=32> */
.L_x_250:
[----:B------:R-:W-:Y:S05]  /*112b0*/  BSYNC B1 ;  /* 0x0000000000017941 */ /* 0x000fea0003800000 */
.L_x_249:
        /* <DEDUP_REMOVED lines=32> */
.L_x_252:
[----:B------:R-:W-:Y:S05]  /*114c0*/  BSYNC B1 ;  /* 0x0000000000017941 */ /* 0x000fea0003800000 */
.L_x_251:
        /* <DEDUP_REMOVED lines=32> */
.L_x_254:
[----:B------:R-:W-:Y:S05]  /*116d0*/  BSYNC B1 ;  /* 0x0000000000017941 */ /* 0x000fea0003800000 */
.L_x_253:
        /* <DEDUP_REMOVED lines=32> */
.L_x_256:
[----:B------:R-:W-:Y:S05]  /*118e0*/  BSYNC B1 ;  /* 0x0000000000017941 */ /* 0x000fea0003800000 */
.L_x_255:
        /* <DEDUP_REMOVED lines=32> */
.L_x_258:
[----:B------:R-:W-:Y:S05]  /*11af0*/  BSYNC B1 ;  /* 0x0000000000017941 */ /* 0x000fea0003800000 */
.L_x_257:
        /* <DEDUP_REMOVED lines=32> */
.L_x_260:
[----:B------:R-:W-:Y:S05]  /*11d00*/  BSYNC B1 ;  /* 0x0000000000017941 */ /* 0x000fea0003800000 */
.L_x_259:
        /* <DEDUP_REMOVED lines=32> */
.L_x_262:
[----:B------:R-:W-:Y:S05]  /*11f10*/  BSYNC B1 ;  /* 0x0000000000017941 */ /* 0x000fea0003800000 */
.L_x_261:
        /* <DEDUP_REMOVED lines=32> */
.L_x_264:
[----:B------:R-:W-:Y:S05]  /*12120*/  BSYNC B1 ;  /* 0x0000000000017941 */ /* 0x000fea0003800000 */
.L_x_263:
        /* <DEDUP_REMOVED lines=32> */
.L_x_266:
[----:B------:R-:W-:Y:S05]  /*12330*/  BSYNC B1 ;  /* 0x0000000000017941 */ /* 0x000fea0003800000 */
.L_x_265:
        /* <DEDUP_REMOVED lines=32> */
.L_x_268:
[----:B------:R-:W-:Y:S05]  /*12540*/  BSYNC B1 ;  /* 0x0000000000017941 */ /* 0x000fea0003800000 */
.L_x_267:
        /* <DEDUP_REMOVED lines=32> */
.L_x_270:
[----:B------:R-:W-:Y:S05]  /*12750*/  BSYNC B1 ;  /* 0x0000000000017941 */ /* 0x000fea0003800000 */
.L_x_269:
        /* <DEDUP_REMOVED lines=32> */
.L_x_272:
[----:B------:R-:W-:Y:S05]  /*12960*/  BSYNC B1 ;  /* 0x0000000000017941 */ /* 0x000fea0003800000 */
.L_x_271:
        /* <DEDUP_REMOVED lines=32> */
.L_x_274:
[----:B------:R-:W-:Y:S05]  /*12b70*/  BSYNC B1 ;  /* 0x0000000000017941 */ /* 0x000fea0003800000 */
.L_x_273:
        /* <DEDUP_REMOVED lines=36> */
.L_x_276:
[----:B------:R-:W-:Y:S05]  /*12dc0*/  BSYNC B1 ;  /* 0x0000000000017941 */ /* 0x000fea0003800000 */
.L_x_275:
        /* <DEDUP_REMOVED lines=36> */
.L_x_278:
[----:B------:R-:W-:Y:S05]  /*13010*/  BSYNC B1 ;  /* 0x0000000000017941 */ /* 0x000fea0003800000 */
.L_x_277:
        /* <DEDUP_REMOVED lines=35> */
.L_x_280:
[----:B------:R-:W-:Y:S05]  /*13250*/  BSYNC B1 ;  /* 0x0000000000017941 */ /* 0x000fea0003800000 */
.L_x_279:
        /* <DEDUP_REMOVED lines=38> */
.L_x_282:
[----:B------:R-:W-:Y:S05]  /*134c0*/  BSYNC B1 ;  /* 0x0000000000017941 */ /* 0x000fea0003800000 */
.L_x_281:
        /* <DEDUP_REMOVED lines=39> */
.L_x_284:
[----:B------:R-:W-:Y:S05]  /*13740*/  BSYNC B1 ;  /* 0x0000000000017941 */ /* 0x000fea0003800000 */
.L_x_283:
        /* <DEDUP_REMOVED lines=36> */
.L_x_286:
[----:B------:R-:W-:Y:S05]  /*13990*/  BSYNC B1 ;  /* 0x0000000000017941 */ /* 0x000fea0003800000 */
.L_x_285:
        /* <DEDUP_REMOVED lines=35> */
.L_x_288:
[----:B------:R-:W-:Y:S05]  /*13bd0*/  BSYNC B1 ;  /* 0x0000000000017941 */ /* 0x000fea0003800000 */
.L_x_287:
        /* <DEDUP_REMOVED lines=38> */
.L_x_290:
[----:B------:R-:W-:Y:S05]  /*13e40*/  BSYNC B1 ;  /* 0x0000000000017941 */ /* 0x000fea0003800000 */
.L_x_289:
        /* <DEDUP_REMOVED lines=35> */
.L_x_292:
[----:B------:R-:W-:Y:S05]  /*14080*/  BSYNC B1 ;  /* 0x0000000000017941 */ /* 0x000fea0003800000 */
.L_x_291:
[----:B-----5:R-:W-:Y:S04]  /*14090*/  STL [R1+0x2a0], R9 ;  /* 0x0002a00901007387 */ /* 0x020fe80000100800 */
[----:B------:R2:W-:Y:S04]  /*140a0*/  STL [R1+0x29c], R8 ;  /* 0x00029c0801007387 */ /* 0x0005e80000100800 */
[----:B--2---:R-:W2:Y:S04]  /*140b0*/  LDL.LU R8, [R1] ;  /* 0x0000000001087983 */ /* 0x004ea80000300800 */
        /* <DEDUP_REMOVED lines=19> */
[----:B------:R2:W-:Y:S04]  /*141f0*/  STL.S16 [R1], R4 ;  /* 0x0000000401007387 */ /* 0x0005e80000100600 */
[----:B------:R3:W-:Y:S04]  /*14200*/  @P5 STG.E.U16 desc[UR58][R12.64+0x80], R3 ;  /* 0x000080030c005986 */ /* 0x0007e8000c10153a */
[----:B--2---:R0:W5:Y:S04]  /*14210*/  LDL.LU R4, [R1+0x28c] ;  /* 0x00028c0001047983 */ /* 0x0041680000300800 */
[----:B---3--:R0:W5:Y:S01]  /*14220*/  LDL.LU R3, [R1+0x288] ;  /* 0x0002880001037983 */ /* 0x0081620000300800 */
[----:B------:R-:W-:Y:S04]  /*14230*/  BSSY B1, `(.L_x_293) ;  /* 0x0000006000017945 */ /* 0x000fe80003800000 */
[----:B------:R-:W-:Y:S05]  /*14240*/  @!P4 BRA `(.L_x_294) ;  /* 0x000000000010c947 */ /* 0x000fea0003800000 */
[----:B------:R2:W-:Y:S04]  /*14250*/  STL [R1+0x288], R0 ;  /* 0x0002880001007387 */ /* 0x0005e80000100800 */
[----:B--2---:R-:W2:Y:S04]  /*14260*/  LDG.E.LTC128B.U16 R0, desc[UR58][R234.64+0x82] ;  /* 0x0000823aea007981 */ /* 0x004ea8000c1e1520 */
[----:B--2---:R2:W-:Y:S04]  /*14270*/  STL [R1], R0 ;  /* 0x0000000001007387 */ /* 0x0045e80000100800 */
[----:B--2---:R2:W5:Y:S02]  /*14280*/  LDL.LU R0, [R1+0x288] ;  /* 0x0002880001007983 */ /* 0x0045640000300800 */
.L_x_294:
[----:B------:R-:W-:Y:S05]  /*14290*/  BSYNC B1 ;  /* 0x0000000000017941 */ /* 0x000fea0003800000 */
.L_x_293:
[----:B-----5:R-:W-:Y:S04]  /*142a0*/  STL [R1+0x2a0], R9 ;  /* 0x0002a00901007387 */ /* 0x020fe80000100800 */
[----:B------:R3:W-:Y:S04]  /*142b0*/  STL [R1+0x29c], R8 ;  /* 0x00029c0801007387 */ /* 0x0007e80000100800 */
[----:B---3--:R-:W3:Y:S04]  /*142c0*/  LDL.LU R8, [R1+0x4] ;  /* 0x0000040001087983 */ /* 0x008ee80000300800 */
[----:B------:R-:W-:Y:S04]  /*142d0*/  STL [R1+0x298], R7 ;  /* 0x0002980701007387 */ /* 0x000fe80000100800 */
[----:B------:R-:W-:Y:S04]  /*142e0*/  STL [R1+0x294], R6 ;  /* 0x0002940601007387 */ /* 0x000fe80000100800 */
[----:B------:R4:W-:Y:S04]  /*142f0*/  STL [R1+0x290], R5 ;  /* 0x0002900501007387 */ /* 0x0009e80000100800 */
[----:B----4-:R-:W4:Y:S04]  /*14300*/  LDL.LU R5, [R1] ;  /* 0x0000000001057983 */ /* 0x010f280000300800 */
        /* <DEDUP_REMOVED lines=15> */
[----:B------:R1:W-:Y:S04]  /*14400*/  STL.S16 [R1], R4 ;  /* 0x0000000401007387 */ /* 0x0003e80000100600 */
[----:B------:R3:W-:Y:S04]  /*14410*/  @P4 STG.E.U16 desc[UR58][R12.64+0x82], R3 ;  /* 0x000082030c004986 */ /* 0x0007e8000c10153a */
[----:B-1----:R0:W5:Y:S04]  /*14420*/  LDL.LU R4, [R1+0x28c] ;  /* 0x00028c0001047983 */ /* 0x0021680000300800 */
[----:B---3--:R0:W5:Y:S01]  /*14430*/  LDL.LU R3, [R1+0x288] ;  /* 0x0002880001037983 */ /* 0x0081620000300800 */
[----:B------:R-:W-:Y:S04]  /*14440*/  BSSY B1, `(.L_x_295) ;  /* 0x0000006000017945 */ /* 0x000fe80003800000 */
[----:B------:R-:W-:Y:S05]  /*14450*/  @!P5 BRA `(.L_x_296) ;  /* 0x000000000010d947 */ /* 0x000fea0003800000 */
[----:B------:R1:W-:Y:S04]  /*14460*/  STL [R1+0x288], R0 ;  /* 0x0002880001007387 */ /* 0x0003e80000100800 */
[----:B-1----:R-:W3:Y:S04]  /*14470*/  LDG.E.LTC128B.U16 R0, desc[UR58][R232.64+0x80] ;  /* 0x0000803ae8007981 */ /* 0x002ee8000c1e1520 */
[----:B---3--:R1:W-:Y:S04]  /*14480*/  STL [R1], R0 ;  /* 0x0000000001007387 */ /* 0x0083e80000100800 */
[----:B-1----:R1:W5:Y:S02]  /*14490*/  LDL.LU R0, [R1+0x288] ;  /* 0x0002880001007983 */ /* 0x0023640000300800 */
.L_x_296:
[----:B------:R-:W-:Y:S05]  /*144a0*/  BSYNC B1 ;  /* 0x0000000000017941 */ /* 0x000fea0003800000 */
.L_x_295:
[----:B------:R-:W-:Y:S04]  /*144b0*/  STL [R1+0x2ac], R11 ;  /* 0x0002ac0b01007387 */ /* 0x000fe80000100800 */
[----:B------:R3:W-:Y:S04]  /*144c0*/  STL [R1+0x2a8], R10 ;  /* 0x0002a80a01007387 */ /* 0x0007e80000100800 */
[----:B---3--:R-:W3:Y:S04]  /*144d0*/  LDL.LU R10, [R1+0x8] ;  /* 0x00000800010a7983 */ /* 0x008ee80000300800 */
[----:B-----5:R-:W-:Y:S04]  /*144e0*/  STL [R1+0x2a4], R9 ;  /* 0x0002a40901007387 */ /* 0x020fe80000100800 */
[----:B------:R-:W-:Y:S04]  /*144f0*/  STL [R1+0x2a0], R8 ;  /* 0x0002a00801007387 */ /* 0x000fe80000100800 */
[----:B------:R4:W-:Y:S04]  /*14500*/  STL [R1+0x29c], R7 ;  /* 0x00029c0701007387 */ /* 0x0009e80000100800 */
[----:B----4-:R-:W4:Y:S04]  /*14510*/  LDL.LU R7, [R1] ;  /* 0x0000000001077983 */ /* 0x010f280000300800 */
        /* <DEDUP_REMOVED lines=17> */
[----:B------:R0:W-:Y:S04]  /*14630*/  STL.S16 [R1], R6 ;  /* 0x0000000601007387 */ /* 0x0001e80000100600 */
        /* <DEDUP_REMOVED lines=8> */
[----:B--2---:R0:W-:Y:S04]  /*146c0*/  STL [R1], R0 ;  /* 0x0000000001007387 */ /* 0x0041e80000100800 */
[----:B0-----:R0:W5:Y:S02]  /*146d0*/  LDL.LU R0, [R1+0x288] ;  /* 0x0002880001007983 */ /* 0x0011640000300800 */
.L_x_298:
[----:B------:R-:W-:Y:S05]  /*146e0*/  BSYNC B1 ;  /* 0x0000000000017941 */ /* 0x000fea0003800000 */
.L_x_297:
[----:B-----5:R-:W-:Y:S04]  /*146f0*/  STL [R1+0x2ac], R11 ;  /* 0x0002ac0b01007387 */ /* 0x020fe80000100800 */
[----:B------:R2:W-:Y:S04]  /*14700*/  STL [R1+0x2a8], R10 ;  /* 0x0002a80a01007387 */ /* 0x0005e80000100800 */
[----:B--2---:R-:W2:Y:S04]  /*14710*/  LDL.LU R10, [R1+0xc] ;  /* 0x00000c00010a7983 */ /* 0x004ea80000300800 */
[----:B------:R-:W-:Y:S04]  /*14720*/  STL [R1+0x2a4], R9 ;  /* 0x0002a40901007387 */ /* 0x000fe80000100800 */
[----:B------:R-:W-:Y:S04]  /*14730*/  STL [R1+0x2a0], R8 ;  /* 0x0002a00801007387 */ /* 0x000fe80000100800 */
[----:B------:R4:W-:Y:S04]  /*14740*/  STL [R1+0x29c], R7 ;  /* 0x00029c0701007387 */ /* 0x0009e80000100800 */
[----:B----4-:R-:W4:Y:S04]  /*14750*/  LDL.LU R7, [R1] ;  /* 0x0000000001077983 */ /* 0x010f280000300800 */
        /* <DEDUP_REMOVED lines=26> */
[----:B---3--:R1:W-:Y:S04]  /*14900*/  STL [R1], R0 ;  /* 0x0000000001007387 */ /* 0x0083e80000100800 */
[----:B-1----:R1:W5:Y:S02]  /*14910*/  LDL.LU R0, [R1+0x288] ;  /* 0x0002880001007983 */ /* 0x0023640000300800 */
.L_x_300:
[----:B------:R-:W-:Y:S05]  /*14920*/  BSYNC B1 ;  /* 0x0000000000017941 */ /* 0x000fea0003800000 */
.L_x_299:
        /* <DEDUP_REMOVED lines=32> */
.L_x_302:
[----:B------:R-:W-:Y:S05]  /*14b30*/  BSYNC B1 ;  /* 0x0000000000017941 */ /* 0x000fea0003800000 */
.L_x_301:
        /* <DEDUP_REMOVED lines=32> */
.L_x_304:
[----:B------:R-:W-:Y:S05]  /*14d40*/  BSYNC B1 ;  /* 0x0000000000017941 */ /* 0x000fea0003800000 */
.L_x_303:
        /* <DEDUP_REMOVED lines=35> */
.L_x_306:
[----:B------:R-:W-:Y:S05]  /*14f80*/  BSYNC B1 ;  /* 0x0000000000017941 */ /* 0x000fea0003800000 */
.L_x_305:
        /* <DEDUP_REMOVED lines=35> */
.L_x_308:
[----:B------:R-:W-:Y:S05]  /*151c0*/  BSYNC B1 ;  /* 0x0000000000017941 */ /* 0x000fea0003800000 */
.L_x_307:
[----:B-----5:R-:W-:Y:S04]  /*151d0*/  STL [R1+0x290], R7 ;  /* 0x0002900701007387 */ /* 0x020fe80000100800 */
[----:B------:R3:W-:Y:S04]  /*151e0*/  STL [R1+0x28c], R6 ;  /* 0x00028c0601007387 */ /* 0x0007e80000100800 */
[----:B---3--:R-:W3:Y:S04]  /*151f0*/  LDL.LU R6, [R1] ;  /* 0x0000000001067983 */ /* 0x008ee80000300800 */
[----:B------:R4:W-:Y:S01]  /*15200*/  STL [R1+0x288], R3 ;  /* 0x0002880301007387 */ /* 0x0009e20000100800 */
[----:B---3--:R-:W-:-:S05]  /*15210*/  HADD2.F32 R7, -RZ, R6.H0_H0 ;  /* 0x20000006ff077230 */ /* 0x008fca0000004100 */
[----:B------:R-:W-:-:S04]  /*15220*/  FMUL R7, R7, R16 ;  /* 0x0000001007077220 */ /* 0x000fc80000400000 */
[----:B------:R-:W-:Y:S02]  /*15230*/  FFMA R224, R224, R2, R7 ;  /* 0x00000002e0e07223 */ /* 0x000fe40000000007 */
[----:B------:R3:W5:Y:S01]  /*15240*/  LDL.LU R7, [R1+0x290] ;  /* 0x0002900001077983 */ /* 0x0007620000300800 */
[----:B------:R-:W-:Y:S02]  /*15250*/  ISETP.GT.AND P4, PT, R0, 0x100, P2 ;  /* 0x000001000000780c */ /* 0x000fe40001784270 */
[----:B------:R-:W-:-:S04]  /*15260*/  F2FP.F16.F32.PACK_AB R224, RZ, R224 ;  /* 0x000000e0ffe0723e */ /* 0x000fc800000000ff */
[----:B----4-:R-:W-:Y:S02]  /*15270*/  PRMT R3, R224, 0x7610, R3 ;  /* 0x00007610e0037816 */ /* 0x010fe40000000003 */
[----:B------:R-:W-:Y:S02]  /*15280*/  PRMT R224, R6, 0x7610, R224 ;  /* 0x0000761006e07816 */ /* 0x000fe400000000e0 */
[----:B------:R3:W5:Y:S04]  /*15290*/  LDL.LU R6, [R1+0x28c] ;  /* 0x00028c0001067983 */ /* 0x0007680000300800 */
[----:B------:R4:W-:Y:S04]  /*152a0*/  @P5 STG.E.U16 desc[UR58][R4.64+0x80], R3 ;  /* 0x0000800304005986 */ /* 0x0009e8000c10153a */
[----:B----4-:R3:W5:Y:S01]  /*152b0*/  LDL.LU R3, [R1+0x288] ;  /* 0x0002880001037983 */ /* 0x0107620000300800 */
[----:B------:R-:W-:Y:S04]  /*152c0*/  BSSY B1, `(.L_x_309) ;  /* 0x0000003000017945 */ /* 0x000fe80003800000 */
[----:B------:R-:W-:Y:S05]  /*152d0*/  @!P4 BRA `(.L_x_310) ;  /* 0x000000000004c947 */ /* 0x000fea0003800000 */
[----:B------:R4:W5:Y:S02]  /*152e0*/  LDG.E.LTC128B.U16 R224, desc[UR58][R20.64+0x82] ;  /* 0x0000823a14e07981 */ /* 0x000964000c1e1520 */
.L_x_310:
[----:B------:R-:W-:Y:S05]  /*152f0*/  BSYNC B1 ;  /* 0x0000000000017941 */ /* 0x000fea0003800000 */
.L_x_309:
[----:B-----5:R0:W-:Y:S02]  /*15300*/  STL [R1+0x288], R3 ;  /* 0x0002880301007387 */ /* 0x0201e40000100800 */
[----:B0-----:R-:W-:-:S05]  /*15310*/  HADD2.F32 R3, -RZ, R224.H0_H0 ;  /* 0x200000e0ff037230 */ /* 0x001fca0000004100 */
[----:B------:R-:W-:-:S04]  /*15320*/  FMUL R3, R3, R16 ;  /* 0x0000001003037220 */ /* 0x000fc80000400000 */
[----:B------:R-:W-:Y:S02]  /*15330*/  FFMA R225, R225, R2, R3 ;  /* 0x00000002e1e17223 */ /* 0x000fe40000000003 */
[----:B------:R0:W5:Y:S01]  /*15340*/  LDL.LU R3, [R1+0x288] ;  /* 0x0002880001037983 */ /* 0x0001620000300800 */
[----:B------:R-:W-:Y:S01]  /*15350*/  ISETP.GT.AND P5, PT, R0, 0x108, P3 ;  /* 0x000001080000780c */ /* 0x000fe20001fa4270 */
[----:B------:R-:W-:Y:S01]  /*15360*/  BSSY B1, `(.L_x_311) ;  /* 0x0000005000017945 */ /* 0x000fe20003800000 */
[----:B------:R-:W-:-:S05]  /*15370*/  F2FP.F16.F32.PACK_AB R225, RZ, R225 ;  /* 0x000000e1ffe1723e */ /* 0x000fca00000000ff */
[----:B------:R0:W-:Y:S06]  /*15380*/  @P4 STG.E.U16 desc[UR58][R4.64+0x82], R225 ;  /* 0x000082e104004986 */ /* 0x0001ec000c10153a */
[----:B------:R-:W-:Y:S05]  /*15390*/  @!P5 BRA `(.L_x_312) ;  /* 0x000000000004d947 */ /* 0x000fea0003800000 */
[----:B------:R0:W5:Y:S02]  /*153a0*/  LDG.E.LTC128B.U16 R224, desc[UR58][R18.64+0x80] ;  /* 0x0000803a12e07981 */ /* 0x000164000c1e1520 */
.L_x_312:
[----:B------:R-:W-:Y:S05]  /*153b0*/  BSYNC B1 ;  /* 0x0000000000017941 */ /* 0x000fea0003800000 */
.L_x_311:
[----:B0----5:R-:W-:Y:S01]  /*153c0*/  HADD2.F32 R225, -RZ, R224.H0_H0 ;  /* 0x200000e0ffe17230 */ /* 0x021fe20000004100 */
[----:B------:R-:W-:Y:S01]  /*153d0*/  ISETP.GT.AND P4, PT, R0, 0x108, P2 ;  /* 0x000001080000780c */ /* 0x000fe20001784270 */
[----:B------:R-:W-:Y:S03]  /*153e0*/  BSSY B1, `(.L_x_313) ;  /* 0x0000007000017945 */ /* 0x000fe60003800000 */
[----:B------:R-:W-:-:S04]  /*153f0*/  FMUL R225, R225, R16 ;  /* 0x00000010e1e17220 */ /* 0x000fc80000400000 */
[----:B------:R-:W-:-:S05]  /*15400*/  FFMA R225, R226, R2, R225 ;  /* 0x00000002e2e17223 */ /* 0x000fca00000000e1 */
[----:B------:R-:W-:-:S05]  /*15410*/  F2FP.F16.F32.PACK_AB R225, RZ, R225 ;  /* 0x000000e1ffe1723e */ /* 0x000fca00000000ff */
[----:B------:R0:W-:Y:S01]  /*15420*/  @P5 STG.E.U16 desc[UR58][R236.64+0x80], R225 ;  /* 0x000080e1ec005986 */ /* 0x0001e2000c10153a */
[----:B------:R-:W-:Y:S05]  /*15430*/  @!P4 BRA `(.L_x_314) ;  /* 0x000000000004c947 */ /* 0x000fea0003800000 */
[----:B------:R0:W5:Y:S02]  /*15440*/  LDG.E.LTC128B.U16 R224, desc[UR58][R18.64+0x82] ;  /* 0x0000823a12e07981 */ /* 0x000164000c1e1520 */
.L_x_314:
[----:B------:R-:W-:Y:S05]  /*15450*/  BSYNC B1 ;  /* 0x0000000000017941 */ /* 0x000fea0003800000 */
.L_x_313:
        /* <DEDUP_REMOVED lines=9> */
.L_x_316:
[----:B------:R-:W-:Y:S05]  /*154f0*/  BSYNC B1 ;  /* 0x0000000000017941 */ /* 0x000fea0003800000 */
.L_x_315:
        /* <DEDUP_REMOVED lines=9> */
.L_x_318:
[----:B------:R-:W-:Y:S05]  /*15590*/  BSYNC B1 ;  /* 0x0000000000017941 */ /* 0x000fea0003800000 */
.L_x_317:
        /* <DEDUP_REMOVED lines=9> */
.L_x_320:
[----:B------:R-:W-:Y:S05]  /*15630*/  BSYNC B1 ;  /* 0x0000000000017941 */ /* 0x000fea0003800000 */
.L_x_319:
        /* <DEDUP_REMOVED lines=9> */
.L_x_322:
[----:B------:R-:W-:Y:S05]  /*156d0*/  BSYNC B1 ;  /* 0x0000000000017941 */ /* 0x000fea0003800000 */
.L_x_321:
        /* <DEDUP_REMOVED lines=9> */
.L_x_324:
[----:B------:R-:W-:Y:S05]  /*15770*/  BSYNC B1 ;  /* 0x0000000000017941 */ /* 0x000fea0003800000 */
.L_x_323:
[----:B0----5:R-:W-:Y:S01]  /*15780*/  HADD2.F32 R225, -RZ, R224.H0_H0 ;  /* 0x200000e0ffe17230 */ /* 0x021fe20000004100 */
[----:B------:R-:W-:Y:S01]  /*15790*/  ISETP.GT.AND P4, PT, R0, 0x180, P2 ;  /* 0x000001800000780c */ /* 0x000fe20001784270 */
[----:B------:R-:W-:Y:S03]  /*157a0*/  BSSY B1, `(.L_x_325) ;  /* 0x0000009000017945 */ /* 0x000fe60003800000 */
[----:B------:R-:W-:-:S04]  /*157b0*/  FMUL R225, R225, R16 ;  /* 0x00000010e1e17220 */ /* 0x000fc80000400000 */
[----:B------:R-:W-:-:S05]  /*157c0*/  FFMA R216, R216, R2, R225 ;  /* 0x00000002d8d87223 */ /* 0x000fca00000000e1 */
[----:B------:R-:W-:-:S04]  /*157d0*/  F2FP.F16.F32.PACK_AB R216, RZ, R216 ;  /* 0x000000d8ffd8723e */ /* 0x000fc800000000ff */
[----:B------:R-:W-:Y:S02]  /*157e0*/  PRMT R225, R216, 0x7610, R225 ;  /* 0x00007610d8e17816 */ /* 0x000fe400000000e1 */
[----:B------:R-:W-:-:S03]  /*157f0*/  PRMT R216, R224, 0x7610, R216 ;  /* 0x00007610e0d87816 */ /* 0x000fc600000000d8 */
[----:B------:R0:W-:Y:S01]  /*15800*/  @P5 STG.E.U16 desc[UR58][R6.64+0x80], R225 ;  /* 0x000080e106005986 */ /* 0x0001e2000c10153a */
[----:B------:R-:W-:Y:S05]  /*15810*/  @!P4 BRA `(.L_x_326) ;  /* 0x000000000004c947 */ /* 0x000fea0003800000 */
[----:B------:R0:W5:Y:S02]  /*15820*/  LDG.E.LTC128B.U16 R216, desc[UR58][R14.64+0x82] ;  /* 0x0000823a0ed87981 */ /* 0x000164000c1e1520 */
.L_x_326:
[----:B------:R-:W-:Y:S05]  /*15830*/  BSYNC B1 ;  /* 0x0000000000017941 */ /* 0x000fea0003800000 */
.L_x_325:
[----:B-----5:R-:W-:Y:S01]  /*15840*/  HADD2.F32 R224, -RZ, R216.H0_H0 ;  /* 0x200000d8ffe07230 */ /* 0x020fe20000004100 */
        /* <DEDUP_REMOVED lines=8> */
.L_x_328:
[----:B------:R-:W-:Y:S05]  /*158d0*/  BSYNC B1 ;  /* 0x0000000000017941 */ /* 0x000fea0003800000 */
.L_x_327:
        /* <DEDUP_REMOVED lines=9> */
.L_x_330:
[----:B------:R-:W-:Y:S05]  /*15970*/  BSYNC B1 ;  /* 0x0000000000017941 */ /* 0x000fea0003800000 */
.L_x_329:
        /* <DEDUP_REMOVED lines=9> */
.L_x_332:
[----:B------:R-:W-:Y:S05]  /*15a10*/  BSYNC B1 ;  /* 0x0000000000017941 */ /* 0x000fea0003800000 */
.L_x_331:
        /* <DEDUP_REMOVED lines=9> */
.L_x_334:
[----:B------:R-:W-:Y:S05]  /*15ab0*/  BSYNC B1 ;  /* 0x0000000000017941 */ /* 0x000fea0003800000 */
.L_x_333:
        /* <DEDUP_REMOVED lines=9> */
.L_x_336:
[----:B------:R-:W-:Y:S05]  /*15b50*/  BSYNC B1 ;  /* 0x0000000000017941 */ /* 0x000fea0003800000 */
.L_x_335:
        /* <DEDUP_REMOVED lines=9> */
.L_x_338:
[----:B------:R-:W-:Y:S05]  /*15bf0*/  BSYNC B1 ;  /* 0x0000000000017941 */ /* 0x000fea0003800000 */
.L_x_337:
[----:B------:R1:W5:Y:S02]  /*15c00*/  LDL.64 R224, [R1+0x240] ;  /* 0x0002400001e07983 */ /* 0x0003640000100a00 */
[----:B0----5:R-:W-:Y:S01]  /*15c10*/  HADD2.F32 R217, -RZ, R216.H0_H0 ;  /* 0x200000d8ffd97230 */ /* 0x021fe20000004100 */
[----:B------:R-:W-:Y:S01]  /*15c20*/  ISETP.GT.AND P3, PT, R3, 0x50, PT ;  /* 0x000000500300780c */ /* 0x000fe20003f64270 */
[----:B------:R-:W-:Y:S03]  /*15c30*/  BSSY B1, `(.L_x_339) ;  /* 0x0000008000017945 */ /* 0x000fe60003800000 */
[----:B------:R-:W-:Y:S01]  /*15c40*/  FMUL R218, R217, R16 ;  /* 0x00000010d9da7220 */ /* 0x000fe20000400000 */
[----:B------:R-:W-:-:S03]  /*15c50*/  ISETP.GT.AND P1, PT, R0, RZ, P3 ;  /* 0x000000ff0000720c */ /* 0x000fc60001f24270 */
[----:B------:R-:W-:-:S05]  /*15c60*/  FFMA R218, R223, R2, R218 ;  /* 0x00000002dfda7223 */ /* 0x000fca00000000da */
[----:B------:R-:W-:-:S05]  /*15c70*/  F2FP.F16.F32.PACK_AB R218, RZ, R218 ;  /* 0x000000daffda723e */ /* 0x000fca00000000ff */
[----:B------:R1:W-:Y:S01]  /*15c80*/  @P0 STG.E.U16 desc[UR58][R22.64+0x92], R218 ;  /* 0x000092da16000986 */ /* 0x0003e2000c10153a */
[----:B------:R-:W-:Y:S05]  /*15c90*/  @!P1 BRA `(.L_x_340) ;  /* 0x0000000000049947 */ /* 0x000fea0003800000 */
[----:B------:R0:W5:Y:S02]  /*15ca0*/  LDG.E.LTC128B.U16 R216, desc[UR58][R224.64+0xa0] ;  /* 0x0000a03ae0d87981 */ /* 0x000164000c1e1520 */
.L_x_340:
[----:B------:R-:W-:Y:S05]  /*15cb0*/  BSYNC B1 ;  /* 0x0000000000017941 */ /* 0x000fea0003800000 */
.L_x_339:
[----:B-----5:R-:W-:Y:S01]  /*15cc0*/  HADD2.F32 R217, -RZ, R216.H0_H0 ;  /* 0x200000d8ffd97230 */ /* 0x020fe20000004100 */
        /* <DEDUP_REMOVED lines=9> */
.L_x_342:
[----:B------:R-:W-:Y:S05]  /*15d60*/  BSYNC B1 ;  /* 0x0000000000017941 */ /* 0x000fea0003800000 */
.L_x_341:
[----:B------:R1:W5:Y:S02]  /*15d70*/  LDL.64 R220, [R1+0x220] ;  /* 0x0002200001dc7983 */ /* 0x0003640000100a00 */
        /* <DEDUP_REMOVED lines=9> */
.L_x_344:
[----:B------:R-:W-:Y:S05]  /*15e10*/  BSYNC B1 ;  /* 0x0000000000017941 */ /* 0x000fea0003800000 */
.L_x_343:
[----:B-1----:R-:W2:Y:S01]  /*15e20*/  LDL.64 R218, [R1+0x228] ;  /* 0x0002280001da7983 */ /* 0x002ea20000100a00 */
[----:B-----5:R-:W-:Y:S01]  /*15e30*/  HADD2.F32 R209, -RZ, R216.H0_H0 ;  /* 0x200000d8ffd17230 */ /* 0x020fe20000004100 */
[----:B------:R-:W-:Y:S01]  /*15e40*/  ISETP.GT.AND P0, PT, R0, 0x8, P2 ;  /* 0x000000080000780c */ /* 0x000fe20001704270 */
[----:B------:R-:W-:Y:S03]  /*15e50*/  BSSY B1, `(.L_x_345) ;  /* 0x0000007000017945 */ /* 0x000fe60003800000 */
[----:B------:R-:W-:-:S04]  /*15e60*/  FMUL R209, R209, R16 ;  /* 0x00000010d1d17220 */ /* 0x000fc80000400000 */
[----:B------:R-:W-:-:S05]  /*15e70*/  FFMA R209, R210, R2, R209 ;  /* 0x00000002d2d17223 */ /* 0x000fca00000000d1 */
[----:B------:R-:W-:-:S05]  /*15e80*/  F2FP.F16.F32.PACK_AB R209, RZ, R209 ;  /* 0x000000d1ffd1723e */ /* 0x000fca00000000ff */
[----:B--2---:R1:W-:Y:S01]  /*15e90*/  @P1 STG.E.U16 desc[UR58][R218.64+0xa0], R209 ;  /* 0x0000a0d1da001986 */ /* 0x0043e2000c10153a */
[----:B------:R-:W-:Y:S05]  /*15ea0*/  @!P0 BRA `(.L_x_346) ;  /* 0x0000000000048947 */ /* 0x000fea0003800000 */
[----:B------:R2:W5:Y:S02]  /*15eb0*/  LDG.E.LTC128B.U16 R216, desc[UR58][R220.64+0xa2] ;  /* 0x0000a23adcd87981 */ /* 0x000564000c1e1520 */
.L_x_346:
[----:B------:R-:W-:Y:S05]  /*15ec0*/  BSYNC B1 ;  /* 0x0000000000017941 */ /* 0x000fea0003800000 */
.L_x_345:
[----:B-1---5:R-:W-:Y:S01]  /*15ed0*/  HADD2.F32 R209, -RZ, R216.H0_H0 ;  /* 0x200000d8ffd17230 */ /* 0x022fe20000004100 */
        /* <DEDUP_REMOVED lines=9> */
.L_x_348:
[----:B------:R-:W-:Y:S05]  /*15f70*/  BSYNC B1 ;  /* 0x0000000000017941 */ /* 0x000fea0003800000 */
.L_x_347:
        /* <DEDUP_REMOVED lines=10> */
.L_x_350:
[----:B------:R-:W-:Y:S05]  /*16020*/  BSYNC B1 ;  /* 0x0000000000017941 */ /* 0x000fea0003800000 */
.L_x_349:
[----:B0----5:R-:W-:Y:S01]  /*16030*/  HADD2.F32 R209, -RZ, R216.H0_H0 ;  /* 0x200000d8ffd17230 */ /* 0x021fe20000004100 */
[----:B------:R-:W-:Y:S01]  /*16040*/  ISETP.GT.AND P5, PT, R0, 0x8, P1 ;  /* 0x000000080000780c */ /* 0x000fe20000fa4270 */
[----:B------:R-:W-:Y:S03]  /*16050*/  BSSY B1, `(.L_x_351) ;  /* 0x0000007000017945 */ /* 0x000fe60003800000 */
[----:B-1----:R-:W-:-:S04]  /*16060*/  FMUL R208, R209, R16 ;  /* 0x00000010d1d07220 */ /* 0x002fc80000400000 */
[----:B------:R-:W-:-:S05]  /*16070*/  FFMA R208, R213, R2, R208 ;  /* 0x00000002d5d07223 */ /* 0x000fca00000000d0 */
[----:B------:R-:W-:-:S05]  /*16080*/  F2FP.F16.F32.PACK_AB R208, RZ, R208 ;  /* 0x000000d0ffd0723e */ /* 0x000fca00000000ff */
[----:B------:R0:W-:Y:S01]  /*16090*/  @P4 STG.E.U16 desc[UR58][R8.64+0xb2], R208 ;  /* 0x0000b2d008004986 */ /* 0x0001e2000c10153a */
[----:B------:R-:W-:Y:S05]  /*160a0*/  @!P5 BRA `(.L_x_352) ;  /* 0x000000000004d947 */ /* 0x000fea0003800000 */
[----:B------:R1:W5:Y:S02]  /*160b0*/  LDG.E.LTC128B.U16 R216, desc[UR58][R220.64+0xb0] ;  /* 0x0000b03adcd87981 */ /* 0x000364000c1e1520 */
.L_x_352:
[----:B------:R-:W-:Y:S05]  /*160c0*/  BSYNC B1 ;  /* 0x0000000000017941 */ /* 0x000fea0003800000 */
.L_x_351:
        /* <DEDUP_REMOVED lines=9> */
.L_x_354:
[----:B------:R-:W-:Y:S05]  /*16160*/  BSYNC B1 ;  /* 0x0000000000017941 */ /* 0x000fea0003800000 */
.L_x_353:
        /* <DEDUP_REMOVED lines=9> */
.L_x_356:
[----:B------:R-:W-:Y:S05]  /*16200*/  BSYNC B1 ;  /* 0x0000000000017941 */ /* 0x000fea0003800000 */
.L_x_355:
        /* <DEDUP_REMOVED lines=9> */
.L_x_358:
[----:B------:R-:W-:Y:S05]  /*162a0*/  BSYNC B1 ;  /* 0x0000000000017941 */ /* 0x000fea0003800000 */
.L_x_357:
        /* <DEDUP_REMOVED lines=9> */
.L_x_360:
[----:B------:R-:W-:Y:S05]  /*16340*/  BSYNC B1 ;  /* 0x0000000000017941 */ /* 0x000fea0003800000 */
.L_x_359:
[----:B------:R-:W2:Y:S01]  /*16350*/  LDL.64 R208, [R1+0x200] ;  /* 0x0002000001d07983 */ /* 0x000ea20000100a00 */
        /* <DEDUP_REMOVED lines=9> */
.L_x_362:
[----:B------:R-:W-:Y:S05]  /*163f0*/  BSYNC B1 ;  /* 0x0000000000017941 */ /* 0x000fea0003800000 */
.L_x_361:
[----:B--2--5:R-:W-:Y:S01]  /*16400*/  HADD2.F32 R201, -RZ, R216.H0_H0 ;  /* 0x200000d8ffc97230 */ /* 0x024fe20000004100 */
[----:B------:R-:W-:Y:S01]  /*16410*/  ISETP.GT.AND P5, PT, R0, 0x80, P1 ;  /* 0x000000800000780c */ /* 0x000fe20000fa4270 */
[----:B------:R-:W-:Y:S03]  /*16420*/  BSSY B1, `(.L_x_363) ;  /* 0x0000007000017945 */ /* 0x000fe60003800000 */
[----:B0-----:R-:W-:-:S04]  /*16430*/  FMUL R200, R201, R16 ;  /* 0x00000010c9c87220 */ /* 0x001fc80000400000 */
[----:B------:R-:W-:-:S05]  /*16440*/  FFMA R200, R203, R2, R200 ;  /* 0x00000002cbc87223 */ /* 0x000fca00000000c8 */
[----:B------:R-:W-:-:S05]  /*16450*/  F2FP.F16.F32.PACK_AB R200, RZ, R200 ;  /* 0x000000c8ffc8723e */ /* 0x000fca00000000ff */
[----:B------:R0:W-:Y:S01]  /*16460*/  @P4 STG.E.U16 desc[UR58][R208.64+0xa2], R200 ;  /* 0x0000a2c8d0004986 */ /* 0x0001e2000c10153a */
[----:B------:R-:W-:Y:S05]  /*16470*/  @!P5 BRA `(.L_x_364) ;  /* 0x000000000004d947 */ /* 0x000fea0003800000 */
[----:B------:R2:W5:Y:S02]  /*16480*/  LDG.E.LTC128B.U16 R216, desc[UR58][R234.64+0xb0] ;  /* 0x0000b03aead87981 */ /* 0x000564000c1e1520 */
.L_x_364:
[----:B------:R-:W-:Y:S05]  /*16490*/  BSYNC B1 ;  /* 0x0000000000017941 */ /* 0x000fea0003800000 */
.L_x_363:
        /* <DEDUP_REMOVED lines=9> */
.L_x_366:
[----:B------:R-:W-:Y:S05]  /*16530*/  BSYNC B1 ;  /* 0x0000000000017941 */ /* 0x000fea0003800000 */
.L_x_365:
        /* <DEDUP_REMOVED lines=9> */
.L_x_368:
[----:B------:R-:W-:Y:S05]  /*165d0*/  BSYNC B1 ;  /* 0x0000000000017941 */ /* 0x000fea0003800000 */
.L_x_367:
        /* <DEDUP_REMOVED lines=9> */
.L_x_370:
[----:B------:R-:W-:Y:S05]  /*16670*/  BSYNC B1 ;  /* 0x0000000000017941 */ /* 0x000fea0003800000 */
.L_x_369:
        /* <DEDUP_REMOVED lines=9> */
.L_x_372:
[----:B------:R-:W-:Y:S05]  /*16710*/  BSYNC B1 ;  /* 0x0000000000017941 */ /* 0x000fea0003800000 */
.L_x_371:
        /* <DEDUP_REMOVED lines=9> */
.L_x_374:
[----:B------:R-:W-:Y:S05]  /*167b0*/  BSYNC B1 ;  /* 0x0000000000017941 */ /* 0x000fea0003800000 */
.L_x_373:
        /* <DEDUP_REMOVED lines=9> */
.L_x_376:
[----:B------:R-:W-:Y:S05]  /*16850*/  BSYNC B1 ;  /* 0x0000000000017941 */ /* 0x000fea0003800000 */
.L_x_375:
        /* <DEDUP_REMOVED lines=9> */
.L_x_378:
[----:B------:R-:W-:Y:S05]  /*168f0*/  BSYNC B1 ;  /* 0x0000000000017941 */ /* 0x000fea0003800000 */
.L_x_377:
        /* <DEDUP_REMOVED lines=9> */
.L_x_380:
[----:B------:R-:W-:Y:S05]  /*16990*/  BSYNC B1 ;  /* 0x0000000000017941 */ /* 0x000fea0003800000 */
.L_x_379:
        /* <DEDUP_REMOVED lines=9> */
.L_x_382:
[----:B------:R-:W-:Y:S05]  /*16a30*/  BSYNC B1 ;  /* 0x0000000000017941 */ /* 0x000fea0003800000 */
.L_x_381:
        /* <DEDUP_REMOVED lines=9> */
.L_x_384:
[----:B------:R-:W-:Y:S05]  /*16ad0*/  BSYNC B1 ;  /* 0x0000000000017941 */ /* 0x000fea0003800000 */
.L_x_383:
        /* <DEDUP_REMOVED lines=9> */
.L_x_386:
[----:B------:R-:W-:Y:S05]  /*16b70*/  BSYNC B1 ;  /* 0x0000000000017941 */ /* 0x000fea0003800000 */
.L_x_385:
        /* <DEDUP_REMOVED lines=9> */
.L_x_388:
[----:B------:R-:W-:Y:S05]  /*16c10*/  BSYNC B1 ;  /* 0x0000000000017941 */ /* 0x000fea0003800000 */
.L_x_387:
        /* <DEDUP_REMOVED lines=9> */
.L_x_390:
[----:B------:R-:W-:Y:S05]  /*16cb0*/  BSYNC B1 ;  /* 0x0000000000017941 */ /* 0x000fea0003800000 */
.L_x_389:
        /* <DEDUP_REMOVED lines=9> */
.L_x_392:
[----:B------:R-:W-:Y:S05]  /*16d50*/  BSYNC B1 ;  /* 0x0000000000017941 */ /* 0x000fea0003800000 */
.L_x_391:
        /* <DEDUP_REMOVED lines=9> */
.L_x_394:
[----:B------:R-:W-:Y:S05]  /*16df0*/  BSYNC B1 ;  /* 0x0000000000017941 */ /* 0x000fea0003800000 */
.L_x_393:
        /* <DEDUP_REMOVED lines=9> */
.L_x_396:
[----:B------:R-:W-:Y:S05]  /*16e90*/  BSYNC B1 ;  /* 0x0000000000017941 */ /* 0x000fea0003800000 */
.L_x_395:
        /* <DEDUP_REMOVED lines=9> */
.L_x_398:
[----:B------:R-:W-:Y:S05]  /*16f30*/  BSYNC B1 ;  /* 0x0000000000017941 */ /* 0x000fea0003800000 */
.L_x_397:
        /* <DEDUP_REMOVED lines=9> */
.L_x_400:
[----:B------:R-:W-:Y:S05]  /*16fd0*/  BSYNC B1 ;  /* 0x0000000000017941 */ /* 0x000fea0003800000 */
.L_x_399:
        /* <DEDUP_REMOVED lines=9> */
.L_x_402:
[----:B------:R-:W-:Y:S05]  /*17070*/  BSYNC B1 ;  /* 0x0000000000017941 */ /* 0x000fea0003800000 */
.L_x_401:
        /* <DEDUP_REMOVED lines=10> */
.L_x_404:
[----:B------:R-:W-:Y:S05]  /*17120*/  BSYNC B1 ;  /* 0x0000000000017941 */ /* 0x000fea0003800000 */
.L_x_403:
        /* <DEDUP_REMOVED lines=10> */
.L_x_406:
[----:B------:R-:W-:Y:S05]  /*171d0*/  BSYNC B1 ;  /* 0x0000000000017941 */ /* 0x000fea0003800000 */
.L_x_405:
        /* <DEDUP_REMOVED lines=9> */
.L_x_408:
[----:B------:R-:W-:Y:S05]  /*17270*/  BSYNC B1 ;  /* 0x0000000000017941 */ /* 0x000fea0003800000 */
.L_x_407:
        /* <DEDUP_REMOVED lines=9> */
.L_x_410:
[----:B------:R-:W-:Y:S05]  /*17310*/  BSYNC B1 ;  /* 0x0000000000017941 */ /* 0x000fea0003800000 */
.L_x_409:
        /* <DEDUP_REMOVED lines=10> */
.L_x_412:
[----:B------:R-:W-:Y:S05]  /*173c0*/  BSYNC B1 ;  /* 0x0000000000017941 */ /* 0x000fea0003800000 */
.L_x_411:
        /* <DEDUP_REMOVED lines=10> */
.L_x_414:
[----:B------:R-:W-:Y:S05]  /*17470*/  BSYNC B1 ;  /* 0x0000000000017941 */ /* 0x000fea0003800000 */
.L_x_413:
        /* <DEDUP_REMOVED lines=9> */
.L_x_416:
[----:B------:R-:W-:Y:S05]  /*17510*/  BSYNC B1 ;  /* 0x0000000000017941 */ /* 0x000fea0003800000 */
.L_x_415:
        /* <DEDUP_REMOVED lines=9> */
.L_x_418:
[----:B------:R-:W-:Y:S05]  /*175b0*/  BSYNC B1 ;  /* 0x0000000000017941 */ /* 0x000fea0003800000 */
.L_x_417:
        /* <DEDUP_REMOVED lines=9> */
.L_x_420:
[----:B------:R-:W-:Y:S05]  /*17650*/  BSYNC B1 ;  /* 0x0000000000017941 */ /* 0x000fea0003800000 */
.L_x_419:
        /* <DEDUP_REMOVED lines=9> */
.L_x_422:
[----:B------:R-:W-:Y:S05]  /*176f0*/  BSYNC B1 ;  /* 0x0000000000017941 */ /* 0x000fea0003800000 */
.L_x_421:
        /* <DEDUP_REMOVED lines=9> */
.L_x_424:
[----:B------:R-:W-:Y:S05]  /*17790*/  BSYNC B1 ;  /* 0x0000000000017941 */ /* 0x000fea0003800000 */
.L_x_423:
        /* <DEDUP_REMOVED lines=9> */
.L_x_426:
[----:B------:R-:W-:Y:S05]  /*17830*/  BSYNC B1 ;  /* 0x0000000000017941 */ /* 0x000fea0003800000 */
.L_x_425:
        /* <DEDUP_REMOVED lines=9> */
.L_x_428:
[----:B------:R-:W-:Y:S05]  /*178d0*/  BSYNC B1 ;  /* 0x0000000000017941 */ /* 0x000fea0003800000 */
.L_x_427:
        /* <DEDUP_REMOVED lines=9> */
.L_x_430:
[----:B------:R-:W-:Y:S05]  /*17970*/  BSYNC B1 ;  /* 0x0000000000017941 */ /* 0x000fea0003800000 */
.L_x_429:
        /* <DEDUP_REMOVED lines=9> */
.L_x_432:
[----:B------:R-:W-:Y:S05]  /*17a10*/  BSYNC B1 ;  /* 0x0000000000017941 */ /* 0x000fea0003800000 */
.L_x_431:
        /* <DEDUP_REMOVED lines=9> */
.L_x_434:
[----:B------:R-:W-:Y:S05]  /*17ab0*/  BSYNC B1 ;  /* 0x0000000000017941 */ /* 0x000fea0003800000 */
.L_x_433:
        /* <DEDUP_REMOVED lines=9> */
.L_x_436:
[----:B------:R-:W-:Y:S05]  /*17b50*/  BSYNC B1 ;  /* 0x0000000000017941 */ /* 0x000fea0003800000 */
.L_x_435:
        /* <DEDUP_REMOVED lines=9> */
.L_x_438:
[----:B------:R-:W-:Y:S05]  /*17bf0*/  BSYNC B1 ;  /* 0x0000000000017941 */ /* 0x000fea0003800000 */
.L_x_437:
        /* <DEDUP_REMOVED lines=9> */
.L_x_440:
[----:B------:R-:W-:Y:S05]  /*17c90*/  BSYNC B1 ;  /* 0x0000000000017941 */ /* 0x000fea0003800000 */
.L_x_439:
        /* <DEDUP_REMOVED lines=9> */
.L_x_442:
[----:B------:R-:W-:Y:S05]  /*17d30*/  BSYNC B1 ;  /* 0x0000000000017941 */ /* 0x000fea0003800000 */
.L_x_441:
        /* <DEDUP_REMOVED lines=9> */
.L_x_444:
[----:B------:R-:W-:Y:S05]  /*17dd0*/  BSYNC B1 ;  /* 0x0000000000017941 */ /* 0x000fea0003800000 */
.L_x_443:
        /* <DEDUP_REMOVED lines=9> */
.L_x_446:
[----:B------:R-:W-:Y:S05]  /*17e70*/  BSYNC B1 ;  /* 0x0000000000017941 */ /* 0x000fea0003800000 */
.L_x_445:
        /* <DEDUP_REMOVED lines=9> */
.L_x_448:
[----:B------:R-:W-:Y:S05]  /*17f10*/  BSYNC B1 ;  /* 0x0000000000017941 */ /* 0x000fea0003800000 */
.L_x_447:
        /* <DEDUP_REMOVED lines=9> */
.L_x_450:
[----:B------:R-:W-:Y:S05]  /*17fb0*/  BSYNC B1 ;  /* 0x0000000000017941 */ /* 0x000fea0003800000 */
.L_x_449:
        /* <DEDUP_REMOVED lines=9> */
.L_x_452:
[----:B------:R-:W-:Y:S05]  /*18050*/  BSYNC B1 ;  /* 0x0000000000017941 */ /* 0x000fea0003800000 */
.L_x_451:
        /* <DEDUP_REMOVED lines=9> */
.L_x_454:
[----:B------:R-:W-:Y:S05]  /*180f0*/  BSYNC B1 ;  /* 0x0000000000017941 */ /* 0x000fea0003800000 */
.L_x_453:
        /* <DEDUP_REMOVED lines=9> */
.L_x_456:
[----:B------:R-:W-:Y:S05]  /*18190*/  BSYNC B1 ;  /* 0x0000000000017941 */ /* 0x000fea0003800000 */
.L_x_455:
        /* <DEDUP_REMOVED lines=9> */
.L_x_458:
[----:B------:R-:W-:Y:S05]  /*18230*/  BSYNC B1 ;  /* 0x0000000000017941 */ /* 0x000fea0003800000 */
.L_x_457:
        /* <DEDUP_REMOVED lines=9> */
.L_x_460:
[----:B------:R-:W-:Y:S05]  /*182d0*/  BSYNC B1 ;  /* 0x0000000000017941 */ /* 0x000fea0003800000 */
.L_x_459:
        /* <DEDUP_REMOVED lines=9> */
.L_x_462:
[----:B------:R-:W-:Y:S05]  /*18370*/  BSYNC B1 ;  /* 0x0000000000017941 */ /* 0x000fea0003800000 */
.L_x_461:
        /* <DEDUP_REMOVED lines=9> */
.L_x_464:
[----:B------:R-:W-:Y:S05]  /*18410*/  BSYNC B1 ;  /* 0x0000000000017941 */ /* 0x000fea0003800000 */
.L_x_463:
        /* <DEDUP_REMOVED lines=9> */
.L_x_466:
[----:B------:R-:W-:Y:S05]  /*184b0*/  BSYNC B1 ;  /* 0x0000000000017941 */ /* 0x000fea0003800000 */
.L_x_465:
        /* <DEDUP_REMOVED lines=10> */
.L_x_468:
[----:B------:R-:W-:Y:S05]  /*18560*/  BSYNC B1 ;  /* 0x0000000000017941 */ /* 0x000fea0003800000 */
.L_x_467:
        /* <DEDUP_REMOVED lines=10> */
.L_x_470:
[----:B------:R-:W-:Y:S05]  /*18610*/  BSYNC B1 ;  /* 0x0000000000017941 */ /* 0x000fea0003800000 */
.L_x_469:
        /* <DEDUP_REMOVED lines=9> */
.L_x_472:
[----:B------:R-:W-:Y:S05]  /*186b0*/  BSYNC B1 ;  /* 0x0000000000017941 */ /* 0x000fea0003800000 */
.L_x_471:
        /* <DEDUP_REMOVED lines=9> */
.L_x_474:
[----:B------:R-:W-:Y:S05]  /*18750*/  BSYNC B1 ;  /* 0x0000000000017941 */ /* 0x000fea0003800000 */
.L_x_473:
        /* <DEDUP_REMOVED lines=10> */
.L_x_476:
[----:B------:R-:W-:Y:S05]  /*18800*/  BSYNC B1 ;  /* 0x0000000000017941 */ /* 0x000fea0003800000 */
.L_x_475:
        /* <DEDUP_REMOVED lines=10> */
.L_x_478:
[----:B------:R-:W-:Y:S05]  /*188b0*/  BSYNC B1 ;  /* 0x0000000000017941 */ /* 0x000fea0003800000 */
.L_x_477:
        /* <DEDUP_REMOVED lines=9> */
.L_x_480:
[----:B------:R-:W-:Y:S05]  /*18950*/  BSYNC B1 ;  /* 0x0000000000017941 */ /* 0x000fea0003800000 */
.L_x_479:
        /* <DEDUP_REMOVED lines=9> */
.L_x_482:
[----:B------:R-:W-:Y:S05]  /*189f0*/  BSYNC B1 ;  /* 0x0000000000017941 */ /* 0x000fea0003800000 */
.L_x_481:
        /* <DEDUP_REMOVED lines=9> */
.L_x_484:
[----:B------:R-:W-:Y:S05]  /*18a90*/  BSYNC B1 ;  /* 0x0000000000017941 */ /* 0x000fea0003800000 */
.L_x_483:
        /* <DEDUP_REMOVED lines=9> */
.L_x_486:
[----:B------:R-:W-:Y:S05]  /*18b30*/  BSYNC B1 ;  /* 0x0000000000017941 */ /* 0x000fea0003800000 */
.L_x_485:
        /* <DEDUP_REMOVED lines=9> */
.L_x_488:
[----:B------:R-:W-:Y:S05]  /*18bd0*/  BSYNC B1 ;  /* 0x0000000000017941 */ /* 0x000fea0003800000 */
.L_x_487:
        /* <DEDUP_REMOVED lines=9> */
.L_x_490:
[----:B------:R-:W-:Y:S05]  /*18c70*/  BSYNC B1 ;  /* 0x0000000000017941 */ /* 0x000fea0003800000 */
.L_x_489:
        /* <DEDUP_REMOVED lines=9> */
.L_x_492:
[----:B------:R-:W-:Y:S05]  /*18d10*/  BSYNC B1 ;  /* 0x0000000000017941 */ /* 0x000fea0003800000 */
.L_x_491:
        /* <DEDUP_REMOVED lines=9> */
.L_x_494:
[----:B------:R-:W-:Y:S05]  /*18db0*/  BSYNC B1 ;  /* 0x0000000000017941 */ /* 0x000fea0003800000 */
.L_x_493:
        /* <DEDUP_REMOVED lines=9> */
.L_x_496:
[----:B------:R-:W-:Y:S05]  /*18e50*/  BSYNC B1 ;  /* 0x0000000000017941 */ /* 0x000fea0003800000 */
.L_x_495:
        /* <DEDUP_REMOVED lines=9> */
.L_x_498:
[----:B------:R-:W-:Y:S05]  /*18ef0*/  BSYNC B1 ;  /* 0x0000000000017941 */ /* 0x000fea0003800000 */
.L_x_497:
        /* <DEDUP_REMOVED lines=9> */
.L_x_500:
[----:B------:R-:W-:Y:S05]  /*18f90*/  BSYNC B1 ;  /* 0x0000000000017941 */ /* 0x000fea0003800000 */
.L_x_499:
        /* <DEDUP_REMOVED lines=9> */
.L_x_502:
[----:B------:R-:W-:Y:S05]  /*19030*/  BSYNC B1 ;  /* 0x0000000000017941 */ /* 0x000fea0003800000 */
.L_x_501:
        /* <DEDUP_REMOVED lines=9> */
.L_x_504:
[----:B------:R-:W-:Y:S05]  /*190d0*/  BSYNC B1 ;  /* 0x0000000000017941 */ /* 0x000fea0003800000 */
.L_x_503:
        /* <DEDUP_REMOVED lines=9> */
.L_x_506:
[----:B------:R-:W-:Y:S05]  /*19170*/  BSYNC B1 ;  /* 0x0000000000017941 */ /* 0x000fea0003800000 */
.L_x_505:
        /* <DEDUP_REMOVED lines=9> */
.L_x_508:
[----:B------:R-:W-:Y:S05]  /*19210*/  BSYNC B1 ;  /* 0x0000000000017941 */ /* 0x000fea0003800000 */
.L_x_507:
        /* <DEDUP_REMOVED lines=9> */
.L_x_510:
[----:B------:R-:W-:Y:S05]  /*192b0*/  BSYNC B1 ;  /* 0x0000000000017941 */ /* 0x000fea0003800000 */
.L_x_509:
        /* <DEDUP_REMOVED lines=9> */
.L_x_512:
[----:B------:R-:W-:Y:S05]  /*19350*/  BSYNC B1 ;  /* 0x0000000000017941 */ /* 0x000fea0003800000 */
.L_x_511:
        /* <DEDUP_REMOVED lines=9> */
.L_x_514:
[----:B------:R-:W-:Y:S05]  /*193f0*/  BSYNC B1 ;  /* 0x0000000000017941 */ /* 0x000fea0003800000 */
.L_x_513:
        /* <DEDUP_REMOVED lines=9> */
.L_x_516:
[----:B------:R-:W-:Y:S05]  /*19490*/  BSYNC B1 ;  /* 0x0000000000017941 */ /* 0x000fea0003800000 */
.L_x_515:
        /* <DEDUP_REMOVED lines=9> */
.L_x_518:
[----:B------:R-:W-:Y:S05]  /*19530*/  BSYNC B1 ;  /* 0x0000000000017941 */ /* 0x000fea0003800000 */
.L_x_517:
        /* <DEDUP_REMOVED lines=9> */
.L_x_520:
[----:B------:R-:W-:Y:S05]  /*195d0*/  BSYNC B1 ;  /* 0x0000000000017941 */ /* 0x000fea0003800000 */
.L_x_519:
        /* <DEDUP_REMOVED lines=9> */
.L_x_522:
[----:B------:R-:W-:Y:S05]  /*19670*/  BSYNC B1 ;  /* 0x0000000000017941 */ /* 0x000fea0003800000 */
.L_x_521:
        /* <DEDUP_REMOVED lines=9> */
.L_x_524:
[----:B------:R-:W-:Y:S05]  /*19710*/  BSYNC B1 ;  /* 0x0000000000017941 */ /* 0x000fea0003800000 */
.L_x_523:
        /* <DEDUP_REMOVED lines=9> */
.L_x_526:
[----:B------:R-:W-:Y:S05]  /*197b0*/  BSYNC B1 ;  /* 0x0000000000017941 */ /* 0x000fea0003800000 */
.L_x_525:
        /* <DEDUP_REMOVED lines=9> */
.L_x_528:
[----:B------:R-:W-:Y:S05]  /*19850*/  BSYNC B1 ;  /* 0x0000000000017941 */ /* 0x000fea0003800000 */
.L_x_527:
        /* <DEDUP_REMOVED lines=9> */
.L_x_530:
[----:B------:R-:W-:Y:S05]  /*198f0*/  BSYNC B1 ;  /* 0x0000000000017941 */ /* 0x000fea0003800000 */
.L_x_529:
        /* <DEDUP_REMOVED lines=10> */
.L_x_532:
[----:B------:R-:W-:Y:S05]  /*199a0*/  BSYNC B1 ;  /* 0x0000000000017941 */ /* 0x000fea0003800000 */
.L_x_531:
        /* <DEDUP_REMOVED lines=10> */
.L_x_534:
[----:B------:R-:W-:Y:S05]  /*19a50*/  BSYNC B1 ;  /* 0x0000000000017941 */ /* 0x000fea0003800000 */
.L_x_533:
        /* <DEDUP_REMOVED lines=9> */
.L_x_536:
[----:B------:R-:W-:Y:S05]  /*19af0*/  BSYNC B1 ;  /* 0x0000000000017941 */ /* 0x000fea0003800000 */
.L_x_535:
        /* <DEDUP_REMOVED lines=9> */
.L_x_538:
[----:B------:R-:W-:Y:S05]  /*19b90*/  BSYNC B1 ;  /* 0x0000000000017941 */ /* 0x000fea0003800000 */
.L_x_537:
        /* <DEDUP_REMOVED lines=10> */
.L_x_540:
[----:B------:R-:W-:Y:S05]  /*19c40*/  BSYNC B1 ;  /* 0x0000000000017941 */ /* 0x000fea0003800000 */
.L_x_539:
        /* <DEDUP_REMOVED lines=10> */
.L_x_542:
[----:B------:R-:W-:Y:S05]  /*19cf0*/  BSYNC B1 ;  /* 0x0000000000017941 */ /* 0x000fea0003800000 */
.L_x_541:
        /* <DEDUP_REMOVED lines=9> */
.L_x_544:
[----:B------:R-:W-:Y:S05]  /*19d90*/  BSYNC B1 ;  /* 0x0000000000017941 */ /* 0x000fea0003800000 */
.L_x_543:
        /* <DEDUP_REMOVED lines=9> */
.L_x_546:
[----:B------:R-:W-:Y:S05]  /*19e30*/  BSYNC B1 ;  /* 0x0000000000017941 */ /* 0x000fea0003800000 */
.L_x_545:
        /* <DEDUP_REMOVED lines=9> */
.L_x_548:
[----:B------:R-:W-:Y:S05]  /*19ed0*/  BSYNC B1 ;  /* 0x0000000000017941 */ /* 0x000fea0003800000 */
.L_x_547:
        /* <DEDUP_REMOVED lines=9> */
.L_x_550:
[----:B------:R-:W-:Y:S05]  /*19f70*/  BSYNC B1 ;  /* 0x0000000000017941 */ /* 0x000fea0003800000 */
.L_x_549:
        /* <DEDUP_REMOVED lines=9> */
.L_x_552:
[----:B------:R-:W-:Y:S05]  /*1a010*/  BSYNC B1 ;  /* 0x0000000000017941 */ /* 0x000fea0003800000 */
.L_x_551:
        /* <DEDUP_REMOVED lines=9> */
.L_x_554:
[----:B------:R-:W-:Y:S05]  /*1a0b0*/  BSYNC B1 ;  /* 0x0000000000017941 */ /* 0x000fea0003800000 */
.L_x_553:
        /* <DEDUP_REMOVED lines=9> */
.L_x_556:
[----:B------:R-:W-:Y:S05]  /*1a150*/  BSYNC B1 ;  /* 0x0000000000017941 */ /* 0x000fea0003800000 */
.L_x_555:
        /* <DEDUP_REMOVED lines=9> */
.L_x_558:
[----:B------:R-:W-:Y:S05]  /*1a1f0*/  BSYNC B1 ;  /* 0x0000000000017941 */ /* 0x000fea0003800000 */
.L_x_557:
        /* <DEDUP_REMOVED lines=9> */
.L_x_560:
[----:B------:R-:W-:Y:S05]  /*1a290*/  BSYNC B1 ;  /* 0x0000000000017941 */ /* 0x000fea0003800000 */
.L_x_559:
        /* <DEDUP_REMOVED lines=9> */
.L_x_562:
[----:B------:R-:W-:Y:S05]  /*1a330*/  BSYNC B1 ;  /* 0x0000000000017941 */ /* 0x000fea0003800000 */
.L_x_561:
        /* <DEDUP_REMOVED lines=9> */
.L_x_564:
[----:B------:R-:W-:Y:S05]  /*1a3d0*/  BSYNC B1 ;  /* 0x0000000000017941 */ /* 0x000fea0003800000 */
.L_x_563:
        /* <DEDUP_REMOVED lines=9> */
.L_x_566:
[----:B------:R-:W-:Y:S05]  /*1a470*/  BSYNC B1 ;  /* 0x0000000000017941 */ /* 0x000fea0003800000 */
.L_x_565:
        /* <DEDUP_REMOVED lines=9> */
.L_x_568:
[----:B------:R-:W-:Y:S05]  /*1a510*/  BSYNC B1 ;  /* 0x0000000000017941 */ /* 0x000fea0003800000 */
.L_x_567:
        /* <DEDUP_REMOVED lines=9> */
.L_x_570:
[----:B------:R-:W-:Y:S05]  /*1a5b0*/  BSYNC B1 ;  /* 0x0000000000017941 */ /* 0x000fea0003800000 */
.L_x_569:
        /* <DEDUP_REMOVED lines=9> */
.L_x_572:
[----:B------:R-:W-:Y:S05]  /*1a650*/  BSYNC B1 ;  /* 0x0000000000017941 */ /* 0x000fea0003800000 */
.L_x_571:
        /* <DEDUP_REMOVED lines=9> */
.L_x_574:
[----:B------:R-:W-:Y:S05]  /*1a6f0*/  BSYNC B1 ;  /* 0x0000000000017941 */ /* 0x000fea0003800000 */
.L_x_573:
        /* <DEDUP_REMOVED lines=9> */
.L_x_576:
[----:B------:R-:W-:Y:S05]  /*1a790*/  BSYNC B1 ;  /* 0x0000000000017941 */ /* 0x000fea0003800000 */
.L_x_575:
        /* <DEDUP_REMOVED lines=9> */
.L_x_578:
[----:B------:R-:W-:Y:S05]  /*1a830*/  BSYNC B1 ;  /* 0x0000000000017941 */ /* 0x000fea0003800000 */
.L_x_577:
        /* <DEDUP_REMOVED lines=9> */
.L_x_580:
[----:B------:R-:W-:Y:S05]  /*1a8d0*/  BSYNC B1 ;  /* 0x0000000000017941 */ /* 0x000fea0003800000 */
.L_x_579:
        /* <DEDUP_REMOVED lines=9> */
.L_x_582:
[----:B------:R-:W-:Y:S05]  /*1a970*/  BSYNC B1 ;  /* 0x0000000000017941 */ /* 0x000fea0003800000 */
.L_x_581:
        /* <DEDUP_REMOVED lines=9> */
.L_x_584:
[----:B------:R-:W-:Y:S05]  /*1aa10*/  BSYNC B1 ;  /* 0x0000000000017941 */ /* 0x000fea0003800000 */
.L_x_583:
        /* <DEDUP_REMOVED lines=9> */
.L_x_586:
[----:B------:R-:W-:Y:S05]  /*1aab0*/  BSYNC B1 ;  /* 0x0000000000017941 */ /* 0x000fea0003800000 */
.L_x_585:
        /* <DEDUP_REMOVED lines=9> */
.L_x_588:
[----:B------:R-:W-:Y:S05]  /*1ab50*/  BSYNC B1 ;  /* 0x0000000000017941 */ /* 0x000fea0003800000 */
.L_x_587:
        /* <DEDUP_REMOVED lines=9> */
.L_x_590:
[----:B------:R-:W-:Y:S05]  /*1abf0*/  BSYNC B1 ;  /* 0x0000000000017941 */ /* 0x000fea0003800000 */
.L_x_589:
        /* <DEDUP_REMOVED lines=9> */
.L_x_592:
[----:B------:R-:W-:Y:S05]  /*1ac90*/  BSYNC B1 ;  /* 0x0000000000017941 */ /* 0x000fea0003800000 */
.L_x_591:
        /* <DEDUP_REMOVED lines=9> */
.L_x_594:
[----:B------:R-:W-:Y:S05]  /*1ad30*/  BSYNC B1 ;  /* 0x0000000000017941 */ /* 0x000fea0003800000 */
.L_x_593:
        /* <DEDUP_REMOVED lines=10> */
.L_x_596:
[----:B------:R-:W-:Y:S05]  /*1ade0*/  BSYNC B1 ;  /* 0x0000000000017941 */ /* 0x000fea0003800000 */
.L_x_595:
        /* <DEDUP_REMOVED lines=10> */
.L_x_598:
[----:B------:R-:W-:Y:S05]  /*1ae90*/  BSYNC B1 ;  /* 0x0000000000017941 */ /* 0x000fea0003800000 */
.L_x_597:
        /* <DEDUP_REMOVED lines=9> */
.L_x_600:
[----:B------:R-:W-:Y:S05]  /*1af30*/  BSYNC B1 ;  /* 0x0000000000017941 */ /* 0x000fea0003800000 */
.L_x_599:
        /* <DEDUP_REMOVED lines=9> */
.L_x_602:
[----:B------:R-:W-:Y:S05]  /*1afd0*/  BSYNC B1 ;  /* 0x0000000000017941 */ /* 0x000fea0003800000 */
.L_x_601:
        /* <DEDUP_REMOVED lines=10> */
.L_x_604:
[----:B------:R-:W-:Y:S05]  /*1b080*/  BSYNC B1 ;  /* 0x0000000000017941 */ /* 0x000fea0003800000 */
.L_x_603:
        /* <DEDUP_REMOVED lines=10> */
.L_x_606:
[----:B------:R-:W-:Y:S05]  /*1b130*/  BSYNC B1 ;  /* 0x0000000000017941 */ /* 0x000fea0003800000 */
.L_x_605:
        /* <DEDUP_REMOVED lines=9> */
.L_x_608:
[----:B------:R-:W-:Y:S05]  /*1b1d0*/  BSYNC B1 ;  /* 0x0000000000017941 */ /* 0x000fea0003800000 */
.L_x_607:
        /* <DEDUP_REMOVED lines=9> */
.L_x_610:
[----:B------:R-:W-:Y:S05]  /*1b270*/  BSYNC B1 ;  /* 0x0000000000017941 */ /* 0x000fea0003800000 */
.L_x_609:
        /* <DEDUP_REMOVED lines=9> */
.L_x_612:
[----:B------:R-:W-:Y:S05]  /*1b310*/  BSYNC B1 ;  /* 0x0000000000017941 */ /* 0x000fea0003800000 */
.L_x_611:
        /* <DEDUP_REMOVED lines=9> */
.L_x_614:
[----:B------:R-:W-:Y:S05]  /*1b3b0*/  BSYNC B1 ;  /* 0x0000000000017941 */ /* 0x000fea0003800000 */
.L_x_613:
        /* <DEDUP_REMOVED lines=9> */
.L_x_616:
[----:B------:R-:W-:Y:S05]  /*1b450*/  BSYNC B1 ;  /* 0x0000000000017941 */ /* 0x000fea0003800000 */
.L_x_615:
        /* <DEDUP_REMOVED lines=9> */
.L_x_618:
[----:B------:R-:W-:Y:S05]  /*1b4f0*/  BSYNC B1 ;  /* 0x0000000000017941 */ /* 0x000fea0003800000 */
.L_x_617:
        /* <DEDUP_REMOVED lines=9> */
.L_x_620:
[----:B------:R-:W-:Y:S05]  /*1b590*/  BSYNC B1 ;  /* 0x0000000000017941 */ /* 0x000fea0003800000 */
.L_x_619:
        /* <DEDUP_REMOVED lines=9> */
.L_x_622:
[----:B------:R-:W-:Y:S05]  /*1b630*/  BSYNC B1 ;  /* 0x0000000000017941 */ /* 0x000fea0003800000 */
.L_x_621:
        /* <DEDUP_REMOVED lines=9> */
.L_x_624:
[----:B------:R-:W-:Y:S05]  /*1b6d0*/  BSYNC B1 ;  /* 0x0000000000017941 */ /* 0x000fea0003800000 */
.L_x_623:
        /* <DEDUP_REMOVED lines=9> */
.L_x_626:
[----:B------:R-:W-:Y:S05]  /*1b770*/  BSYNC B1 ;  /* 0x0000000000017941 */ /* 0x000fea0003800000 */
.L_x_625:
        /* <DEDUP_REMOVED lines=9> */
.L_x_628:
[----:B------:R-:W-:Y:S05]  /*1b810*/  BSYNC B1 ;  /* 0x0000000000017941 */ /* 0x000fea0003800000 */
.L_x_627:
        /* <DEDUP_REMOVED lines=9> */
.L_x_630:
[----:B------:R-:W-:Y:S05]  /*1b8b0*/  BSYNC B1 ;  /* 0x0000000000017941 */ /* 0x000fea0003800000 */
.L_x_629:
        /* <DEDUP_REMOVED lines=9> */
.L_x_632:
[----:B------:R-:W-:Y:S05]  /*1b950*/  BSYNC B1 ;  /* 0x0000000000017941 */ /* 0x000fea0003800000 */
.L_x_631:
        /* <DEDUP_REMOVED lines=9> */
.L_x_634:
[----:B------:R-:W-:Y:S05]  /*1b9f0*/  BSYNC B1 ;  /* 0x0000000000017941 */ /* 0x000fea0003800000 */
.L_x_633:
        /* <DEDUP_REMOVED lines=9> */
.L_x_636:
[----:B------:R-:W-:Y:S05]  /*1ba90*/  BSYNC B1 ;  /* 0x0000000000017941 */ /* 0x000fea0003800000 */
.L_x_635:
        /* <DEDUP_REMOVED lines=9> */
.L_x_638:
[----:B------:R-:W-:Y:S05]  /*1bb30*/  BSYNC B1 ;  /* 0x0000000000017941 */ /* 0x000fea0003800000 */
.L_x_637:
        /* <DEDUP_REMOVED lines=9> */
.L_x_640:
[----:B------:R-:W-:Y:S05]  /*1bbd0*/  BSYNC B1 ;  /* 0x0000000000017941 */ /* 0x000fea0003800000 */
.L_x_639:
        /* <DEDUP_REMOVED lines=9> */
.L_x_642:
[----:B------:R-:W-:Y:S05]  /*1bc70*/  BSYNC B1 ;  /* 0x0000000000017941 */ /* 0x000fea0003800000 */
.L_x_641:
        /* <DEDUP_REMOVED lines=9> */
.L_x_644:
[----:B------:R-:W-:Y:S05]  /*1bd10*/  BSYNC B1 ;  /* 0x0000000000017941 */ /* 0x000fea0003800000 */
.L_x_643:
        /* <DEDUP_REMOVED lines=9> */
.L_x_646:
[----:B------:R-:W-:Y:S05]  /*1bdb0*/  BSYNC B1 ;  /* 0x0000000000017941 */ /* 0x000fea0003800000 */
.L_x_645:
        /* <DEDUP_REMOVED lines=9> */
.L_x_648:
[----:B------:R-:W-:Y:S05]  /*1be50*/  BSYNC B1 ;  /* 0x0000000000017941 */ /* 0x000fea0003800000 */
.L_x_647:
        /* <DEDUP_REMOVED lines=9> */
.L_x_650:
[----:B------:R-:W-:Y:S05]  /*1bef0*/  BSYNC B1 ;  /* 0x0000000000017941 */ /* 0x000fea0003800000 */
.L_x_649:
        /* <DEDUP_REMOVED lines=9> */
.L_x_652:
[----:B------:R-:W-:Y:S05]  /*1bf90*/  BSYNC B1 ;  /* 0x0000000000017941 */ /* 0x000fea0003800000 */
.L_x_651:
        /* <DEDUP_REMOVED lines=9> */
.L_x_654:
[----:B------:R-:W-:Y:S05]  /*1c030*/  BSYNC B1 ;  /* 0x0000000000017941 */ /* 0x000fea0003800000 */
.L_x_653:
        /* <DEDUP_REMOVED lines=9> */
.L_x_656:
[----:B------:R-:W-:Y:S05]  /*1c0d0*/  BSYNC B1 ;  /* 0x0000000000017941 */ /* 0x000fea0003800000 */
.L_x_655:
        /* <DEDUP_REMOVED lines=9> */
.L_x_658:
[----:B------:R-:W-:Y:S05]  /*1c170*/  BSYNC B1 ;  /* 0x0000000000017941 */ /* 0x000fea0003800000 */
.L_x_657:
        /* <DEDUP_REMOVED lines=10> */
.L_x_660:
[----:B------:R-:W-:Y:S05]  /*1c220*/  BSYNC B1 ;  /* 0x0000000000017941 */ /* 0x000fea0003800000 */
.L_x_659:
        /* <DEDUP_REMOVED lines=10> */
.L_x_662:
[----:B------:R-:W-:Y:S05]  /*1c2d0*/  BSYNC B1 ;  /* 0x0000000000017941 */ /* 0x000fea0003800000 */
.L_x_661:
        /* <DEDUP_REMOVED lines=9> */
.L_x_664:
[----:B------:R-:W-:Y:S05]  /*1c370*/  BSYNC B1 ;  /* 0x0000000000017941 */ /* 0x000fea0003800000 */
.L_x_663:
        /* <DEDUP_REMOVED lines=9> */
.L_x_666:
[----:B------:R-:W-:Y:S05]  /*1c410*/  BSYNC B1 ;  /* 0x0000000000017941 */ /* 0x000fea0003800000 */
.L_x_665:
        /* <DEDUP_REMOVED lines=10> */
.L_x_668:
[----:B------:R-:W-:Y:S05]  /*1c4c0*/  BSYNC B1 ;  /* 0x0000000000017941 */ /* 0x000fea0003800000 */
.L_x_667:
        /* <DEDUP_REMOVED lines=10> */
.L_x_670:
[----:B------:R-:W-:Y:S05]  /*1c570*/  BSYNC B1 ;  /* 0x0000000000017941 */ /* 0x000fea0003800000 */
.L_x_669:
[----:B-----5:R-:W-:Y:S01]  /*1c580*/  HADD2.F32 R3, -RZ, R216.H0_H0 ;  /* 0x200000d8ff037230 */ /* 0x020fe20000004100 */
        /* <DEDUP_REMOVED lines=8> */
.L_x_672:
[----:B------:R-:W-:Y:S05]  /*1c610*/  BSYNC B1 ;  /* 0x0000000000017941 */ /* 0x000fea0003800000 */
.L_x_671:
        /* <DEDUP_REMOVED lines=9> */
.L_x_674:
[----:B------:R-:W-:Y:S05]  /*1c6b0*/  BSYNC B1 ;  /* 0x0000000000017941 */ /* 0x000fea0003800000 */
.L_x_673:
        /* <DEDUP_REMOVED lines=9> */
.L_x_676:
[----:B------:R-:W-:Y:S05]  /*1c750*/  BSYNC B1 ;  /* 0x0000000000017941 */ /* 0x000fea0003800000 */
.L_x_675:
        /* <DEDUP_REMOVED lines=9> */
.L_x_678:
[----:B------:R-:W-:Y:S05]  /*1c7f0*/  BSYNC B1 ;  /* 0x0000000000017941 */ /* 0x000fea0003800000 */
.L_x_677:
        /* <DEDUP_REMOVED lines=9> */
.L_x_680:
[----:B------:R-:W-:Y:S05]  /*1c890*/  BSYNC B1 ;  /* 0x0000000000017941 */ /* 0x000fea0003800000 */
.L_x_679:
        /* <DEDUP_REMOVED lines=9> */
.L_x_682:
[----:B------:R-:W-:Y:S05]  /*1c930*/  BSYNC B1 ;  /* 0x0000000000017941 */ /* 0x000fea0003800000 */
.L_x_681:
        /* <DEDUP_REMOVED lines=9> */
.L_x_684:
[----:B------:R-:W-:Y:S05]  /*1c9d0*/  BSYNC B1 ;  /* 0x0000000000017941 */ /* 0x000fea0003800000 */
.L_x_683:
        /* <DEDUP_REMOVED lines=9> */
.L_x_686:
[----:B------:R-:W-:Y:S05]  /*1ca70*/  BSYNC B1 ;  /* 0x0000000000017941 */ /* 0x000fea0003800000 */
.L_x_685:
        /* <DEDUP_REMOVED lines=9> */
.L_x_688:
[----:B------:R-:W-:Y:S05]  /*1cb10*/  BSYNC B1 ;  /* 0x0000000000017941 */ /* 0x000fea0003800000 */
.L_x_687:
        /* <DEDUP_REMOVED lines=9> */
.L_x_690:
[----:B------:R-:W-:Y:S05]  /*1cbb0*/  BSYNC B1 ;  /* 0x0000000000017941 */ /* 0x000fea0003800000 */
.L_x_689:
        /* <DEDUP_REMOVED lines=9> */
.L_x_692:
[----:B------:R-:W-:Y:S05]  /*1cc50*/  BSYNC B1 ;  /* 0x0000000000017941 */ /* 0x000fea0003800000 */
.L_x_691:
        /* <DEDUP_REMOVED lines=9> */
.L_x_694:
[----:B------:R-:W-:Y:S05]  /*1ccf0*/  BSYNC B1 ;  /* 0x0000000000017941 */ /* 0x000fea0003800000 */
.L_x_693:
        /* <DEDUP_REMOVED lines=9> */
.L_x_696:
[----:B------:R-:W-:Y:S05]  /*1cd90*/  BSYNC B1 ;  /* 0x0000000000017941 */ /* 0x000fea0003800000 */
.L_x_695:
        /* <DEDUP_REMOVED lines=9> */
.L_x_698:
[----:B------:R-:W-:Y:S05]  /*1ce30*/  BSYNC B1 ;  /* 0x0000000000017941 */ /* 0x000fea0003800000 */
.L_x_697:
        /* <DEDUP_REMOVED lines=9> */
.L_x_700:
[----:B------:R-:W-:Y:S05]  /*1ced0*/  BSYNC B1 ;  /* 0x0000000000017941 */ /* 0x000fea0003800000 */
.L_x_699:
        /* <DEDUP_REMOVED lines=9> */
.L_x_702:
[----:B------:R-:W-:Y:S05]  /*1cf70*/  BSYNC B1 ;  /* 0x0000000000017941 */ /* 0x000fea0003800000 */
.L_x_701:
        /* <DEDUP_REMOVED lines=9> */
.L_x_704:
[----:B------:R-:W-:Y:S05]  /*1d010*/  BSYNC B1 ;  /* 0x0000000000017941 */ /* 0x000fea0003800000 */
.L_x_703:
        /* <DEDUP_REMOVED lines=9> */
.L_x_706:
[----:B------:R-:W-:Y:S05]  /*1d0b0*/  BSYNC B1 ;  /* 0x0000000000017941 */ /* 0x000fea0003800000 */
.L_x_705:
        /* <DEDUP_REMOVED lines=9> */
.L_x_708:
[----:B------:R-:W-:Y:S05]  /*1d150*/  BSYNC B1 ;  /* 0x0000000000017941 */ /* 0x000fea0003800000 */
.L_x_707:
        /* <DEDUP_REMOVED lines=9> */
.L_x_710:
[----:B------:R-:W-:Y:S05]  /*1d1f0*/  BSYNC B1 ;  /* 0x0000000000017941 */ /* 0x000fea0003800000 */
.L_x_709:
        /* <DEDUP_REMOVED lines=9> */
.L_x_712:
[----:B------:R-:W-:Y:S05]  /*1d290*/  BSYNC B1 ;  /* 0x0000000000017941 */ /* 0x000fea0003800000 */
.L_x_711:
        /* <DEDUP_REMOVED lines=9> */
.L_x_714:
[----:B------:R-:W-:Y:S05]  /*1d330*/  BSYNC B1 ;  /* 0x0000000000017941 */ /* 0x000fea0003800000 */
.L_x_713:
        /* <DEDUP_REMOVED lines=9> */
.L_x_716:
[----:B------:R-:W-:Y:S05]  /*1d3d0*/  BSYNC B1 ;  /* 0x0000000000017941 */ /* 0x000fea0003800000 */
.L_x_715:
        /* <DEDUP_REMOVED lines=9> */
.L_x_718:
[----:B------:R-:W-:Y:S05]  /*1d470*/  BSYNC B1 ;  /* 0x0000000000017941 */ /* 0x000fea0003800000 */
.L_x_717:
        /* <DEDUP_REMOVED lines=9> */
.L_x_720:
[----:B------:R-:W-:Y:S05]  /*1d510*/  BSYNC B1 ;  /* 0x0000000000017941 */ /* 0x000fea0003800000 */
.L_x_719:
        /* <DEDUP_REMOVED lines=9> */
.L_x_722:
[----:B------:R-:W-:Y:S05]  /*1d5b0*/  BSYNC B1 ;  /* 0x0000000000017941 */ /* 0x000fea0003800000 */
.L_x_721:
[----:B------:R-:W-:Y:S05]  /*1d5c0*/  @!P0 BRA `(.L_x_723) ;  /* 0x0000006800688947 */ /* 0x000fea0003800000 */
[----:B0----5:R-:W-:-:S05]  /*1d5d0*/  HADD2.F32 R3, -RZ, R216.H0_H0 ;  /* 0x200000d8ff037230 */ /* 0x021fca0000004100 */
[----:B------:R-:W-:-:S04]  /*1d5e0*/  FMUL R0, R3, R16 ;  /* 0x0000001003007220 */ /* 0x000fc80000400000 */
[----:B------:R-:W-:-:S05]  /*1d5f0*/  FFMA R0, R31, R2, R0 ;  /* 0x000000021f007223 */ /* 0x000fca0000000000 */
[----:B------:R-:W-:-:S05]  /*1d600*/  F2FP.F16.F32.PACK_AB R0, RZ, R0 ;  /* 0x00000000ff00723e */ /* 0x000fca00000000ff */
[----:B------:R0:W-:Y:S01]  /*1d610*/  STG.E.U16 desc[UR58][R22.64+0x152], R0 ;  /* 0x0001520016007986 */ /* 0x0001e2000c10153a */
[----:B------:R-:W-:Y:S05]  /*1d620*/  BRA `(.L_x_723) ;  /* 0x0000006800507947 */ /* 0x000fea0003800000 */
.L_x_34:
[----:B------:R-:W3:Y:S01]  /*1d630*/  LDL.LU R21, [R1+0x224] ;  /* 0x0002240001157983 */ /* 0x000ee20000300800 */
[----:B------:R-:W-:-:S03]  /*1d640*/  ULDC.64 UR4, c[0x0][0x5c0] ;  /* 0x0001700000047ab9 */ /* 0x000fc60000000a00 */
[----:B------:R-:W4:Y:S04]  /*1d650*/  LDL.LU R20, [R1+0x220] ;  /* 0x0002200001147983 */ /* 0x000f280000300800 */
[----:B------:R-:W2:Y:S04]  /*1d660*/  LDL.LU R6, [R1+0x228] ;  /* 0x0002280001067983 */ /* 0x000ea80000300800 */
[----:B------:R-:W2:Y:S04]  /*1d670*/  LDL.LU R19, [R1+0x22c] ;  /* 0x00022c0001137983 */ /* 0x000ea80000300800 */
[----:B------:R-:W2:Y:S04]  /*1d680*/  LDL.LU R18, [R1+0x230] ;  /* 0x0002300001127983 */ /* 0x000ea80000300800 */
[----:B------:R-:W2:Y:S04]  /*1d690*/  LDL.LU R15, [R1+0x234] ;  /* 0x00023400010f7983 */ /* 0x000ea80000300800 */
[----:B------:R-:W2:Y:S04]  /*1d6a0*/  LDL.LU R10, [R1+0x238] ;  /* 0x00023800010a7983 */ /* 0x000ea80000300800 */
[----:B------:R-:W2:Y:S04]  /*1d6b0*/  LDL.LU R9, [R1+0x23c] ;  /* 0x00023c0001097983 */ /* 0x000ea80000300800 */
[----:B------:R-:W2:Y:S04]  /*1d6c0*/  LDL.LU R232, [R1+0x200] ;  /* 0x0002000001e87983 */ /* 0x000ea80000300800 */
[----:B------:R-:W2:Y:S01]  /*1d6d0*/  LDL.LU R23, [R1+0x204] ;  /* 0x0002040001177983 */ /* 0x000ea20000300800 */
[----:B------:R-:W-:Y:S01]  /*1d6e0*/  LEA R12, P2, R4, UR4, 0x1 ;  /* 0x00000004040c7c11 */ /* 0x000fe2000f8408ff */
[----:B------:R-:W-:Y:S01]  /*1d6f0*/  USHF.L.U64.HI UR4, UR8, 0x4, UR9 ;  /* 0x0000000408047899 */ /* 0x000fe20008010209 */
[----:B------:R-:W-:Y:S01]  /*1d700*/  ISETP.GT.AND P5, PT, R0, 0x8, P0 ;  /* 0x000000080000780c */ /* 0x000fe200007a4270 */
[----:B------:R-:W-:Y:S01]  /*1d710*/  STL [R1+0x28c], R17 ;  /* 0x00028c1101007387 */ /* 0x000fe20000100800 */
[----:B------:R-:W-:Y:S01]  /*1d720*/  LEA.HI.X R13, R4, UR5, R14, 0x1, P2 ;  /* 0x00000005040d7c11 */ /* 0x000fe200090f0c0e */
[----:B------:R-:W-:Y:S01]  /*1d730*/  USHF.L.U32 UR5, UR8, 0x4, URZ ;  /* 0x0000000408057899 */ /* 0x000fe2000800063f */
[----:B------:R-:W-:Y:S01]  /*1d740*/  ISETP.GT.AND P2, PT, R3, 0x1, PT ;  /* 0x000000010300780c */ /* 0x000fe20003f44270 */
[----:B------:R-:W-:Y:S03]  /*1d750*/  STL [R1+0x288], R16 ;  /* 0x0002881001007387 */ /* 0x000fe60000100800 */
[----:B------:R-:W-:Y:S01]  /*1d760*/  ISETP.GT.AND P3, PT, R0, RZ, P2 ;  /* 0x000000ff0000720c */ /* 0x000fe20001764270 */
[----:B------:R-:W2:Y:S01]  /*1d770*/  LDL.LU R22, [R1+0x208] ;  /* 0x0002080001167983 */ /* 0x000ea20000300800 */
[-C--:B---3--:R-:W-:Y:S01]  /*1d780*/  FMUL R4, R21, R2.reuse ;  /* 0x0000000215047220 */ /* 0x088fe20000400000 */
[----:B----4-:R-:W-:-:S04]  /*1d790*/  FMUL R5, R20, R2 ;  /* 0x0000000214057220 */ /* 0x010fc80000400000 */
[----:B------:R-:W-:Y:S02]  /*1d7a0*/  F2FP.F16.F32.PACK_AB R4, RZ, R4 ;  /* 0x00000004ff04723e */ /* 0x000fe400000000ff */
[----:B------:R-:W-:Y:S01]  /*1d7b0*/  IADD3 R20, P4, R12, UR5, RZ ;  /* 0x000000050c147c10 */ /* 0x000fe2000ff9e0ff */
[----:B--2---:R-:W-:Y:S01]  /*1d7c0*/  FMUL R6, R6, R2 ;  /* 0x0000000206067220 */ /* 0x004fe20000400000 */
[----:B------:R-:W-:Y:S02]  /*1d7d0*/  F2FP.F16.F32.PACK_AB R5, RZ, R5 ;  /* 0x00000005ff05723e */ /* 0x000fe400000000ff */
[----:B------:R-:W-:Y:S02]  /*1d7e0*/  IADD3.X R21, R13, UR4, RZ, P4, !PT ;  /* 0x000000040d157c10 */ /* 0x000fe4000a7fe4ff */
[----:B------:R-:W-:Y:S02]  /*1d7f0*/  PRMT R7, R5, 0x7610, R7 ;  /* 0x0000761005077816 */ /* 0x000fe40000000007 */
[----:B------:R-:W-:Y:S01]  /*1d800*/  F2FP.F16.F32.PACK_AB R5, RZ, R6 ;  /* 0x00000006ff05723e */ /* 0x000fe200000000ff */
[----:B------:R-:W-:-:S02]  /*1d810*/  FMUL R6, R19, R2 ;  /* 0x0000000213067220 */ /* 0x000fc40000400000 */
[----:B------:R-:W2:Y:S04]  /*1d820*/  LDL.LU R19, [R1+0x20c] ;  /* 0x00020c0001137983 */ /* 0x000ea80000300800 */
[----:B------:R0:W-:Y:S01]  /*1d830*/  @P1 STG.E.U16 desc[UR58][R12.64], R7 ;  /* 0x000000070c001986 */ /* 0x0001e2000c10153a */
[----:B------:R-:W-:Y:S02]  /*1d840*/  ISETP.GT.AND P1, PT, R0, 0x8, P2 ;  /* 0x000000080000780c */ /* 0x000fe40001724270 */
[----:B0-----:R-:W-:Y:S02]  /*1d850*/  PRMT R7, R4, 0x7610, R7 ;  /* 0x0000761004077816 */ /* 0x001fe40000000007 */
[----:B------:R-:W-:-:S03]  /*1d860*/  F2FP.F16.F32.PACK_AB R4, RZ, R6 ;  /* 0x00000006ff04723e */ /* 0x000fc600000000ff */
[----:B------:R-:W-:Y:S01]  /*1d870*/  @P3 STG.E.U16 desc[UR58][R12.64+0x2], R7 ;  /* 0x000002070c003986 */ /* 0x000fe2000c10153a */
[----:B------:R-:W-:-:S03]  /*1d880*/  ISETP.GT.AND P3, PT, R3, 0x8, PT ;  /* 0x000000080300780c */ /* 0x000fc60003f64270 */
[----:B------:R0:W-:Y:S01]  /*1d890*/  @P5 STG.E.U16 desc[UR58][R20.64], R5 ;  /* 0x0000000514005986 */ /* 0x0001e2000c10153a */
[----:B------:R-:W-:-:S03]  /*1d8a0*/  ISETP.GT.AND P4, PT, R0, RZ, P3 ;  /* 0x000000ff0000720c */ /* 0x000fc60001f84270 */
[----:B------:R1:W-:Y:S01]  /*1d8b0*/  @P1 STG.E.U16 desc[UR58][R20.64+0x2], R4 ;  /* 0x0000020414001986 */ /* 0x0003e2000c10153a */
[----:B------:R-:W-:-:S04]  /*1d8c0*/  ISETP.GT.AND P1, PT, R3, 0x9, PT ;  /* 0x000000090300780c */ /* 0x000fc80003f24270 */
[----:B------:R-:W-:Y:S01]  /*1d8d0*/  ISETP.GT.AND P5, PT, R0, RZ, P1 ;  /* 0x000000ff0000720c */ /* 0x000fe20000fa4270 */
[-C--:B0-----:R-:W-:Y:S02]  /*1d8e0*/  FMUL R5, R18, R2.reuse ;  /* 0x0000000212057220 */ /* 0x081fe40000400000 */
[----:B------:R-:W3:Y:S01]  /*1d8f0*/  LDL.LU R18, [R1+0x210] ;  /* 0x0002100001127983 */ /* 0x000ee20000300800 */
[----:B-1----:R-:W-:Y:S02]  /*1d900*/  FMUL R4, R15, R2 ;  /* 0x000000020f047220 */ /* 0x002fe40000400000 */
[----:B------:R-:W-:Y:S01]  /*1d910*/  F2FP.F16.F32.PACK_AB R5, RZ, R5 ;  /* 0x00000005ff05723e */ /* 0x000fe200000000ff */
[----:B------:R-:W4:Y:S02]  /*1d920*/  LDL.LU R15, [R1+0x214] ;  /* 0x00021400010f7983 */ /* 0x000f240000300800 */
[----:B------:R-:W-:Y:S02]  /*1d930*/  F2FP.F16.F32.PACK_AB R4, RZ, R4 ;  /* 0x00000004ff04723e */ /* 0x000fe400000000ff */
[----:B------:R0:W-:Y:S04]  /*1d940*/  @P4 STG.E.U16 desc[UR58][R12.64+0x10], R5 ;  /* 0x000010050c004986 */ /* 0x0001e8000c10153a */
[----:B------:R1:W-:Y:S01]  /*1d950*/  @P5 STG.E.U16 desc[UR58][R12.64+0x12], R4 ;  /* 0x000012040c005986 */ /* 0x0003e2000c10153a */
[----:B0-----:R-:W-:-:S03]  /*1d960*/  FMUL R5, R10, R2 ;  /* 0x000000020a057220 */ /* 0x001fc60000400000 */
[----:B------:R-:W4:Y:S01]  /*1d970*/  LDL.LU R10, [R1+0x218] ;  /* 0x00021800010a7983 */ /* 0x000f220000300800 */
[----:B-1----:R-:W-:-:S03]  /*1d980*/  FMUL R4, R9, R2 ;  /* 0x0000000209047220 */ /* 0x002fc60000400000 */
[----:B------:R-:W4:Y:S01]  /*1d990*/  LDL.LU R9, [R1+0x21c] ;  /* 0x00021c0001097983 */ /* 0x000f220000300800 */
[C---:B------:R-:W-:Y:S02]  /*1d9a0*/  ISETP.GT.AND P4, PT, R0.reuse, 0x8, P3 ;  /* 0x000000080000780c */ /* 0x040fe40001f84270 */
[----:B------:R-:W-:Y:S01]  /*1d9b0*/  ISETP.GT.AND P5, PT, R0, 0x8, P1 ;  /* 0x000000080000780c */ /* 0x000fe20000fa4270 */
[----:B------:R-:W-:Y:S01]  /*1d9c0*/  UIMAD UR11, UR9, 0xf0, URZ ;  /* 0x000000f0090b78a4 */ /* 0x000fe2000f8e023f */
[----:B------:R-:W-:Y:S01]  /*1d9d0*/  F2FP.F16.F32.PACK_AB R5, RZ, R5 ;  /* 0x00000005ff05723e */ /* 0x000fe200000000ff */
[----:B------:R-:W-:Y:S01]  /*1d9e0*/  FMUL R6, R232, R2 ;  /* 0x00000002e8067220 */ /* 0x000fe20000400000 */
[----:B------:R-:W-:Y:S01]  /*1d9f0*/  F2FP.F16.F32.PACK_AB R4, RZ, R4 ;  /* 0x00000004ff04723e */ /* 0x000fe200000000ff */
[----:B------:R-:W4:Y:S06]  /*1da00*/  LDL.LU R235, [R1+0x1e0] ;  /* 0x0001e00001eb7983 */ /* 0x000f2c0000300800 */
[----:B------:R-:W-:Y:S01]  /*1da10*/  @P4 STG.E.U16 desc[UR58][R20.64+0x10], R5 ;  /* 0x0000100514004986 */ /* 0x000fe2000c10153a */
[----:B------:R-:W-:-:S03]  /*1da20*/  ISETP.GT.AND P4, PT, R0, 0x80, P0 ;  /* 0x000000800000780c */ /* 0x000fc60000784270 */
[----:B------:R0:W-:Y:S01]  /*1da30*/  @P5 STG.E.U16 desc[UR58][R20.64+0x12], R4 ;  /* 0x0000120414005986 */ /* 0x0001e2000c10153a */
[----:B------:R-:W-:-:S03]  /*1da40*/  F2FP.F16.F32.PACK_AB R6, RZ, R6 ;  /* 0x00000006ff06723e */ /* 0x000fc600000000ff */
[----:B------:R-:W4:Y:S01]  /*1da50*/  LDL.LU R234, [R1+0x1e4] ;  /* 0x0001e40001ea7983 */ /* 0x000f220000300800 */
[----:B0-----:R-:W-:Y:S02]  /*1da60*/  IMAD.U32 R4, RZ, RZ, UR8 ;  /* 0x00000008ff047e24 */ /* 0x001fe4000f8e00ff */
[----:B------:R-:W-:Y:S01]  /*1da70*/  FMUL R7, R22, R2 ;  /* 0x0000000216077220 */ /* 0x000fe20000400000 */
[----:B------:R-:W4:Y:S01]  /*1da80*/  LDL.LU R233, [R1+0x1e8] ;  /* 0x0001e80001e97983 */ /* 0x000f220000300800 */
[----:B------:R-:W-:-:S04]  /*1da90*/  IMAD.WIDE.U32 R4, R4, 0xf0, R20 ;  /* 0x000000f004047825 */ /* 0x000fc800078e0014 */
[----:B------:R-:W-:-:S05]  /*1daa0*/  VIADD R5, R5, UR11 ;  /* 0x0000000b05057c36 */ /* 0x000fca0008000000 */
[----:B------:R0:W-:Y:S01]  /*1dab0*/  @P4 STG.E.U16 desc[UR58][R4.64], R6 ;  /* 0x0000000604004986 */ /* 0x0001e2000c10153a */
[C---:B------:R-:W-:Y:S02]  /*1dac0*/  ISETP.GT.AND P4, PT, R0.reuse, 0x80, P2 ;  /* 0x000000800000780c */ /* 0x040fe40001784270 */
[----:B------:R-:W-:Y:S01]  /*1dad0*/  ISETP.GT.AND P5, PT, R0, 0x88, P0 ;  /* 0x000000880000780c */ /* 0x000fe200007a4270 */
[----:B0-----:R-:W-:-:S05]  /*1dae0*/  FMUL R6, R23, R2 ;  /* 0x0000000217067220 */ /* 0x001fca0000400000 */
[----:B------:R-:W-:Y:S02]  /*1daf0*/  F2FP.F16.F32.PACK_AB R6, RZ, R6 ;  /* 0x00000006ff06723e */ /* 0x000fe400000000ff */
[----:B------:R-:W-:-:S03]  /*1db00*/  F2FP.F16.F32.PACK_AB R7, RZ, R7 ;  /* 0x00000007ff07723e */ /* 0x000fc600000000ff */
[----:B------:R0:W-:Y:S01]  /*1db10*/  @P4 STG.E.U16 desc[UR58][R4.64+0x2], R6 ;  /* 0x0000020604004986 */ /* 0x0001e2000c10153a */
[----:B------:R-:W-:Y:S02]  /*1db20*/  PRMT R8, R7, 0x7610, R8 ;  /* 0x0000761007087816 */ /* 0x000fe40000000008 */
[----:B0-----:R-:W-:-:S04]  /*1db30*/  IADD3 R6, P4, R4, UR5, RZ ;  /* 0x0000000504067c10 */ /* 0x001fc8000ff9e0ff */
[----:B------:R-:W-:Y:S02]  /*1db40*/  IADD3.X R7, R5, UR4, RZ, P4, !PT ;  /* 0x0000000405077c10 */ /* 0x000fe4000a7fe4ff */
[----:B------:R-:W-:-:S03]  /*1db50*/  ISETP.GT.AND P4, PT, R0, 0x88, P2 ;  /* 0x000000880000780c */ /* 0x000fc60001784270 */
[----:B------:R2:W-:Y:S02]  /*1db60*/  @P5 STG.E.U16 desc[UR58][R6.64], R8 ;  /* 0x0000000806005986 */ /* 0x0005e4000c10153a */
[----:B--2---:R-:W-:Y:S02]  /*1db70*/  FMUL R8, R19, R2 ;  /* 0x0000000213087220 */ /* 0x004fe40000400000 */
[----:B------:R-:W2:Y:S03]  /*1db80*/  LDL.LU R19, [R1+0x1ec] ;  /* 0x0001ec0001137983 */ /* 0x000ea60000300800 */
[----:B------:R-:W-:-:S05]  /*1db90*/  F2FP.F16.F32.PACK_AB R8, RZ, R8 ;  /* 0x00000008ff08723e */ /* 0x000fca00000000ff */
[----:B------:R3:W-:Y:S01]  /*1dba0*/  @P4 STG.E.U16 desc[UR58][R6.64+0x2], R8 ;  /* 0x0000020806004986 */ /* 0x0007e2000c10153a */
[----:B------:R-:W-:Y:S01]  /*1dbb0*/  ISETP.GT.AND P4, PT, R0, 0x80, P3 ;  /* 0x000000800000780c */ /* 0x000fe20001f84270 */
[----:B---3--:R-:W-:Y:S02]  /*1dbc0*/  FMUL R8, R18, R2 ;  /* 0x0000000212087220 */ /* 0x008fe40000400000 */
[----:B------:R-:W3:Y:S03]  /*1dbd0*/  LDL.LU R18, [R1+0x1f0] ;  /* 0x0001f00001127983 */ /* 0x000ee60000300800 */
[----:B------:R-:W-:-:S07]  /*1dbe0*/  F2FP.F16.F32.PACK_AB R8, RZ, R8 ;  /* 0x00000008ff08723e */ /* 0x000fce00000000ff */
[----:B------:R4:W-:Y:S01]  /*1dbf0*/  @P4 STG.E.U16 desc[UR58][R4.64+0x10], R8 ;  /* 0x0000100804004986 */ /* 0x0009e2000c10153a */
[----:B------:R-:W-:Y:S01]  /*1dc00*/  ISETP.GT.AND P4, PT, R0, 0x80, P1 ;  /* 0x000000800000780c */ /* 0x000fe20000f84270 */
[----:B----4-:R-:W-:Y:S02]  /*1dc10*/  FMUL R8, R15, R2 ;  /* 0x000000020f087220 */ /* 0x010fe40000400000 */
[----:B------:R-:W4:Y:S03]  /*1dc20*/  LDL.LU R15, [R1+0x1f4] ;  /* 0x0001f400010f7983 */ /* 0x000f260000300800 */
[----:B------:R-:W-:-:S07]  /*1dc30*/  F2FP.F16.F32.PACK_AB R8, RZ, R8 ;  /* 0x00000008ff08723e */ /* 0x000fce00000000ff */
[----:B------:R0:W-:Y:S01]  /*1dc40*/  @P4 STG.E.U16 desc[UR58][R4.64+0x12], R8 ;  /* 0x0000120804004986 */ /* 0x0001e2000c10153a */
[----:B------:R-:W-:Y:S01]  /*1dc50*/  ISETP.GT.AND P4, PT, R0, 0x88, P3 ;  /* 0x000000880000780c */ /* 0x000fe20001f84270 */
[----:B0-----:R-:W-:Y:S02]  /*1dc60*/  FMUL R8, R10, R2 ;  /* 0x000000020a087220 */ /* 0x001fe40000400000 */
[----:B------:R-:W4:Y:S03]  /*1dc70*/  LDL.LU R10, [R1+0x1f8] ;  /* 0x0001f800010a7983 */ /* 0x000f260000300800 */
[----:B------:R-:W-:-:S07]  /*1dc80*/  F2FP.F16.F32.PACK_AB R8, RZ, R8 ;  /* 0x00000008ff08723e */ /* 0x000fce00000000ff */
[----:B------:R0:W-:Y:S02]  /*1dc90*/  @P4 STG.E.U16 desc[UR58][R6.64+0x10], R8 ;  /* 0x0000100806004986 */ /* 0x0001e4000c10153a */
[----:B0-----:R-:W-:Y:S02]  /*1dca0*/  FMUL R8, R9, R2 ;  /* 0x0000000209087220 */ /* 0x001fe40000400000 */
[----:B------:R-:W4:Y:S04]  /*1dcb0*/  LDL.LU R9, [R1+0x1fc] ;  /* 0x0001fc0001097983 */ /* 0x000f280000300800 */
[----:B------:R-:W4:Y:S04]  /*1dcc0*/  LDL.LU R232, [R1+0x1c0] ;  /* 0x0001c00001e87983 */ /* 0x000f280000300800 */
[----:B------:R-:W4:Y:S04]  /*1dcd0*/  LDL.LU R23, [R1+0x1c4] ;  /* 0x0001c40001177983 */ /* 0x000f280000300800 */
[----:B------:R-:W4:Y:S01]  /*1dce0*/  LDL.LU R22, [R1+0x1c8] ;  /* 0x0001c80001167983 */ /* 0x000f220000300800 */
[----:B------:R-:W-:Y:S01]  /*1dcf0*/  ISETP.GT.AND P4, PT, R0, 0x88, P1 ;  /* 0x000000880000780c */ /* 0x000fe20000f84270 */
[----:B------:R-:W-:Y:S01]  /*1dd00*/  USHF.L.U32 UR13, UR8, 0x8, URZ ;  /* 0x00000008080d7899 */ /* 0x000fe2000800063f */
[----:B------:R-:W-:-:S02]  /*1dd10*/  F2FP.F16.F32.PACK_AB R8, RZ, R8 ;  /* 0x00000008ff08723e */ /* 0x000fc400000000ff */
[----:B------:R-:W-:Y:S01]  /*1dd20*/  ISETP.GT.AND P5, PT, R0, 0x100, P0 ;  /* 0x000001000000780c */ /* 0x000fe200007a4270 */
[----:B------:R-:W-:-:S08]  /*1dd30*/  USHF.L.U64.HI UR12, UR8, 0x8, UR9 ;  /* 0x00000008080c7899 */ /* 0x000fd00008010209 */
[----:B------:R0:W-:Y:S01]  /*1dd40*/  @P4 STG.E.U16 desc[UR58][R6.64+0x12], R8 ;  /* 0x0000120806004986 */ /* 0x0001e2000c10153a */
[----:B------:R-:W-:-:S04]  /*1dd50*/  IADD3 R4, P4, R4, UR13, RZ ;  /* 0x0000000d04047c10 */ /* 0x000fc8000ff9e0ff */
[----:B------:R-:W-:Y:S01]  /*1dd60*/  IADD3.X R5, R5, UR12, RZ, P4, !PT ;  /* 0x0000000c05057c10 */ /* 0x000fe2000a7fe4ff */
[----:B0-----:R-:W-:Y:S01]  /*1dd70*/  FMUL R6, R235, R2 ;  /* 0x00000002eb067220 */ /* 0x001fe20000400000 */
[----:B------:R-:W-:-:S04]  /*1dd80*/  ISETP.GT.AND P4, PT, R0, 0x100, P2 ;  /* 0x000001000000780c */ /* 0x000fc80001784270 */
[----:B------:R-:W-:-:S05]  /*1dd90*/  F2FP.F16.F32.PACK_AB R6, RZ, R6 ;  /* 0x00000006ff06723e */ /* 0x000fca00000000ff */
[----:B------:R0:W-:Y:S01]  /*1dda0*/  @P5 STG.E.U16 desc[UR58][R4.64], R6 ;  /* 0x0000000604005986 */ /* 0x0001e2000c10153a */
[-C--:B------:R-:W-:Y:S01]  /*1ddb0*/  FMUL R7, R233, R2.reuse ;  /* 0x00000002e9077220 */ /* 0x080fe20000400000 */
        /* <DEDUP_REMOVED lines=9> */
[----:B------:R2:W-:Y:S01]  /*1de50*/  @P5 STG.E.U16 desc[UR58][R6.64], R8 ;  /* 0x0000000806005986 */ /* 0x0005e2000c10153a */
[----:B------:R-:W-:Y:S01]  /*1de60*/  ISETP.GT.AND P5, PT, R0, 0x180, P0 ;  /* 0x000001800000780c */ /* 0x000fe200007a4270 */
        /* <DEDUP_REMOVED lines=10> */
[----:B----4-:R-:W-:-:S05]  /*1df10*/  FMUL R8, R15, R2 ;  /* 0x000000020f087220 */ /* 0x010fca0000400000 */
[----:B------:R-:W-:-:S07]  /*1df20*/  F2FP.F16.F32.PACK_AB R8, RZ, R8 ;  /* 0x00000008ff08723e */ /* 0x000fce00000000ff */
[----:B------:R0:W-:Y:S01]  /*1df30*/  @P4 STG.E.U16 desc[UR58][R4.64+0x12], R8 ;  /* 0x0000120804004986 */ /* 0x0001e2000c10153a */
[----:B------:R-:W-:Y:S01]  /*1df40*/  ISETP.GT.AND P4, PT, R0, 0x108, P3 ;  /* 0x000001080000780c */ /* 0x000fe20001f84270 */
[----:B0-----:R-:W-:-:S05]  /*1df50*/  FMUL R8, R10, R2 ;  /* 0x000000020a087220 */ /* 0x001fca0000400000 */
[----:B------:R-:W-:-:S07]  /*1df60*/  F2FP.F16.F32.PACK_AB R8, RZ, R8 ;  /* 0x00000008ff08723e */ /* 0x000fce00000000ff */
[----:B------:R0:W-:Y:S02]  /*1df70*/  @P4 STG.E.U16 desc[UR58][R6.64+0x10], R8 ;  /* 0x0000100806004986 */ /* 0x0001e4000c10153a */
[----:B0-----:R-:W-:Y:S02]  /*1df80*/  FMUL R8, R9, R2 ;  /* 0x0000000209087220 */ /* 0x001fe40000400000 */
[----:B------:R-:W4:Y:S04]  /*1df90*/  LDL.LU R9, [R1+0x1d4] ;  /* 0x0001d40001097983 */ /* 0x000f280000300800 */
[----:B------:R-:W4:Y:S04]  /*1dfa0*/  LDL.LU R15, [R1+0x1d8] ;  /* 0x0001d800010f7983 */ /* 0x000f280000300800 */
[----:B------:R-:W4:Y:S01]  /*1dfb0*/  LDL.LU R10, [R1+0x1dc] ;  /* 0x0001dc00010a7983 */ /* 0x000f220000300800 */
[----:B------:R-:W-:-:S03]  /*1dfc0*/  ISETP.GT.AND P4, PT, R0, 0x108, P1 ;  /* 0x000001080000780c */ /* 0x000fc60000f84270 */
[----:B------:R-:W4:Y:S01]  /*1dfd0*/  LDL.LU R17, [R1+0x1a0] ;  /* 0x0001a00001117983 */ /* 0x000f220000300800 */
[----:B------:R-:W-:-:S03]  /*1dfe0*/  F2FP.F16.F32.PACK_AB R8, RZ, R8 ;  /* 0x00000008ff08723e */ /* 0x000fc600000000ff */
[----:B------:R-:W4:Y:S04]  /*1dff0*/  LDL.LU R235, [R1+0x1a4] ;  /* 0x0001a40001eb7983 */ /* 0x000f280000300800 */
[----:B------:R-:W4:Y:S04]  /*1e000*/  LDL.LU R234, [R1+0x1a8] ;  /* 0x0001a80001ea7983 */ /* 0x000f280000300800 */
[----:B------:R0:W-:Y:S01]  /*1e010*/  @P4 STG.E.U16 desc[UR58][R6.64+0x12], R8 ;  /* 0x0000120806004986 */ /* 0x0001e2000c10153a */
[----:B------:R-:W-:-:S03]  /*1e020*/  IADD3 R4, P4, R4, UR13, RZ ;  /* 0x0000000d04047c10 */ /* 0x000fc6000ff9e0ff */
[----:B------:R-:W4:Y:S01]  /*1e030*/  LDL.LU R233, [R1+0x1ac] ;  /* 0x0001ac0001e97983 */ /* 0x000f220000300800 */
[----:B------:R-:W-:Y:S01]  /*1e040*/  IADD3.X R5, R5, UR12, RZ, P4, !PT ;  /* 0x0000000c05057c10 */ /* 0x000fe2000a7fe4ff */
[----:B0-----:R-:W-:Y:S02]  /*1e050*/  FMUL R6, R232, R2 ;  /* 0x00000002e8067220 */ /* 0x001fe40000400000 */
[----:B------:R-:W4:Y:S03]  /*1e060*/  LDL.LU R232, [R1+0x1b0] ;  /* 0x0001b00001e87983 */ /* 0x000f260000300800 */
[----:B------:R-:W-:-:S05]  /*1e070*/  F2FP.F16.F32.PACK_AB R6, RZ, R6 ;  /* 0x00000006ff06723e */ /* 0x000fca00000000ff */
[----:B------:R0:W-:Y:S01]  /*1e080*/  @P5 STG.E.U16 desc[UR58][R4.64], R6 ;  /* 0x0000000604005986 */ /* 0x0001e2000c10153a */
[-C--:B------:R-:W-:Y:S01]  /*1e090*/  FMUL R7, R22, R2.reuse ;  /* 0x0000000216077220 */ /* 0x080fe20000400000 */
[----:B0-----:R-:W-:Y:S02]  /*1e0a0*/  FMUL R6, R23, R2 ;  /* 0x0000000217067220 */ /* 0x001fe40000400000 */
[----:B------:R-:W4:Y:S04]  /*1e0b0*/  LDL.LU R23, [R1+0x1b4] ;  /* 0x0001b40001177983 */ /* 0x000f280000300800 */
[----:B------:R-:W4:Y:S01]  /*1e0c0*/  LDL.LU R22, [R1+0x1b8] ;  /* 0x0001b80001167983 */ /* 0x000f220000300800 */
[----:B------:R-:W-:Y:S02]  /*1e0d0*/  ISETP.GT.AND P4, PT, R0, 0x180, P2 ;  /* 0x000001800000780c */ /* 0x000fe40001784270 */
[----:B------:R-:W-:-:S02]  /*1e0e0*/  F2FP.F16.F32.PACK_AB R6, RZ, R6 ;  /* 0x00000006ff06723e */ /* 0x000fc400000000ff */
[----:B------:R-:W-:Y:S02]  /*1e0f0*/  ISETP.GT.AND P0, PT, R0, 0x188, P0 ;  /* 0x000001880000780c */ /* 0x000fe40000704270 */
[----:B------:R-:W-:-:S07]  /*1e100*/  F2FP.F16.F32.PACK_AB R7, RZ, R7 ;  /* 0x00000007ff07723e */ /* 0x000fce00000000ff */
[----:B------:R0:W-:Y:S01]  /*1e110*/  @P4 STG.E.U16 desc[UR58][R4.64+0x2], R6 ;  /* 0x0000020604004986 */ /* 0x0001e2000c10153a */
[----:B------:R-:W-:Y:S02]  /*1e120*/  PRMT R8, R7, 0x7610, R8 ;  /* 0x0000761007087816 */ /* 0x000fe40000000008 */
[----:B------:R-:W-:Y:S02]  /*1e130*/  ISETP.GT.AND P2, PT, R0, 0x188, P2 ;  /* 0x000001880000780c */ /* 0x000fe40001744270 */
[----:B0-----:R-:W-:-:S04]  /*1e140*/  IADD3 R6, P4, R4, UR5, RZ ;  /* 0x0000000504067c10 */ /* 0x001fc8000ff9e0ff */
[----:B------:R-:W-:-:S05]  /*1e150*/  IADD3.X R7, R5, UR4, RZ, P4, !PT ;  /* 0x0000000405077c10 */ /* 0x000fca000a7fe4ff */
[----:B------:R2:W-:Y:S01]  /*1e160*/  @P0 STG.E.U16 desc[UR58][R6.64], R8 ;  /* 0x0000000806000986 */ /* 0x0005e2000c10153a */
[C---:B------:R-:W-:Y:S02]  /*1e170*/  ISETP.GT.AND P0, PT, R0.reuse, 0x180, P3 ;  /* 0x000001800000780c */ /* 0x040fe40001f04270 */
[----:B------:R-:W-:Y:S01]  /*1e180*/  ISETP.GT.AND P3, PT, R0, 0x188, P3 ;  /* 0x000001880000780c */ /* 0x000fe20001f64270 */
[----:B--2---:R-:W-:-:S05]  /*1e190*/  FMUL R8, R19, R2 ;  /* 0x0000000213087220 */ /* 0x004fca0000400000 */
[----:B------:R-:W-:-:S05]  /*1e1a0*/  F2FP.F16.F32.PACK_AB R8, RZ, R8 ;  /* 0x00000008ff08723e */ /* 0x000fca00000000ff */
[----:B------:R3:W-:Y:S02]  /*1e1b0*/  @P2 STG.E.U16 desc[UR58][R6.64+0x2], R8 ;  /* 0x0000020806002986 */ /* 0x0007e4000c10153a */
[----:B---3--:R-:W-:-:S05]  /*1e1c0*/  FMUL R8, R18, R2 ;  /* 0x0000000212087220 */ /* 0x008fca0000400000 */
[----:B------:R-:W-:-:S05]  /*1e1d0*/  F2FP.F16.F32.PACK_AB R8, RZ, R8 ;  /* 0x00000008ff08723e */ /* 0x000fca00000000ff */
[----:B------:R0:W-:Y:S01]  /*1e1e0*/  @P0 STG.E.U16 desc[UR58][R4.64+0x10], R8 ;  /* 0x0000100804000986 */ /* 0x0001e2000c10153a */
[C---:B------:R-:W-:Y:S02]  /*1e1f0*/  ISETP.GT.AND P0, PT, R0.reuse, 0x180, P1 ;  /* 0x000001800000780c */ /* 0x040fe40000f04270 */
[----:B------:R-:W-:Y:S02]  /*1e200*/  ISETP.GT.AND P1, PT, R0, 0x188, P1 ;  /* 0x000001880000780c */ /* 0x000fe40000f24270 */
[----:B------:R-:W-:-:S04]  /*1e210*/  ISETP.GT.AND P2, PT, R3, 0x11, PT ;  /* 0x000000110300780c */ /* 0x000fc80003f44270 */
[----:B------:R-:W-:Y:S01]  /*1e220*/  ISETP.GT.AND P4, PT, R0, RZ, P2 ;  /* 0x000000ff0000720c */ /* 0x000fe20001784270 */
[----:B----4-:R-:W-:-:S05]  /*1e230*/  FMUL R9, R9, R2 ;  /* 0x0000000209097220 */ /* 0x010fca0000400000 */
[----:B------:R-:W-:Y:S01]  /*1e240*/  F2FP.F16.F32.PACK_AB R9, RZ, R9 ;  /* 0x00000009ff09723e */ /* 0x000fe200000000ff */
[-C--:B0-----:R-:W-:Y:S01]  /*1e250*/  FMUL R8, R15, R2.reuse ;  /* 0x000000020f087220 */ /* 0x081fe20000400000 */
[----:B------:R-:W-:Y:S02]  /*1e260*/  FMUL R10, R10, R2 ;  /* 0x000000020a0a7220 */ /* 0x000fe40000400000 */
[----:B------:R-:W-:Y:S01]  /*1e270*/  PRMT R11, R9, 0x7610, R11 ;  /* 0x00007610090b7816 */ /* 0x000fe2000000000b */
[----:B------:R-:W2:Y:S01]  /*1e280*/  LDL.LU R15, [R1+0x1bc] ;  /* 0x0001bc00010f7983 */ /* 0x000ea20000300800 */
[----:B------:R-:W-:-:S03]  /*1e290*/  F2FP.F16.F32.PACK_AB R8, RZ, R8 ;  /* 0x00000008ff08723e */ /* 0x000fc600000000ff */
[----:B------:R0:W-:Y:S01]  /*1e2a0*/  @P0 STG.E.U16 desc[UR58][R4.64+0x12], R11 ;  /* 0x0000120b04000986 */ /* 0x0001e2000c10153a */
[----:B------:R-:W-:Y:S01]  /*1e2b0*/  F2FP.F16.F32.PACK_AB R9, RZ, R10 ;  /* 0x0000000aff09723e */ /* 0x000fe200000000ff */
[----:B------:R-:W-:Y:S02]  /*1e2c0*/  FMUL R10, R17, R2 ;  /* 0x00000002110a7220 */ /* 0x000fe40000400000 */
[----:B------:R-:W3:Y:S01]  /*1e2d0*/  LDL.LU R19, [R1+0x180] ;  /* 0x0001800001137983 */ /* 0x000ee20000300800 */
[----:B0-----:R-:W-:Y:S02]  /*1e2e0*/  @P3 IMAD.MOV.U32 R4, RZ, RZ, R6 ;  /* 0x000000ffff043224 */ /* 0x001fe400078e0006 */
[----:B------:R-:W-:Y:S01]  /*1e2f0*/  @P3 IMAD.MOV.U32 R5, RZ, RZ, R7 ;  /* 0x000000ffff053224 */ /* 0x000fe200078e0007 */
[----:B------:R-:W-:Y:S01]  /*1e300*/  ISETP.GT.AND P0, PT, R0, 0x8, P2 ;  /* 0x000000080000780c */ /* 0x000fe20001704270 */
[----:B------:R-:W4:Y:S04]  /*1e310*/  LDL.LU R18, [R1+0x184] ;  /* 0x0001840001127983 */ /* 0x000f280000300800 */
[----:B------:R0:W-:Y:S01]  /*1e320*/  @P3 STG.E.U16 desc[UR58][R4.64+0x10], R8 ;  /* 0x0000100804003986 */ /* 0x0001e2000c10153a */
[----:B------:R-:W-:-:S03]  /*1e330*/  ISETP.GT.AND P3, PT, R3, 0x10, PT ;  /* 0x000000100300780c */ /* 0x000fc60003f64270 */
[----:B------:R1:W-:Y:S01]  /*1e340*/  @P1 STG.E.U16 desc[UR58][R6.64+0x12], R9 ;  /* 0x0000120906001986 */ /* 0x0003e2000c10153a */
[C---:B------:R-:W-:Y:S02]  /*1e350*/  ISETP.GT.AND P1, PT, R0.reuse, RZ, P3 ;  /* 0x000000ff0000720c */ /* 0x040fe40001f24270 */
[----:B------:R-:W-:Y:S02]  /*1e360*/  ISETP.GT.AND P5, PT, R0, 0x8, P3 ;  /* 0x000000080000780c */ /* 0x000fe40001fa4270 */
[----:B0-----:R-:W-:Y:S01]  /*1e370*/  F2FP.F16.F32.PACK_AB R4, RZ, R10 ;  /* 0x0000000aff04723e */ /* 0x001fe200000000ff */
[-C--:B------:R-:W-:Y:S01]  /*1e380*/  FMUL R5, R234, R2.reuse ;  /* 0x00000002ea057220 */ /* 0x080fe20000400000 */
[-C--:B-1----:R-:W-:Y:S02]  /*1e390*/  FMUL R6, R235, R2.reuse ;  /* 0x00000002eb067220 */ /* 0x082fe40000400000 */
[----:B------:R-:W-:Y:S01]  /*1e3a0*/  PRMT R8, R4, 0x7610, R8 ;  /* 0x0000761004087816 */ /* 0x000fe20000000008 */
[----:B------:R-:W-:Y:S01]  /*1e3b0*/  FMUL R7, R233, R2 ;  /* 0x00000002e9077220 */ /* 0x000fe20000400000 */
[----:B------:R-:W-:-:S02]  /*1e3c0*/  F2FP.F16.F32.PACK_AB R5, RZ, R5 ;  /* 0x00000005ff05723e */ /* 0x000fc400000000ff */
[----:B------:R-:W-:Y:S01]  /*1e3d0*/  F2FP.F16.F32.PACK_AB R6, RZ, R6 ;  /* 0x00000006ff06723e */ /* 0x000fe200000000ff */
[----:B------:R-:W-:Y:S01]  /*1e3e0*/  @P1 STG.E.U16 desc[UR58][R12.64+0x20], R8 ;  /* 0x000020080c001986 */ /* 0x000fe2000c10153a */
[----:B------:R-:W-:-:S03]  /*1e3f0*/  F2FP.F16.F32.PACK_AB R4, RZ, R7 ;  /* 0x00000007ff04723e */ /* 0x000fc600000000ff */
[----:B------:R-:W-:Y:S04]  /*1e400*/  @P4 STG.E.U16 desc[UR58][R12.64+0x22], R6 ;  /* 0x000022060c004986 */ /* 0x000fe8000c10153a */
[----:B------:R0:W-:Y:S04]  /*1e410*/  @P5 STG.E.U16 desc[UR58][R20.64+0x20], R5 ;  /* 0x0000200514005986 */ /* 0x0001e8000c10153a */
[----:B------:R1:W-:Y:S01]  /*1e420*/  @P0 STG.E.U16 desc[UR58][R20.64+0x22], R4 ;  /* 0x0000220414000986 */ /* 0x0003e2000c10153a */
[-C--:B0-----:R-:W-:Y:S01]  /*1e430*/  FMUL R5, R232, R2.reuse ;  /* 0x00000002e8057220 */ /* 0x081fe20000400000 */
[----:B-1----:R-:W-:-:S04]  /*1e440*/  FMUL R4, R23, R2 ;  /* 0x0000000217047220 */ /* 0x002fc80000400000 */
[----:B------:R-:W-:Y:S01]  /*1e450*/  F2FP.F16.F32.PACK_AB R5, RZ, R5 ;  /* 0x00000005ff05723e */ /* 0x000fe200000000ff */
[----:B------:R-:W4:Y:S03]  /*1e460*/  LDL.LU R23, [R1+0x188] ;  /* 0x0001880001177983 */ /* 0x000f260000300800 */
[----:B------:R-:W-:Y:S01]  /*1e470*/  PRMT R7, R5, 0x7610, R7 ;  /* 0x0000761005077816 */ /* 0x000fe20000000007 */
[----:B------:R-:W-:Y:S02]  /*1e480*/  FMUL R5, R22, R2 ;  /* 0x0000000216057220 */ /* 0x000fe40000400000 */
[----:B------:R-:W4:Y:S04]  /*1e490*/  LDL.LU R22, [R1+0x18c] ;  /* 0x00018c0001167983 */ /* 0x000f280000300800 */
[----:B------:R-:W4:Y:S04]  /*1e4a0*/  LDL.LU R235, [R1+0x190] ;  /* 0x0001900001eb7983 */ /* 0x000f280000300800 */
[----:B------:R-:W4:Y:S04]  /*1e4b0*/  LDL.LU R234, [R1+0x194] ;  /* 0x0001940001ea7983 */ /* 0x000f280000300800 */
[----:B------:R-:W4:Y:S04]  /*1e4c0*/  LDL.LU R233, [R1+0x198] ;  /* 0x0001980001e97983 */ /* 0x000f280000300800 */
[----:B------:R-:W4:Y:S01]  /*1e4d0*/  LDL.LU R232, [R1+0x19c] ;  /* 0x00019c0001e87983 */ /* 0x000f220000300800 */
[----:B------:R-:W-:-:S02]  /*1e4e0*/  ISETP.GT.AND P0, PT, R3, 0x19, PT ;  /* 0x000000190300780c */ /* 0x000fc40003f04270 */
[----:B------:R-:W-:Y:S01]  /*1e4f0*/  ISETP.GT.AND P1, PT, R3, 0x18, PT ;  /* 0x000000180300780c */ /* 0x000fe20003f24270 */
[----:B------:R-:W4:Y:S01]  /*1e500*/  LDL.LU R14, [R1+0x164] ;  /* 0x00016400010e7983 */ /* 0x000f220000300800 */
[C---:B------:R-:W-:Y:S02]  /*1e510*/  ISETP.GT.AND P4, PT, R0.reuse, RZ, P0 ;  /* 0x000000ff0000720c */ /* 0x040fe40000784270 */
[----:B------:R-:W-:Y:S02]  /*1e520*/  ISETP.GT.AND P5, PT, R0, RZ, P1 ;  /* 0x000000ff0000720c */ /* 0x000fe40000fa4270 */
[----:B------:R-:W-:-:S04]  /*1e530*/  F2FP.F16.F32.PACK_AB R4, RZ, R4 ;  /* 0x00000004ff04723e */ /* 0x000fc800000000ff */
[----:B------:R-:W-:-:S05]  /*1e540*/  PRMT R6, R4, 0x7610, R6 ;  /* 0x0000761004067816 */ /* 0x000fca0000000006 */
[----:B------:R0:W-:Y:S01]  /*1e550*/  @P4 STG.E.U16 desc[UR58][R12.64+0x32], R6 ;  /* 0x000032060c004986 */ /* 0x0001e2000c10153a */
[----:B------:R-:W-:-:S03]  /*1e560*/  ISETP.GT.AND P4, PT, R0, 0x8, P0 ;  /* 0x000000080000780c */ /* 0x000fc60000784270 */
[----:B------:R3:W-:Y:S01]  /*1e570*/  @P5 STG.E.U16 desc[UR58][R12.64+0x30], R7 ;  /* 0x000030070c005986 */ /* 0x0007e2000c10153a */
[----:B------:R-:W-:Y:S02]  /*1e580*/  ISETP.GT.AND P5, PT, R0, 0x8, P1 ;  /* 0x000000080000780c */ /* 0x000fe40000fa4270 */
[----:B------:R-:W-:-:S04]  /*1e590*/  F2FP.F16.F32.PACK_AB R5, RZ, R5 ;  /* 0x00000005ff05723e */ /* 0x000fc800000000ff */
[----:B0-----:R-:W-:-:S07]  /*1e5a0*/  PRMT R6, R5, 0x7610, R6 ;  /* 0x0000761005067816 */ /* 0x001fce0000000006 */
[----:B------:R4:W-:Y:S01]  /*1e5b0*/  @P5 STG.E.U16 desc[UR58][R20.64+0x30], R6 ;  /* 0x0000300614005986 */ /* 0x0009e2000c10153a */
[----:B------:R-:W-:Y:S01]  /*1e5c0*/  ISETP.GT.AND P5, PT, R0, 0x80, P2 ;  /* 0x000000800000780c */ /* 0x000fe200017a4270 */
[----:B--2---:R-:W-:Y:S02]  /*1e5d0*/  FMUL R4, R15, R2 ;  /* 0x000000020f047220 */ /* 0x004fe40000400000 */
[----:B------:R-:W2:Y:S03]  /*1e5e0*/  LDL.LU R15, [R1+0x168] ;  /* 0x00016800010f7983 */ /* 0x000ea60000300800 */
[----:B------:R-:W-:-:S04]  /*1e5f0*/  F2FP.F16.F32.PACK_AB R4, RZ, R4 ;  /* 0x00000004ff04723e */ /* 0x000fc800000000ff */
[----:B------:R-:W-:Y:S01]  /*1e600*/  PRMT R5, R4, 0x7610, R5 ;  /* 0x0000761004057816 */ /* 0x000fe20000000005 */
[----:B------:R-:W-:-:S04]  /*1e610*/  IMAD.U32 R4, RZ, RZ, UR8 ;  /* 0x00000008ff047e24 */ /* 0x000fc8000f8e00ff */
[----:B------:R0:W-:Y:S01]  /*1e620*/  @P4 STG.E.U16 desc[UR58][R20.64+0x32], R5 ;  /* 0x0000320514004986 */ /* 0x0001e2000c10153a */
[----:B------:R-:W-:Y:S01]  /*1e630*/  ISETP.GT.AND P4, PT, R0, 0x80, P3 ;  /* 0x000000800000780c */ /* 0x000fe20001f84270 */
[-C--:B---3--:R-:W-:Y:S01]  /*1e640*/  FMUL R7, R19, R2.reuse ;  /* 0x0000000213077220 */ /* 0x088fe20000400000 */
[----:B----4-:R-:W-:-:S04]  /*1e650*/  FMUL R6, R18, R2 ;  /* 0x0000000212067220 */ /* 0x010fc80000400000 */
[----:B------:R-:W-:Y:S01]  /*1e660*/  F2FP.F16.F32.PACK_AB R7, RZ, R7 ;  /* 0x00000007ff07723e */ /* 0x000fe200000000ff */
[----:B0-----:R-:W-:Y:S01]  /*1e670*/  IMAD.WIDE.U32 R4, R4, 0xf0, R20 ;  /* 0x000000f004047825 */ /* 0x001fe200078e0014 */
[----:B------:R-:W-:-:S03]  /*1e680*/  F2FP.F16.F32.PACK_AB R6, RZ, R6 ;  /* 0x00000006ff06723e */ /* 0x000fc600000000ff */
[----:B------:R-:W-:Y:S02]  /*1e690*/  VIADD R9, R5, UR11 ;  /* 0x0000000b05097c36 */ /* 0x000fe40008000000 */
[----:B------:R-:W-:-:S05]  /*1e6a0*/  IMAD.MOV.U32 R8, RZ, RZ, R4 ;  /* 0x000000ffff087224 */ /* 0x000fca00078e0004 */
[----:B------:R-:W-:Y:S01]  /*1e6b0*/  @P4 STG.E.U16 desc[UR58][R8.64+0x20], R7 ;  /* 0x0000200708004986 */ /* 0x000fe2000c10153a */
[----:B------:R-:W-:-:S03]  /*1e6c0*/  IADD3 R18, P4, R4, UR5, RZ ;  /* 0x0000000504127c10 */ /* 0x000fc6000ff9e0ff */
[----:B------:R0:W-:Y:S01]  /*1e6d0*/  @P5 STG.E.U16 desc[UR58][R8.64+0x22], R6 ;  /* 0x0000220608005986 */ /* 0x0001e2000c10153a */
[C---:B------:R-:W-:Y:S02]  /*1e6e0*/  ISETP.GT.AND P5, PT, R0.reuse, 0x88, P3 ;  /* 0x000000880000780c */ /* 0x040fe40001fa4270 */
[----:B------:R-:W-:Y:S02]  /*1e6f0*/  IADD3.X R19, R9, UR4, RZ, P4, !PT ;  /* 0x0000000409137c10 */ /* 0x000fe4000a7fe4ff */
[----:B------:R-:W-:Y:S01]  /*1e700*/  ISETP.GT.AND P4, PT, R0, 0x88, P2 ;  /* 0x000000880000780c */ /* 0x000fe20001784270 */
[----:B0-----:R-:W-:-:S05]  /*1e710*/  FMUL R6, R23, R2 ;  /* 0x0000000217067220 */ /* 0x001fca0000400000 */
[----:B------:R-:W-:Y:S01]  /*1e720*/  F2FP.F16.F32.PACK_AB R6, RZ, R6 ;  /* 0x00000006ff06723e */ /* 0x000fe200000000ff */
[----:B------:R-:W-:Y:S01]  /*1e730*/  FMUL R5, R22, R2 ;  /* 0x0000000216057220 */ /* 0x000fe20000400000 */
[----:B------:R-:W-:-:S03]  /*1e740*/  IMAD.U32 R22, RZ, RZ, UR5 ;  /* 0x00000005ff167e24 */ /* 0x000fc6000f8e00ff */
[----:B------:R0:W-:Y:S01]  /*1e750*/  @P5 STG.E.U16 desc[UR58][R18.64+0x20], R6 ;  /* 0x0000200612005986 */ /* 0x0001e2000c10153a */
[----:B------:R-:W-:Y:S02]  /*1e760*/  F2FP.F16.F32.PACK_AB R5, RZ, R5 ;  /* 0x00000005ff05723e */ /* 0x000fe400000000ff */
[----:B------:R-:W-:Y:S01]  /*1e770*/  IADD3 R4, P5, R4, UR13, RZ ;  /* 0x0000000d04047c10 */ /* 0x000fe2000ffbe0ff */
[----:B------:R-:W-:Y:S02]  /*1e780*/  FMUL R7, R235, R2 ;  /* 0x00000002eb077220 */ /* 0x000fe40000400000 */
[----:B------:R1:W-:Y:S01]  /*1e790*/  @P4 STG.E.U16 desc[UR58][R18.64+0x22], R5 ;  /* 0x0000220512004986 */ /* 0x0003e2000c10153a */
[----:B0-----:R-:W-:Y:S01]  /*1e7a0*/  IMAD.U32 R6, RZ, RZ, UR4 ;  /* 0x00000004ff067e24 */ /* 0x001fe2000f8e00ff */
[----:B-1----:R-:W-:Y:S02]  /*1e7b0*/  IADD3.X R5, R9, UR12, RZ, P5, !PT ;  /* 0x0000000c09057c10 */ /* 0x002fe4000affe4ff */
[----:B------:R-:W-:-:S02]  /*1e7c0*/  IADD3 R22, P4, P5, R22, UR13, R4 ;  /* 0x0000000d16167c10 */ /* 0x000fc4000fd9e004 */
[----:B------:R-:W-:Y:S02]  /*1e7d0*/  F2FP.F16.F32.PACK_AB R7, RZ, R7 ;  /* 0x00000007ff07723e */ /* 0x000fe400000000ff */
[----:B------:R-:W-:Y:S01]  /*1e7e0*/  IADD3.X R23, R6, UR12, R5, P4, P5 ;  /* 0x0000000c06177c10 */ /* 0x000fe2000a7ea405 */
[-C--:B------:R-:W-:Y:S01]  /*1e7f0*/  FMUL R6, R234, R2.reuse ;  /* 0x00000002ea067220 */ /* 0x080fe20000400000 */
[----:B------:R-:W-:Y:S02]  /*1e800*/  ISETP.GT.AND P5, PT, R0, 0x80, P0 ;  /* 0x000000800000780c */ /* 0x000fe400007a4270 */
[----:B------:R-:W-:Y:S01]  /*1e810*/  PRMT R11, R7, 0x7610, R11 ;  /* 0x00007610070b7816 */ /* 0x000fe2000000000b */
[----:B------:R-:W-:Y:S01]  /*1e820*/  FMUL R7, R233, R2 ;  /* 0x00000002e9077220 */ /* 0x000fe20000400000 */
[----:B------:R-:W-:-:S04]  /*1e830*/  F2FP.F16.F32.PACK_AB R6, RZ, R6 ;  /* 0x00000006ff06723e */ /* 0x000fc800000000ff */
[----:B------:R-:W-:Y:S01]  /*1e840*/  PRMT R10, R6, 0x7610, R10 ;  /* 0x00007610060a7816 */ /* 0x000fe2000000000a */
[----:B------:R-:W-:Y:S01]  /*1e850*/  FMUL R6, R232, R2 ;  /* 0x00000002e8067220 */ /* 0x000fe20000400000 */
[----:B------:R-:W-:Y:S01]  /*1e860*/  F2FP.F16.F32.PACK_AB R7, RZ, R7 ;  /* 0x00000007ff07723e */ /* 0x000fe200000000ff */
[----:B------:R-:W3:Y:S04]  /*1e870*/  LDL.LU R232, [R1+0x148] ;  /* 0x0001480001e87983 */ /* 0x000ee80000300800 */
[----:B------:R-:W4:Y:S04]  /*1e880*/  LDL.LU R235, [R1+0x150] ;  /* 0x0001500001eb7983 */ /* 0x000f280000300800 */
[----:B------:R-:W4:Y:S04]  /*1e890*/  LDL.LU R234, [R1+0x154] ;  /* 0x0001540001ea7983 */ /* 0x000f280000300800 */
[----:B------:R-:W4:Y:S04]  /*1e8a0*/  LDL.LU R233, [R1+0x158] ;  /* 0x0001580001e97983 */ /* 0x000f280000300800 */
[----:B------:R0:W-:Y:S04]  /*1e8b0*/  @P5 STG.E.U16 desc[UR58][R8.64+0x32], R10 ;  /* 0x0000320a08005986 */ /* 0x0001e8000c10153a */
[----:B------:R-:W4:Y:S01]  /*1e8c0*/  LDL.LU R17, [R1+0x15c] ;  /* 0x00015c0001117983 */ /* 0x000f220000300800 */
[----:B0-----:R-:W-:-:S03]  /*1e8d0*/  PRMT R10, R7, 0x7610, R10 ;  /* 0x00007610070a7816 */ /* 0x001fc6000000000a */
[----:B------:R-:W2:Y:S01]  /*1e8e0*/  LDL.LU R7, [R1+0x160] ;  /* 0x0001600001077983 */ /* 0x000ea20000300800 */
[----:B------:R-:W-:-:S13]  /*1e8f0*/  ISETP.GT.AND P4, PT, R0, 0x80, P1 ;  /* 0x000000800000780c */ /* 0x000fda0000f84270 */
[----:B------:R-:W-:Y:S01]  /*1e900*/  @P4 STG.E.U16 desc[UR58][R8.64+0x30], R11 ;  /* 0x0000300b08004986 */ /* 0x000fe2000c10153a */
[C---:B------:R-:W-:Y:S02]  /*1e910*/  ISETP.GT.AND P4, PT, R0.reuse, 0x88, P1 ;  /* 0x000000880000780c */ /* 0x040fe40000f84270 */
[----:B------:R-:W-:Y:S02]  /*1e920*/  ISETP.GT.AND P5, PT, R0, 0x88, P0 ;  /* 0x000000880000780c */ /* 0x000fe400007a4270 */
[----:B------:R-:W-:-:S09]  /*1e930*/  F2FP.F16.F32.PACK_AB R6, RZ, R6 ;  /* 0x00000006ff06723e */ /* 0x000fd200000000ff */
[----:B------:R0:W-:Y:S01]  /*1e940*/  @P4 STG.E.U16 desc[UR58][R18.64+0x30], R10 ;  /* 0x0000300a12004986 */ /* 0x0001e2000c10153a */
[----:B------:R-:W-:-:S03]  /*1e950*/  ISETP.GT.AND P4, PT, R0, 0x100, P3 ;  /* 0x000001000000780c */ /* 0x000fc60001f84270 */
[----:B------:R-:W-:Y:S01]  /*1e960*/  @P5 STG.E.U16 desc[UR58][R18.64+0x32], R6 ;  /* 0x0000320612005986 */ /* 0x000fe2000c10153a */
[----:B--2---:R-:W-:-:S05]  /*1e970*/  FMUL R7, R7, R2 ;  /* 0x0000000207077220 */ /* 0x004fca0000400000 */
[----:B------:R-:W-:-:S04]  /*1e980*/  F2FP.F16.F32.PACK_AB R7, RZ, R7 ;  /* 0x00000007ff07723e */ /* 0x000fc800000000ff */
[----:B0-----:R-:W-:-:S05]  /*1e990*/  PRMT R10, R7, 0x7610, R10 ;  /* 0x00007610070a7816 */ /* 0x001fca000000000a */
[----:B------:R0:W-:Y:S04]  /*1e9a0*/  @P4 STG.E.U16 desc[UR58][R4.64+0x20], R10 ;  /* 0x0000200a04004986 */ /* 0x0001e8000c10153a */
[----:B0-----:R-:W2:Y:S01]  /*1e9b0*/  LDL.LU R10, [R1+0x16c] ;  /* 0x00016c00010a7983 */ /* 0x001ea20000300800 */
[----:B------:R-:W-:Y:S01]  /*1e9c0*/  FMUL R6, R14, R2 ;  /* 0x000000020e067220 */ /* 0x000fe20000400000 */
[----:B------:R-:W-:-:S04]  /*1e9d0*/  ISETP.GT.AND P5, PT, R0, 0x100, P2 ;  /* 0x000001000000780c */ /* 0x000fc800017a4270 */
[----:B------:R-:W-:Y:S02]  /*1e9e0*/  F2FP.F16.F32.PACK_AB R6, RZ, R6 ;  /* 0x00000006ff06723e */ /* 0x000fe400000000ff */
[----:B------:R-:W-:Y:S02]  /*1e9f0*/  ISETP.GT.AND P4, PT, R0, 0x108, P3 ;  /* 0x000001080000780c */ /* 0x000fe40001f84270 */
[----:B------:R-:W-:Y:S01]  /*1ea00*/  PRMT R7, R6, 0x7610, R7 ;  /* 0x0000761006077816 */ /* 0x000fe20000000007 */
[----:B------:R-:W-:-:S04]  /*1ea10*/  FMUL R6, R15, R2 ;  /* 0x000000020f067220 */ /* 0x000fc80000400000 */
[----:B------:R-:W-:Y:S01]  /*1ea20*/  @P5 STG.E.U16 desc[UR58][R4.64+0x22], R7 ;  /* 0x0000220704005986 */ /* 0x000fe2000c10153a */
[----:B------:R-:W-:Y:S02]  /*1ea30*/  IADD3 R14, P5, R4, UR5, RZ ;  /* 0x00000005040e7c10 */ /* 0x000fe4000ffbe0ff */
[----:B------:R-:W-:Y:S02]  /*1ea40*/  F2FP.F16.F32.PACK_AB R6, RZ, R6 ;  /* 0x00000006ff06723e */ /* 0x000fe400000000ff */
[----:B------:R-:W-:Y:S02]  /*1ea50*/  IADD3.X R15, R5, UR4, RZ, P5, !PT ;  /* 0x00000004050f7c10 */ /* 0x000fe4000affe4ff */
[----:B------:R-:W-:-:S03]  /*1ea60*/  ISETP.GT.AND P5, PT, R0, 0x108, P2 ;  /* 0x000001080000780c */ /* 0x000fc600017a4270 */
[----:B------:R0:W-:Y:S02]  /*1ea70*/  @P4 STG.E.U16 desc[UR58][R14.64+0x20], R6 ;  /* 0x000020060e004986 */ /* 0x0001e4000c10153a */
[----:B0-----:R-:W-:-:S04]  /*1ea80*/  IADD3 R6, P4, R4, UR5, RZ ;  /* 0x0000000504067c10 */ /* 0x001fc8000ff9e0ff */
[----:B------:R-:W-:Y:S01]  /*1ea90*/  IADD3.X R7, R5, UR4, RZ, P4, !PT ;  /* 0x0000000405077c10 */ /* 0x000fe2000a7fe4ff */
[----:B--2---:R-:W-:-:S05]  /*1eaa0*/  FMUL R10, R10, R2 ;  /* 0x000000020a0a7220 */ /* 0x004fca0000400000 */
[----:B------:R-:W-:-:S04]  /*1eab0*/  F2FP.F16.F32.PACK_AB R10, RZ, R10 ;  /* 0x0000000aff0a723e */ /* 0x000fc800000000ff */
[----:B------:R-:W-:Y:S02]  /*1eac0*/  PRMT R11, R10, 0x7610, R11 ;  /* 0x000076100a0b7816 */ /* 0x000fe4000000000b */
[----:B------:R-:W2:Y:S04]  /*1ead0*/  LDL.LU R10, [R1+0x170] ;  /* 0x00017000010a7983 */ /* 0x000ea80000300800 */
[----:B------:R0:W-:Y:S04]  /*1eae0*/  @P5 STG.E.U16 desc[UR58][R6.64+0x22], R11 ;  /* 0x0000220b06005986 */ /* 0x0001e8000c10153a */
[----:B0-----:R-:W3:Y:S01]  /*1eaf0*/  LDL.LU R6, [R1+0x174] ;  /* 0x0001740001067983 */ /* 0x001ee20000300800 */
[----:B------:R-:W-:-:S02]  /*1eb00*/  ISETP.GT.AND P4, PT, R0, 0x100, P1 ;  /* 0x000001000000780c */ /* 0x000fc40000f84270 */
[----:B------:R-:W-:Y:S01]  /*1eb10*/  ISETP.GT.AND P5, PT, R0, 0x100, P0 ;  /* 0x000001000000780c */ /* 0x000fe200007a4270 */
[----:B--2---:R-:W-:-:S05]  /*1eb20*/  FMUL R10, R10, R2 ;  /* 0x000000020a0a7220 */ /* 0x004fca0000400000 */
[----:B------:R-:W-:-:S04]  /*1eb30*/  F2FP.F16.F32.PACK_AB R7, RZ, R10 ;  /* 0x0000000aff07723e */ /* 0x000fc800000000ff */
[----:B------:R-:W-:Y:S02]  /*1eb40*/  PRMT R11, R7, 0x7610, R11 ;  /* 0x00007610070b7816 */ /* 0x000fe4000000000b */
[----:B------:R-:W2:Y:S01]  /*1eb50*/  LDL.LU R7, [R1+0x178] ;  /* 0x0001780001077983 */ /* 0x000ea20000300800 */
[----:B---3--:R-:W-:-:S05]  /*1eb60*/  FMUL R6, R6, R2 ;  /* 0x0000000206067220 */ /* 0x008fca0000400000 */
[----:B------:R-:W-:-:S04]  /*1eb70*/  F2FP.F16.F32.PACK_AB R6, RZ, R6 ;  /* 0x00000006ff06723e */ /* 0x000fc800000000ff */
[----:B------:R-:W-:Y:S02]  /*1eb80*/  PRMT R10, R6, 0x7610, R10 ;  /* 0x00007610060a7816 */ /* 0x000fe4000000000a */
[----:B------:R-:W3:Y:S04]  /*1eb90*/  LDL.LU R6, [R1+0x17c] ;  /* 0x00017c0001067983 */ /* 0x000ee80000300800 */
[----:B------:R0:W-:Y:S04]  /*1eba0*/  @P4 STG.E.U16 desc[UR58][R4.64+0x30], R11 ;  /* 0x0000300b04004986 */ /* 0x0001e8000c10153a */
[----:B------:R1:W-:Y:S04]  /*1ebb0*/  @P5 STG.E.U16 desc[UR58][R4.64+0x32], R10 ;  /* 0x0000320a04005986 */ /* 0x0003e8000c10153a */
[----:B0-----:R-:W4:Y:S04]  /*1ebc0*/  LDL.LU R11, [R1+0x144] ;  /* 0x00014400010b7983 */ /* 0x001f280000300800 */
[----:B-1----:R-:W4:Y:S01]  /*1ebd0*/  LDL.LU R10, [R1+0x140] ;  /* 0x00014000010a7983 */ /* 0x002f220000300800 */
[----:B------:R-:W-:-:S02]  /*1ebe0*/  ISETP.GT.AND P4, PT, R0, 0x108, P1 ;  /* 0x000001080000780c */ /* 0x000fc40000f84270 */
[----:B------:R-:W-:Y:S01]  /*1ebf0*/  ISETP.GT.AND P5, PT, R0, 0x108, P0 ;  /* 0x000001080000780c */ /* 0x000fe200007a4270 */
[----:B--2---:R-:W-:-:S05]  /*1ec00*/  FMUL R7, R7, R2 ;  /* 0x0000000207077220 */ /* 0x004fca0000400000 */
[----:B------:R-:W-:-:S05]  /*1ec10*/  F2FP.F16.F32.PACK_AB R7, RZ, R7 ;  /* 0x00000007ff07723e */ /* 0x000fca00000000ff */
[----:B------:R-:W-:Y:S01]  /*1ec20*/  @P4 STG.E.U16 desc[UR58][R14.64+0x30], R7 ;  /* 0x000030070e004986 */ /* 0x000fe2000c10153a */
[----:B---3--:R-:W-:Y:S01]  /*1ec30*/  FMUL R6, R6, R2 ;  /* 0x0000000206067220 */ /* 0x008fe20000400000 */
[----:B------:R-:W-:-:S04]  /*1ec40*/  ISETP.GT.AND P4, PT, R0, 0x180, P3 ;  /* 0x000001800000780c */ /* 0x000fc80001f84270 */
[----:B------:R-:W-:-:S05]  /*1ec50*/  F2FP.F16.F32.PACK_AB R6, RZ, R6 ;  /* 0x00000006ff06723e */ /* 0x000fca00000000ff */
[----:B------:R0:W-:Y:S01]  /*1ec60*/  @P5 STG.E.U16 desc[UR58][R14.64+0x32], R6 ;  /* 0x000032060e005986 */ /* 0x0001e2000c10153a */
[----:B----4-:R-:W-:Y:S01]  /*1ec70*/  FMUL R10, R10, R2 ;  /* 0x000000020a0a7220 */ /* 0x010fe20000400000 */
[----:B0-----:R-:W-:-:S04]  /*1ec80*/  IADD3 R6, P5, R4, UR13, RZ ;  /* 0x0000000d04067c10 */ /* 0x001fc8000ffbe0ff */
[----:B------:R-:W-:Y:S02]  /*1ec90*/  F2FP.F16.F32.PACK_AB R10, RZ, R10 ;  /* 0x0000000aff0a723e */ /* 0x000fe400000000ff */
[----:B------:R-:W-:-:S05]  /*1eca0*/  IADD3.X R7, R5, UR12, RZ, P5, !PT ;  /* 0x0000000c05077c10 */ /* 0x000fca000affe4ff */
[----:B------:R0:W-:Y:S04]  /*1ecb0*/  @P4 STG.E.U16 desc[UR58][R6.64+0x20], R10 ;  /* 0x0000200a06004986 */ /* 0x0001e8000c10153a */
[----:B0-----:R-:W2:Y:S01]  /*1ecc0*/  LDL.LU R10, [R1+0x14c] ;  /* 0x00014c00010a7983 */ /* 0x001ea20000300800 */
[-C--:B------:R-:W-:Y:S01]  /*1ecd0*/  FMUL R11, R11, R2.reuse ;  /* 0x000000020b0b7220 */ /* 0x080fe20000400000 */
[----:B------:R-:W-:Y:S01]  /*1ece0*/  FMUL R232, R232, R2 ;  /* 0x00000002e8e87220 */ /* 0x000fe20000400000 */
[C---:B------:R-:W-:Y:S02]  /*1ecf0*/  ISETP.GT.AND P4, PT, R0.reuse, 0x180, P2 ;  /* 0x000001800000780c */ /* 0x040fe40001784270 */
[----:B------:R-:W-:Y:S02]  /*1ed00*/  ISETP.GT.AND P3, PT, R0, 0x188, P3 ;  /* 0x000001880000780c */ /* 0x000fe40001f64270 */
[----:B------:R-:W-:-:S02]  /*1ed10*/  F2FP.F16.F32.PACK_AB R11, RZ, R11 ;  /* 0x0000000bff0b723e */ /* 0x000fc400000000ff */
[----:B------:R-:W-:Y:S02]  /*1ed20*/  F2FP.F16.F32.PACK_AB R232, RZ, R232 ;  /* 0x000000e8ffe8723e */ /* 0x000fe400000000ff */
[----:B------:R-:W-:Y:S02]  /*1ed30*/  PRMT R16, R11, 0x7610, R16 ;  /* 0x000076100b107816 */ /* 0x000fe40000000010 */
[----:B------:R-:W-:Y:S02]  /*1ed40*/  PRMT R237, R232, 0x7610, R237 ;  /* 0x00007610e8ed7816 */ /* 0x000fe400000000ed */
[C---:B------:R-:W-:Y:S01]  /*1ed50*/  ISETP.GT.AND P2, PT, R0.reuse, 0x188, P2 ;  /* 0x000001880000780c */ /* 0x040fe20001744270 */
[----:B------:R0:W-:Y:S01]  /*1ed60*/  @P4 STG.E.U16 desc[UR58][R6.64+0x22], R16 ;  /* 0x0000221006004986 */ /* 0x0001e2000c10153a */
[C---:B------:R-:W-:Y:S01]  /*1ed70*/  ISETP.GT.AND P4, PT, R0.reuse, 0x180, P1 ;  /* 0x000001800000780c */ /* 0x040fe20000f84270 */
[-C--:B------:R-:W-:Y:S01]  /*1ed80*/  FMUL R235, R235, R2.reuse ;  /* 0x00000002ebeb7220 */ /* 0x080fe20000400000 */
[----:B------:R-:W-:Y:S01]  /*1ed90*/  ISETP.GT.AND P1, PT, R0, 0x188, P1 ;  /* 0x000001880000780c */ /* 0x000fe20000f24270 */
[-C--:B------:R-:W-:Y:S01]  /*1eda0*/  FMUL R234, R234, R2.reuse ;  /* 0x00000002eaea7220 */ /* 0x080fe20000400000 */
[-C--:B------:R-:W-:Y:S01]  /*1edb0*/  FMUL R233, R233, R2.reuse ;  /* 0x00000002e9e97220 */ /* 0x080fe20000400000 */
[----:B------:R-:W-:Y:S01]  /*1edc0*/  FMUL R232, R17, R2 ;  /* 0x0000000211e87220 */ /* 0x000fe20000400000 */
[----:B------:R-:W-:-:S02]  /*1edd0*/  F2FP.F16.F32.PACK_AB R235, RZ, R235 ;  /* 0x000000ebffeb723e */ /* 0x000fc400000000ff */
[----:B------:R-:W-:Y:S02]  /*1ede0*/  F2FP.F16.F32.PACK_AB R234, RZ, R234 ;  /* 0x000000eaffea723e */ /* 0x000fe400000000ff */
[----:B------:R-:W-:Y:S01]  /*1edf0*/  F2FP.F16.F32.PACK_AB R233, RZ, R233 ;  /* 0x000000e9ffe9723e */ /* 0x000fe200000000ff */
[----:B0-----:R-:W3:Y:S01]  /*1ee00*/  LDL.LU R16, [R1+0x138] ;  /* 0x0001380001107983 */ /* 0x001ee20000300800 */
[----:B------:R-:W-:-:S03]  /*1ee10*/  F2FP.F16.F32.PACK_AB R232, RZ, R232 ;  /* 0x000000e8ffe8723e */ /* 0x000fc600000000ff */
[----:B------:R-:W4:Y:S01]  /*1ee20*/  LDL.LU R17, [R1+0x13c] ;  /* 0x00013c0001117983 */ /* 0x000f220000300800 */
[----:B--2---:R-:W-:Y:S01]  /*1ee30*/  FMUL R236, R10, R2 ;  /* 0x000000020aec7220 */ /* 0x004fe20000400000 */
[----:B------:R-:W-:-:S04]  /*1ee40*/  IADD3 R10, P5, R6, UR5, RZ ;  /* 0x00000005060a7c10 */ /* 0x000fc8000ffbe0ff */
[----:B------:R-:W-:-:S05]  /*1ee50*/  IADD3.X R11, R7, UR4, RZ, P5, !PT ;  /* 0x00000004070b7c10 */ /* 0x000fca000affe4ff */
[----:B------:R-:W-:Y:S01]  /*1ee60*/  @P3 STG.E.U16 desc[UR58][R10.64+0x20], R237 ;  /* 0x000020ed0a003986 */ /* 0x000fe2000c10153a */
[C---:B------:R-:W-:Y:S02]  /*1ee70*/  ISETP.GT.AND P3, PT, R0.reuse, 0x180, P0 ;  /* 0x000001800000780c */ /* 0x040fe40000764270 */
[----:B------:R-:W-:Y:S02]  /*1ee80*/  ISETP.GT.AND P0, PT, R0, 0x188, P0 ;  /* 0x000001880000780c */ /* 0x000fe40000704270 */
[----:B------:R-:W-:-:S05]  /*1ee90*/  F2FP.F16.F32.PACK_AB R236, RZ, R236 ;  /* 0x000000ecffec723e */ /* 0x000fca00000000ff */
[----:B------:R0:W-:Y:S04]  /*1eea0*/  @P2 STG.E.U16 desc[UR58][R22.64+0x22], R236 ;  /* 0x000022ec16002986 */ /* 0x0001e8000c10153a */
[----:B------:R1:W-:Y:S04]  /*1eeb0*/  @P4 STG.E.U16 desc[UR58][R6.64+0x30], R235 ;  /* 0x000030eb06004986 */ /* 0x0003e8000c10153a */
[----:B------:R2:W-:Y:S04]  /*1eec0*/  @P3 STG.E.U16 desc[UR58][R6.64+0x32], R234 ;  /* 0x000032ea06003986 */ /* 0x0005e8000c10153a */
[----:B0-----:R-:W3:Y:S04]  /*1eed0*/  LDL.LU R23, [R1+0x128] ;  /* 0x0001280001177983 */ /* 0x001ee80000300800 */
[----:B------:R-:W4:Y:S04]  /*1eee0*/  LDL.LU R22, [R1+0x12c] ;  /* 0x00012c0001167983 */ /* 0x000f280000300800 */
[----:B-1----:R-:W4:Y:S04]  /*1eef0*/  LDL.LU R235, [R1+0x134] ;  /* 0x0001340001eb7983 */ /* 0x002f280000300800 */
[----:B--2---:R-:W2:Y:S04]  /*1ef00*/  LDL.LU R234, [R1+0x130] ;  /* 0x0001300001ea7983 */ /* 0x004ea80000300800 */
[----:B------:R0:W-:Y:S04]  /*1ef10*/  @P1 STG.E.U16 desc[UR58][R10.64+0x30], R233 ;  /* 0x000030e90a001986 */ /* 0x0001e8000c10153a */
[----:B------:R1:W-:Y:S04]  /*1ef20*/  @P0 STG.E.U16 desc[UR58][R10.64+0x32], R232 ;  /* 0x000032e80a000986 */ /* 0x0003e8000c10153a */
[----:B0-----:R-:W2:Y:S04]  /*1ef30*/  LDL.LU R233, [R1+0x120] ;  /* 0x0001200001e97983 */ /* 0x001ea80000300800 */
[----:B-1----:R-:W2:Y:S01]  /*1ef40*/  LDL.LU R232, [R1+0x124] ;  /* 0x0001240001e87983 */ /* 0x002ea20000300800 */
[----:B------:R-:W-:-:S02]  /*1ef50*/  ISETP.GT.AND P3, PT, R3, 0x20, PT ;  /* 0x000000200300780c */ /* 0x000fc40003f64270 */
[----:B------:R-:W-:Y:S02]  /*1ef60*/  ISETP.GT.AND P2, PT, R3, 0x21, PT ;  /* 0x000000210300780c */ /* 0x000fe40003f44270 */
[C---:B------:R-:W-:Y:S02]  /*1ef70*/  ISETP.GT.AND P0, PT, R0.reuse, RZ, P3 ;  /* 0x000000ff0000720c */ /* 0x040fe40001f04270 */
[C---:B------:R-:W-:Y:S02]  /*1ef80*/  ISETP.GT.AND P4, PT, R0.reuse, RZ, P2 ;  /* 0x000000ff0000720c */ /* 0x040fe40001784270 */
[C---:B------:R-:W-:Y:S02]  /*1ef90*/  ISETP.GT.AND P1, PT, R0.reuse, 0x8, P2 ;  /* 0x000000080000780c */ /* 0x040fe40001724270 */
[----:B------:R-:W-:Y:S01]  /*1efa0*/  ISETP.GT.AND P5, PT, R0, 0x8, P3 ;  /* 0x000000080000780c */ /* 0x000fe20001fa4270 */
[-C--:B---3--:R-:W-:Y:S01]  /*1efb0*/  FMUL R23, R23, R2.reuse ;  /* 0x0000000217177220 */ /* 0x088fe20000400000 */
[----:B----4-:R-:W-:-:S04]  /*1efc0*/  FMUL R22, R22, R2 ;  /* 0x0000000216167220 */ /* 0x010fc80000400000 */
[----:B------:R-:W-:Y:S02]  /*1efd0*/  F2FP.F16.F32.PACK_AB R23, RZ, R23 ;  /* 0x00000017ff17723e */ /* 0x000fe400000000ff */
[----:B------:R-:W-:Y:S01]  /*1efe0*/  F2FP.F16.F32.PACK_AB R22, RZ, R22 ;  /* 0x00000016ff16723e */ /* 0x000fe200000000ff */
[-C--:B--2---:R-:W-:Y:S01]  /*1eff0*/  FMUL R233, R233, R2.reuse ;  /* 0x00000002e9e97220 */ /* 0x084fe20000400000 */
[----:B------:R-:W-:-:S04]  /*1f000*/  FMUL R232, R232, R2 ;  /* 0x00000002e8e87220 */ /* 0x000fc80000400000 */
[----:B------:R-:W-:Y:S02]  /*1f010*/  F2FP.F16.F32.PACK_AB R233, RZ, R233 ;  /* 0x000000e9ffe9723e */ /* 0x000fe400000000ff */
[----:B------:R-:W-:-:S03]  /*1f020*/  F2FP.F16.F32.PACK_AB R232, RZ, R232 ;  /* 0x000000e8ffe8723e */ /* 0x000fc600000000ff */
[----:B------:R-:W-:Y:S01]  /*1f030*/  @P0 STG.E.U16 desc[UR58][R12.64+0x40], R233 ;  /* 0x000040e90c000986 */ /* 0x000fe2000c10153a */
[----:B------:R-:W-:-:S03]  /*1f040*/  ISETP.GT.AND P0, PT, R3, 0x28, PT ;  /* 0x000000280300780c */ /* 0x000fc60003f04270 */
[----:B------:R-:W-:Y:S04]  /*1f050*/  @P4 STG.E.U16 desc[UR58][R12.64+0x42], R232 ;  /* 0x000042e80c004986 */ /* 0x000fe8000c10153a */
[----:B------:R0:W-:Y:S01]  /*1f060*/  @P1 STG.E.U16 desc[UR58][R20.64+0x42], R22 ;  /* 0x0000421614001986 */ /* 0x0001e2000c10153a */
[----:B------:R-:W-:-:S03]  /*1f070*/  ISETP.GT.AND P1, PT, R3, 0x29, PT ;  /* 0x000000290300780c */ /* 0x000fc60003f24270 */
[----:B------:R1:W-:Y:S01]  /*1f080*/  @P5 STG.E.U16 desc[UR58][R20.64+0x40], R23 ;  /* 0x0000401714005986 */ /* 0x0003e2000c10153a */
[C---:B------:R-:W-:Y:S02]  /*1f090*/  ISETP.GT.AND P5, PT, R0.reuse, RZ, P0 ;  /* 0x000000ff0000720c */ /* 0x040fe400007a4270 */
[----:B------:R-:W-:Y:S01]  /*1f0a0*/  ISETP.GT.AND P4, PT, R0, RZ, P1 ;  /* 0x000000ff0000720c */ /* 0x000fe20000f84270 */
[-C--:B0-----:R-:W-:Y:S01]  /*1f0b0*/  FMUL R22, R235, R2.reuse ;  /* 0x00000002eb167220 */ /* 0x081fe20000400000 */
[----:B-1----:R-:W-:-:S04]  /*1f0c0*/  FMUL R23, R234, R2 ;  /* 0x00000002ea177220 */ /* 0x002fc80000400000 */
[----:B------:R-:W-:Y:S01]  /*1f0d0*/  F2FP.F16.F32.PACK_AB R22, RZ, R22 ;  /* 0x00000016ff16723e */ /* 0x000fe200000000ff */
[----:B------:R-:W2:Y:S01]  /*1f0e0*/  LDL.LU R234, [R1+0x110] ;  /* 0x0001100001ea7983 */ /* 0x000ea20000300800 */
[----:B------:R-:W-:-:S03]  /*1f0f0*/  F2FP.F16.F32.PACK_AB R23, RZ, R23 ;  /* 0x00000017ff17723e */ /* 0x000fc600000000ff */
[----:B------:R-:W3:Y:S01]  /*1f100*/  LDL.LU R235, [R1+0x114] ;  /* 0x0001140001eb7983 */ /* 0x000ee20000300800 */
[----:B------:R-:W-:Y:S02]  /*1f110*/  PRMT R232, R22, 0x7610, R232 ;  /* 0x0000761016e87816 */ /* 0x000fe400000000e8 */
[----:B------:R-:W-:-:S03]  /*1f120*/  PRMT R233, R23, 0x7610, R233 ;  /* 0x0000761017e97816 */ /* 0x000fc600000000e9 */
[----:B------:R-:W-:Y:S01]  /*1f130*/  @P4 STG.E.U16 desc[UR58][R12.64+0x52], R232 ;  /* 0x000052e80c004986 */ /* 0x000fe2000c10153a */
[----:B------:R-:W-:-:S03]  /*1f140*/  ISETP.GT.AND P4, PT, R0, 0x8, P1 ;  /* 0x000000080000780c */ /* 0x000fc60000f84270 */
[----:B------:R-:W-:Y:S01]  /*1f150*/  @P5 STG.E.U16 desc[UR58][R12.64+0x50], R233 ;  /* 0x000050e90c005986 */ /* 0x000fe2000c10153a */
[----:B------:R-:W-:Y:S01]  /*1f160*/  ISETP.GT.AND P5, PT, R0, 0x8, P0 ;  /* 0x000000080000780c */ /* 0x000fe200007a4270 */
[-C--:B------:R-:W-:Y:S01]  /*1f170*/  FMUL R23, R16, R2.reuse ;  /* 0x0000000210177220 */ /* 0x080fe20000400000 */
[----:B------:R-:W-:Y:S01]  /*1f180*/  FMUL R22, R17, R2 ;  /* 0x0000000211167220 */ /* 0x000fe20000400000 */
[----:B------:R-:W4:Y:S03]  /*1f190*/  LDL.LU R16, [R1+0x118] ;  /* 0x0001180001107983 */ /* 0x000f260000300800 */
[----:B------:R-:W-:Y:S01]  /*1f1a0*/  F2FP.F16.F32.PACK_AB R23, RZ, R23 ;  /* 0x00000017ff17723e */ /* 0x000fe200000000ff */
[----:B------:R-:W4:Y:S01]  /*1f1b0*/  LDL.LU R17, [R1+0x11c] ;  /* 0x00011c0001117983 */ /* 0x000f220000300800 */
[----:B------:R-:W-:-:S05]  /*1f1c0*/  F2FP.F16.F32.PACK_AB R22, RZ, R22 ;  /* 0x00000016ff16723e */ /* 0x000fca00000000ff */
[----:B------:R0:W-:Y:S04]  /*1f1d0*/  @P5 STG.E.U16 desc[UR58][R20.64+0x50], R23 ;  /* 0x0000501714005986 */ /* 0x0001e8000c10153a */
[----:B------:R1:W-:Y:S04]  /*1f1e0*/  @P4 STG.E.U16 desc[UR58][R20.64+0x52], R22 ;  /* 0x0000521614004986 */ /* 0x0003e8000c10153a */
[----:B0-----:R-:W2:Y:S04]  /*1f1f0*/  LDL.LU R23, [R1+0x100] ;  /* 0x0001000001177983 */ /* 0x001ea80000300800 */
[----:B-1----:R-:W3:Y:S01]  /*1f200*/  LDL.LU R22, [R1+0x104] ;  /* 0x0001040001167983 */ /* 0x002ee20000300800 */
[----:B------:R-:W-:-:S02]  /*1f210*/  ISETP.GT.AND P4, PT, R0, 0x80, P3 ;  /* 0x000000800000780c */ /* 0x000fc40001f84270 */
[----:B------:R-:W-:Y:S01]  /*1f220*/  ISETP.GT.AND P5, PT, R0, 0x80, P2 ;  /* 0x000000800000780c */ /* 0x000fe200017a4270 */
[-C--:B--2---:R-:W-:Y:S01]  /*1f230*/  FMUL R23, R23, R2.reuse ;  /* 0x0000000217177220 */ /* 0x084fe20000400000 */
[----:B---3--:R-:W-:-:S04]  /*1f240*/  FMUL R22, R22, R2 ;  /* 0x0000000216167220 */ /* 0x008fc80000400000 */
[----:B------:R-:W-:Y:S02]  /*1f250*/  F2FP.F16.F32.PACK_AB R23, RZ, R23 ;  /* 0x00000017ff17723e */ /* 0x000fe400000000ff */
[----:B------:R-:W-:-:S03]  /*1f260*/  F2FP.F16.F32.PACK_AB R22, RZ, R22 ;  /* 0x00000016ff16723e */ /* 0x000fc600000000ff */
        /* <DEDUP_REMOVED lines=11> */
[----:B------:R1:W-:Y:S01]  /*1f320*/  @P5 STG.E.U16 desc[UR58][R18.64+0x42], R22 ;  /* 0x0000421612005986 */ /* 0x0003e2000c10153a */
[----:B------:R-:W-:Y:S01]  /*1f330*/  ISETP.GT.AND P5, PT, R0, 0x80, P0 ;  /* 0x000000800000780c */ /* 0x000fe200007a4270 */
[-C--:B0-----:R-:W-:Y:S01]  /*1f340*/  FMUL R23, R234, R2.reuse ;  /* 0x00000002ea177220 */ /* 0x081fe20000400000 */
[----:B------:R-:W-:Y:S01]  /*1f350*/  ISETP.GT.AND P4, PT, R0, 0x80, P1 ;  /* 0x000000800000780c */ /* 0x000fe20000f84270 */
[----:B-1----:R-:W-:-:S03]  /*1f360*/  FMUL R22, R235, R2 ;  /* 0x00000002eb167220 */ /* 0x002fc60000400000 */
[----:B------:R-:W-:-:S04]  /*1f370*/  F2FP.F16.F32.PACK_AB R23, RZ, R23 ;  /* 0x00000017ff17723e */ /* 0x000fc800000000ff */
[----:B------:R-:W-:Y:S02]  /*1f380*/  PRMT R233, R23, 0x7610, R233 ;  /* 0x0000761017e97816 */ /* 0x000fe400000000e9 */
[----:B------:R-:W-:-:S03]  /*1f390*/  F2FP.F16.F32.PACK_AB R22, RZ, R22 ;  /* 0x00000016ff16723e */ /* 0x000fc600000000ff */
[----:B------:R-:W-:Y:S01]  /*1f3a0*/  @P5 STG.E.U16 desc[UR58][R8.64+0x50], R233 ;  /* 0x000050e908005986 */ /* 0x000fe2000c10153a */
[----:B------:R-:W-:Y:S02]  /*1f3b0*/  PRMT R232, R22, 0x7610, R232 ;  /* 0x0000761016e87816 */ /* 0x000fe400000000e8 */
[----:B------:R-:W-:Y:S01]  /*1f3c0*/  ISETP.GT.AND P5, PT, R0, 0x88, P0 ;  /* 0x000000880000780c */ /* 0x000fe200007a4270 */
[-C--:B----4-:R-:W-:Y:S02]  /*1f3d0*/  FMUL R23, R16, R2.reuse ;  /* 0x0000000210177220 */ /* 0x090fe40000400000 */
[----:B------:R-:W-:Y:S01]  /*1f3e0*/  @P4 STG.E.U16 desc[UR58][R8.64+0x52], R232 ;  /* 0x000052e808004986 */ /* 0x000fe2000c10153a */
[----:B------:R-:W-:Y:S01]  /*1f3f0*/  ISETP.GT.AND P4, PT, R0, 0x88, P1 ;  /* 0x000000880000780c */ /* 0x000fe20000f84270 */
[----:B------:R-:W-:Y:S01]  /*1f400*/  FMUL R22, R17, R2 ;  /* 0x0000000211167220 */ /* 0x000fe20000400000 */
[----:B------:R-:W-:Y:S01]  /*1f410*/  F2FP.F16.F32.PACK_AB R23, RZ, R23 ;  /* 0x00000017ff17723e */ /* 0x000fe200000000ff */
[----:B------:R-:W2:Y:S04]  /*1f420*/  LDL.LU R17, [R1+0xcc] ;  /* 0x0000cc0001117983 */ /* 0x000ea80000300800 */
[----:B------:R-:W3:Y:S01]  /*1f430*/  LDL.LU R235, [R1+0xd4] ;  /* 0x0000d40001eb7983 */ /* 0x000ee20000300800 */
[----:B------:R-:W-:-:S03]  /*1f440*/  F2FP.F16.F32.PACK_AB R22, RZ, R22 ;  /* 0x00000016ff16723e */ /* 0x000fc600000000ff */
[----:B------:R-:W4:Y:S04]  /*1f450*/  LDL.LU R234, [R1+0xd8] ;  /* 0x0000d80001ea7983 */ /* 0x000f280000300800 */
[----:B------:R-:W4:Y:S04]  /*1f460*/  LDL.LU R16, [R1+0xdc] ;  /* 0x0000dc0001107983 */ /* 0x000f280000300800 */
        /* <DEDUP_REMOVED lines=24> */
[----:B------:R-:W-:Y:S01]  /*1f5f0*/  ISETP.GT.AND P5, PT, R0, 0x100, P0 ;  /* 0x000001000000780c */ /* 0x000fe200007a4270 */
[-C--:B--2---:R-:W-:Y:S01]  /*1f600*/  FMUL R23, R23, R2.reuse ;  /* 0x0000000217177220 */ /* 0x084fe20000400000 */
[----:B---3--:R-:W-:-:S04]  /*1f610*/  FMUL R22, R22, R2 ;  /* 0x0000000216167220 */ /* 0x008fc80000400000 */
[----:B------:R-:W-:Y:S02]  /*1f620*/  F2FP.F16.F32.PACK_AB R23, RZ, R23 ;  /* 0x00000017ff17723e */ /* 0x000fe400000000ff */
[----:B------:R-:W-:Y:S02]  /*1f630*/  F2FP.F16.F32.PACK_AB R22, RZ, R22 ;  /* 0x00000016ff16723e */ /* 0x000fe400000000ff */
[----:B------:R-:W-:Y:S02]  /*1f640*/  PRMT R233, R23, 0x7610, R233 ;  /* 0x0000761017e97816 */ /* 0x000fe400000000e9 */
[----:B------:R-:W2:Y:S01]  /*1f650*/  LDL.LU R23, [R1+0xf8] ;  /* 0x0000f80001177983 */ /* 0x000ea20000300800 */
[----:B------:R-:W-:-:S03]  /*1f660*/  PRMT R232, R22, 0x7610, R232 ;  /* 0x0000761016e87816 */ /* 0x000fc600000000e8 */
[----:B------:R-:W3:Y:S01]  /*1f670*/  LDL.LU R22, [R1+0xfc] ;  /* 0x0000fc0001167983 */ /* 0x000ee20000300800 */
[----:B------:R-:W-:-:S03]  /*1f680*/  ISETP.GT.AND P4, PT, R0, 0x100, P1 ;  /* 0x000001000000780c */ /* 0x000fc60000f84270 */
[----:B------:R0:W-:Y:S01]  /*1f690*/  @P5 STG.E.U16 desc[UR58][R4.64+0x50], R233 ;  /* 0x000050e904005986 */ /* 0x0001e2000c10153a */
[----:B------:R-:W-:-:S09]  /*1f6a0*/  ISETP.GT.AND P5, PT, R0, 0x108, P0 ;  /* 0x000001080000780c */ /* 0x000fd200007a4270 */
[----:B------:R1:W-:Y:S01]  /*1f6b0*/  @P4 STG.E.U16 desc[UR58][R4.64+0x52], R232 ;  /* 0x000052e804004986 */ /* 0x0003e2000c10153a */
[----:B------:R-:W-:-:S03]  /*1f6c0*/  ISETP.GT.AND P4, PT, R0, 0x108, P1 ;  /* 0x000001080000780c */ /* 0x000fc60000f84270 */
[----:B0-----:R-:W4:Y:S04]  /*1f6d0*/  LDL.LU R233, [R1+0xd0] ;  /* 0x0000d00001e97983 */ /* 0x001f280000300800 */
[----:B-1----:R-:W4:Y:S01]  /*1f6e0*/  LDL.LU R232, [R1+0xc0] ;  /* 0x0000c00001e87983 */ /* 0x002f220000300800 */
        /* <DEDUP_REMOVED lines=9> */
[----:B----4-:R-:W-:Y:S01]  /*1f780*/  FMUL R232, R232, R2 ;  /* 0x00000002e8e87220 */ /* 0x010fe20000400000 */
[----:B------:R-:W-:-:S02]  /*1f790*/  ISETP.GT.AND P4, PT, R0, 0x180, P2 ;  /* 0x000001800000780c */ /* 0x000fc40001784270 */
[----:B------:R-:W-:Y:S02]  /*1f7a0*/  ISETP.GT.AND P3, PT, R0, 0x188, P3 ;  /* 0x000001880000780c */ /* 0x000fe40001f64270 */
[----:B------:R-:W-:-:S04]  /*1f7b0*/  F2FP.F16.F32.PACK_AB R232, RZ, R232 ;  /* 0x000000e8ffe8723e */ /* 0x000fc800000000ff */
[----:B------:R-:W-:Y:S01]  /*1f7c0*/  PRMT R237, R232, 0x7610, R237 ;  /* 0x00007610e8ed7816 */ /* 0x000fe200000000ed */
[-C--:B------:R-:W-:Y:S01]  /*1f7d0*/  FMUL R236, R17, R2.reuse ;  /* 0x0000000211ec7220 */ /* 0x080fe20000400000 */
[----:B------:R-:W-:Y:S01]  /*1f7e0*/  ISETP.GT.AND P2, PT, R0, 0x188, P2 ;  /* 0x000001880000780c */ /* 0x000fe20001744270 */
[-C--:B------:R-:W-:Y:S01]  /*1f7f0*/  FMUL R235, R235, R2.reuse ;  /* 0x00000002ebeb7220 */ /* 0x080fe20000400000 */
[-C--:B------:R-:W-:Y:S01]  /*1f800*/  FMUL R233, R233, R2.reuse ;  /* 0x00000002e9e97220 */ /* 0x080fe20000400000 */
[----:B------:R-:W-:Y:S04]  /*1f810*/  @P5 STG.E.U16 desc[UR58][R6.64+0x40], R237 ;  /* 0x000040ed06005986 */ /* 0x000fe8000c10153a */
[----:B------:R-:W-:Y:S01]  /*1f820*/  F2FP.F16.F32.PACK_AB R233, RZ, R233 ;  /* 0x000000e9ffe9723e */ /* 0x000fe200000000ff */
[----:B------:R0:W5:Y:S01]  /*1f830*/  LDL.LU R17, [R1+0x28c] ;  /* 0x00028c0001117983 */ /* 0x0001620000300800 */
[-C--:B--2---:R-:W-:Y:S01]  /*1f840*/  FMUL R23, R23, R2.reuse ;  /* 0x0000000217177220 */ /* 0x084fe20000400000 */
[----:B---3--:R-:W-:-:S04]  /*1f850*/  FMUL R22, R22, R2 ;  /* 0x0000000216167220 */ /* 0x008fc80000400000 */
[----:B------:R-:W-:-:S04]  /*1f860*/  F2FP.F16.F32.PACK_AB R23, RZ, R23 ;  /* 0x00000017ff17723e */ /* 0x000fc800000000ff */
[----:B------:R-:W-:Y:S02]  /*1f870*/  PRMT R232, R23, 0x7610, R232 ;  /* 0x0000761017e87816 */ /* 0x000fe400000000e8 */
[----:B------:R-:W-:-:S03]  /*1f880*/  F2FP.F16.F32.PACK_AB R22, RZ, R22 ;  /* 0x00000016ff16723e */ /* 0x000fc600000000ff */
[----:B------:R1:W-:Y:S01]  /*1f890*/  @P4 STG.E.U16 desc[UR58][R6.64+0x42], R232 ;  /* 0x000042e806004986 */ /* 0x0003e2000c10153a */
[----:B------:R-:W-:-:S03]  /*1f8a0*/  ISETP.GT.AND P4, PT, R0, 0x180, P0 ;  /* 0x000001800000780c */ /* 0x000fc60000784270 */
[----:B------:R2:W-:Y:S01]  /*1f8b0*/  @P3 STG.E.U16 desc[UR58][R10.64+0x40], R22 ;  /* 0x000040160a003986 */ /* 0x0005e2000c10153a */
[C---:B------:R-:W-:Y:S02]  /*1f8c0*/  ISETP.GT.AND P3, PT, R0.reuse, 0x180, P1 ;  /* 0x000001800000780c */ /* 0x040fe40000f64270 */
[----:B------:R-:W-:Y:S01]  /*1f8d0*/  ISETP.GT.AND P0, PT, R0, 0x188, P0 ;  /* 0x000001880000780c */ /* 0x000fe20000704270 */
[-C--:B------:R-:W-:Y:S01]  /*1f8e0*/  FMUL R23, R234, R2.reuse ;  /* 0x00000002ea177220 */ /* 0x080fe20000400000 */
[----:B------:R-:W-:Y:S02]  /*1f8f0*/  FMUL R234, R16, R2 ;  /* 0x0000000210ea7220 */ /* 0x000fe40000400000 */
[----:B------:R-:W3:Y:S01]  /*1f900*/  LDL.LU R16, [R1+0xbc] ;  /* 0x0000bc0001107983 */ /* 0x000ee20000300800 */
[----:B-1----:R-:W-:Y:S02]  /*1f910*/  F2FP.F16.F32.PACK_AB R232, RZ, R235 ;  /* 0x000000ebffe8723e */ /* 0x002fe400000000ff */
[----:B--2---:R-:W-:-:S04]  /*1f920*/  F2FP.F16.F32.PACK_AB R22, RZ, R236 ;  /* 0x000000ecff16723e */ /* 0x004fc800000000ff */
[----:B------:R-:W-:Y:S02]  /*1f930*/  PRMT R235, R22, 0x7610, R235 ;  /* 0x0000761016eb7816 */ /* 0x000fe400000000eb */
[----:B------:R-:W-:Y:S02]  /*1f940*/  F2FP.F16.F32.PACK_AB R23, RZ, R23 ;  /* 0x00000017ff17723e */ /* 0x000fe400000000ff */
[----:B------:R-:W-:Y:S01]  /*1f950*/  F2FP.F16.F32.PACK_AB R22, RZ, R234 ;  /* 0x000000eaff16723e */ /* 0x000fe200000000ff */
[----:B------:R1:W-:Y:S04]  /*1f960*/  @P2 STG.E.U16 desc[UR58][R10.64+0x42], R235 ;  /* 0x000042eb0a002986 */ /* 0x0003e8000c10153a */
[----:B------:R-:W2:Y:S04]  /*1f970*/  LDL.LU R234, [R1+0xb8] ;  /* 0x0000b80001ea7983 */ /* 0x000ea80000300800 */
[----:B------:R4:W-:Y:S04]  /*1f980*/  @P4 STG.E.U16 desc[UR58][R6.64+0x50], R233 ;  /* 0x000050e906004986 */ /* 0x0009e8000c10153a */
[----:B-1----:R-:W3:Y:S04]  /*1f990*/  LDL.LU R235, [R1+0xb4] ;  /* 0x0000b40001eb7983 */ /* 0x002ee80000300800 */
[----:B------:R1:W-:Y:S04]  /*1f9a0*/  @P3 STG.E.U16 desc[UR58][R6.64+0x52], R232 ;  /* 0x000052e806003986 */ /* 0x0003e8000c10153a */
[----:B----4-:R-:W4:Y:S04]  /*1f9b0*/  LDL.LU R233, [R1+0xa0] ;  /* 0x0000a00001e97983 */ /* 0x010f280000300800 */
[----:B------:R0:W-:Y:S04]  /*1f9c0*/  @P0 STG.E.U16 desc[UR58][R10.64+0x50], R23 ;  /* 0x000050170a000986 */ /* 0x0001e8000c10153a */
[----:B-1----:R-:W2:Y:S04]  /*1f9d0*/  LDL.LU R232, [R1+0xa4] ;  /* 0x0000a40001e87983 */ /* 0x002ea80000300800 */
[----:B0-----:R-:W3:Y:S01]  /*1f9e0*/  LDL.LU R23, [R1+0xa8] ;  /* 0x0000a80001177983 */ /* 0x001ee20000300800 */
[----:B------:R-:W-:-:S02]  /*1f9f0*/  ISETP.GT.AND P3, PT, R3, 0x30, PT ;  /* 0x000000300300780c */ /* 0x000fc40003f64270 */
[----:B------:R-:W-:Y:S02]  /*1fa00*/  ISETP.GT.AND P2, PT, R3, 0x31, PT ;  /* 0x000000310300780c */ /* 0x000fe40003f44270 */
[C---:B------:R-:W-:Y:S02]  /*1fa10*/  ISETP.GT.AND P1, PT, R0.reuse, 0x188, P1 ;  /* 0x000001880000780c */ /* 0x040fe40000f24270 */
[C---:B------:R-:W-:Y:S02]  /*1fa20*/  ISETP.GT.AND P0, PT, R0.reuse, RZ, P3 ;  /* 0x000000ff0000720c */ /* 0x040fe40001f04270 */
[C---:B------:R-:W-:Y:S02]  /*1fa30*/  ISETP.GT.AND P4, PT, R0.reuse, RZ, P2 ;  /* 0x000000ff0000720c */ /* 0x040fe40001784270 */
[----:B------:R-:W-:-:S07]  /*1fa40*/  ISETP.GT.AND P5, PT, R0, 0x8, P3 ;  /* 0x000000080000780c */ /* 0x000fce0001fa4270 */
[----:B------:R0:W-:Y:S04]  /*1fa50*/  @P1 STG.E.U16 desc[UR58][R10.64+0x52], R22 ;  /* 0x000052160a001986 */ /* 0x0001e8000c10153a */
[----:B0-----:R-:W3:Y:S01]  /*1fa60*/  LDL.LU R22, [R1+0xac] ;  /* 0x0000ac0001167983 */ /* 0x001ee20000300800 */
[-C--:B----4-:R-:W-:Y:S01]  /*1fa70*/  FMUL R233, R233, R2.reuse ;  /* 0x00000002e9e97220 */ /* 0x090fe20000400000 */
[----:B--2---:R-:W-:-:S04]  /*1fa80*/  FMUL R232, R232, R2 ;  /* 0x00000002e8e87220 */ /* 0x004fc80000400000 */
[----:B------:R-:W-:Y:S01]  /*1fa90*/  F2FP.F16.F32.PACK_AB R233, RZ, R233 ;  /* 0x000000e9ffe9723e */ /* 0x000fe200000000ff */
[----:B---3--:R-:W-:Y:S01]  /*1faa0*/  FMUL R23, R23, R2 ;  /* 0x0000000217177220 */ /* 0x008fe20000400000 */
[----:B------:R-:W-:-:S04]  /*1fab0*/  F2FP.F16.F32.PACK_AB R232, RZ, R232 ;  /* 0x000000e8ffe8723e */ /* 0x000fc800000000ff */
[----:B------:R-:W-:Y:S01]  /*1fac0*/  F2FP.F16.F32.PACK_AB R23, RZ, R23 ;  /* 0x00000017ff17723e */ /* 0x000fe200000000ff */
[----:B------:R-:W-:Y:S04]  /*1fad0*/  @P0 STG.E.U16 desc[UR58][R12.64+0x60], R233 ;  /* 0x000060e90c000986 */ /* 0x000fe8000c10153a */
[----:B------:R-:W-:Y:S04]  /*1fae0*/  @P4 STG.E.U16 desc[UR58][R12.64+0x62], R232 ;  /* 0x000062e80c004986 */ /* 0x000fe8000c10153a */
[----:B------:R0:W-:Y:S04]  /*1faf0*/  @P5 STG.E.U16 desc[UR58][R20.64+0x60], R23 ;  /* 0x0000601714005986 */ /* 0x0001e8000c10153a */
[----:B0-----:R-:W2:Y:S01]  /*1fb00*/  LDL.LU R23, [R1+0xb0] ;  /* 0x0000b00001177983 */ /* 0x001ea20000300800 */
[----:B------:R-:W-:-:S02]  /*1fb10*/  ISETP.GT.AND P1, PT, R0, 0x8, P2 ;  /* 0x000000080000780c */ /* 0x000fc40001724270 */
[----:B------:R-:W-:Y:S01]  /*1fb20*/  ISETP.GT.AND P0, PT, R3, 0x38, PT ;  /* 0x000000380300780c */ /* 0x000fe20003f04270 */
[----:B------:R-:W-:-:S03]  /*1fb30*/  FMUL R22, R22, R2 ;  /* 0x0000000216167220 */ /* 0x000fc60000400000 */
[----:B------:R-:W-:Y:S02]  /*1fb40*/  ISETP.GT.AND P5, PT, R0, RZ, P0 ;  /* 0x000000ff0000720c */ /* 0x000fe400007a4270 */
[----:B------:R-:W-:-:S05]  /*1fb50*/  F2FP.F16.F32.PACK_AB R22, RZ, R22 ;  /* 0x00000016ff16723e */ /* 0x000fca00000000ff */
[----:B------:R0:W-:Y:S01]  /*1fb60*/  @P1 STG.E.U16 desc[UR58][R20.64+0x62], R22 ;  /* 0x0000621614001986 */ /* 0x0001e2000c10153a */
[----:B------:R-:W-:-:S04]  /*1fb70*/  ISETP.GT.AND P1, PT, R3, 0x39, PT ;  /* 0x000000390300780c */ /* 0x000fc80003f24270 */
[----:B------:R-:W-:Y:S01]  /*1fb80*/  ISETP.GT.AND P4, PT, R0, RZ, P1 ;  /* 0x000000ff0000720c */ /* 0x000fe20000f84270 */
[----:B0-----:R-:W-:Y:S02]  /*1fb90*/  FMUL R22, R235, R2 ;  /* 0x00000002eb167220 */ /* 0x001fe40000400000 */
[----:B------:R-:W3:Y:S03]  /*1fba0*/  LDL.LU R235, [R1+0x94] ;  /* 0x0000940001eb7983 */ /* 0x000ee60000300800 */
[----:B------:R-:W-:-:S04]  /*1fbb0*/  F2FP.F16.F32.PACK_AB R22, RZ, R22 ;  /* 0x00000016ff16723e */ /* 0x000fc800000000ff */
[----:B------:R-:W-:Y:S01]  /*1fbc0*/  PRMT R232, R22, 0x7610, R232 ;  /* 0x0000761016e87816 */ /* 0x000fe200000000e8 */
[----:B------:R-:W-:-:S04]  /*1fbd0*/  FMUL R22, R16, R2 ;  /* 0x0000000210167220 */ /* 0x000fc80000400000 */
[----:B------:R-:W-:Y:S01]  /*1fbe0*/  @P4 STG.E.U16 desc[UR58][R12.64+0x72], R232 ;  /* 0x000072e80c004986 */ /* 0x000fe2000c10153a */
[----:B--2---:R-:W-:-:S05]  /*1fbf0*/  FMUL R23, R23, R2 ;  /* 0x0000000217177220 */ /* 0x004fca0000400000 */
[----:B------:R-:W-:-:S04]  /*1fc00*/  F2FP.F16.F32.PACK_AB R23, RZ, R23 ;  /* 0x00000017ff17723e */ /* 0x000fc800000000ff */
[----:B------:R-:W-:Y:S01]  /*1fc10*/  PRMT R233, R23, 0x7610, R233 ;  /* 0x0000761017e97816 */ /* 0x000fe200000000e9 */
[----:B------:R-:W-:Y:S02]  /*1fc20*/  FMUL R23, R234, R2 ;  /* 0x00000002ea177220 */ /* 0x000fe40000400000 */
[----:B------:R-:W2:Y:S04]  /*1fc30*/  LDL.LU R234, [R1+0x98] ;  /* 0x0000980001ea7983 */ /* 0x000ea80000300800 */
[----:B------:R-:W-:Y:S01]  /*1fc40*/  @P5 STG.E.U16 desc[UR58][R12.64+0x70], R233 ;  /* 0x000070e90c005986 */ /* 0x000fe2000c10153a */
[C---:B------:R-:W-:Y:S02]  /*1fc50*/  ISETP.GT.AND P5, PT, R0.reuse, 0x8, P0 ;  /* 0x000000080000780c */ /* 0x040fe400007a4270 */
[----:B------:R-:W-:Y:S01]  /*1fc60*/  F2FP.F16.F32.PACK_AB R23, RZ, R23 ;  /* 0x00000017ff17723e */ /* 0x000fe200000000ff */
[----:B------:R-:W4:Y:S10]  /*1fc70*/  LDL.LU R16, [R1+0x9c] ;  /* 0x00009c0001107983 */ /* 0x000f340000300800 */
[----:B------:R0:W-:Y:S04]  /*1fc80*/  @P5 STG.E.U16 desc[UR58][R20.64+0x70], R23 ;  /* 0x0000701714005986 */ /* 0x0001e8000c10153a */
[----:B0-----:R-:W3:Y:S01]  /*1fc90*/  LDL.LU R23, [R1+0x80] ;  /* 0x0000800001177983 */ /* 0x001ee20000300800 */
[----:B------:R-:W-:-:S02]  /*1fca0*/  ISETP.GT.AND P4, PT, R0, 0x8, P1 ;  /* 0x000000080000780c */ /* 0x000fc40000f84270 */
[----:B------:R-:W-:-:S11]  /*1fcb0*/  F2FP.F16.F32.PACK_AB R22, RZ, R22 ;  /* 0x00000016ff16723e */ /* 0x000fd600000000ff */
[----:B------:R0:W-:Y:S01]  /*1fcc0*/  @P4 STG.E.U16 desc[UR58][R20.64+0x72], R22 ;  /* 0x0000721614004986 */ /* 0x0001e2000c10153a */
[----:B------:R-:W-:-:S03]  /*1fcd0*/  ISETP.GT.AND P4, PT, R0, 0x80, P3 ;  /* 0x000000800000780c */ /* 0x000fc60001f84270 */
[----:B0-----:R-:W2:Y:S01]  /*1fce0*/  LDL.LU R22, [R1+0x84] ;  /* 0x0000840001167983 */ /* 0x001ea20000300800 */
[----:B---3--:R-:W-:-:S05]  /*1fcf0*/  FMUL R23, R23, R2 ;  /* 0x0000000217177220 */ /* 0x008fca0000400000 */
[----:B------:R-:W-:-:S05]  /*1fd00*/  F2FP.F16.F32.PACK_AB R23, RZ, R23 ;  /* 0x00000017ff17723e */ /* 0x000fca00000000ff */
[----:B------:R0:W-:Y:S04]  /*1fd10*/  @P4 STG.E.U16 desc[UR58][R8.64+0x60], R23 ;  /* 0x0000601708004986 */ /* 0x0001e8000c10153a */
[----:B0-----:R-:W3:Y:S01]  /*1fd20*/  LDL.LU R23, [R1+0x88] ;  /* 0x0000880001177983 */ /* 0x001ee20000300800 */
[----:B------:R-:W-:Y:S01]  /*1fd30*/  ISETP.GT.AND P5, PT, R0, 0x80, P2 ;  /* 0x000000800000780c */ /* 0x000fe200017a4270 */
[----:B--2---:R-:W-:Y:S01]  /*1fd40*/  FMUL R22, R22, R2 ;  /* 0x0000000216167220 */ /* 0x004fe20000400000 */
[----:B------:R-:W-:-:S04]  /*1fd50*/  ISETP.GT.AND P4, PT, R0, 0x88, P3 ;  /* 0x000000880000780c */ /* 0x000fc80001f84270 */
[----:B------:R-:W-:-:S07]  /*1fd60*/  F2FP.F16.F32.PACK_AB R22, RZ, R22 ;  /* 0x00000016ff16723e */ /* 0x000fce00000000ff */
[----:B------:R0:W-:Y:S04]  /*1fd70*/  @P5 STG.E.U16 desc[UR58][R8.64+0x62], R22 ;  /* 0x0000621608005986 */ /* 0x0001e8000c10153a */
[----:B0-----:R-:W2:Y:S01]  /*1fd80*/  LDL.LU R22, [R1+0x8c] ;  /* 0x00008c0001167983 */ /* 0x001ea20000300800 */
[----:B---3--:R-:W-:-:S05]  /*1fd90*/  FMUL R23, R23, R2 ;  /* 0x0000000217177220 */ /* 0x008fca0000400000 */
[----:B------:R-:W-:-:S05]  /*1fda0*/  F2FP.F16.F32.PACK_AB R23, RZ, R23 ;  /* 0x00000017ff17723e */ /* 0x000fca00000000ff */
[----:B------:R0:W-:Y:S04]  /*1fdb0*/  @P4 STG.E.U16 desc[UR58][R18.64+0x60], R23 ;  /* 0x0000601712004986 */ /* 0x0001e8000c10153a */
[----:B0-----:R-:W3:Y:S01]  /*1fdc0*/  LDL.LU R23, [R1+0x90] ;  /* 0x0000900001177983 */ /* 0x001ee20000300800 */
[----:B------:R-:W-:Y:S01]  /*1fdd0*/  ISETP.GT.AND P5, PT, R0, 0x88, P2 ;  /* 0x000000880000780c */ /* 0x000fe200017a4270 */
[----:B--2---:R-:W-:-:S05]  /*1fde0*/  FMUL R22, R22, R2 ;  /* 0x0000000216167220 */ /* 0x004fca0000400000 */
[----:B------:R-:W-:-:S07]  /*1fdf0*/  F2FP.F16.F32.PACK_AB R22, RZ, R22 ;  /* 0x00000016ff16723e */ /* 0x000fce00000000ff */
[----:B------:R0:W-:Y:S01]  /*1fe00*/  @P5 STG.E.U16 desc[UR58][R18.64+0x62], R22 ;  /* 0x0000621612005986 */ /* 0x0001e2000c10153a */
[C---:B------:R-:W-:Y:S02]  /*1fe10*/  ISETP.GT.AND P5, PT, R0.reuse, 0x80, P0 ;  /* 0x000000800000780c */ /* 0x040fe400007a4270 */
[----:B------:R-:W-:Y:S01]  /*1fe20*/  ISETP.GT.AND P4, PT, R0, 0x80, P1 ;  /* 0x000000800000780c */ /* 0x000fe20000f84270 */
[----:B0-----:R-:W-:-:S05]  /*1fe30*/  FMUL R22, R235, R2 ;  /* 0x00000002eb167220 */ /* 0x001fca0000400000 */
[----:B------:R-:W-:-:S04]  /*1fe40*/  F2FP.F16.F32.PACK_AB R22, RZ, R22 ;  /* 0x00000016ff16723e */ /* 0x000fc800000000ff */
[----:B------:R-:W-:Y:S01]  /*1fe50*/  PRMT R232, R22, 0x7610, R232 ;  /* 0x0000761016e87816 */ /* 0x000fe200000000e8 */
[-C--:B----4-:R-:W-:Y:S02]  /*1fe60*/  FMUL R22, R16, R2.reuse ;  /* 0x0000000210167220 */ /* 0x090fe40000400000 */
[----:B------:R-:W2:Y:S04]  /*1fe70*/  LDL.LU R16, [R1+0x4c] ;  /* 0x00004c0001107983 */ /* 0x000ea80000300800 */
[----:B------:R-:W4:Y:S04]  /*1fe80*/  LDL.LU R235, [R1+0x54] ;  /* 0x0000540001eb7983 */ /* 0x000f280000300800 */
[----:B------:R-:W-:Y:S01]  /*1fe90*/  @P4 STG.E.U16 desc[UR58][R8.64+0x72], R232 ;  /* 0x000072e808004986 */ /* 0x000fe2000c10153a */
[----:B---3--:R-:W-:-:S05]  /*1fea0*/  FMUL R23, R23, R2 ;  /* 0x0000000217177220 */ /* 0x008fca0000400000 */
[----:B------:R-:W-:-:S04]  /*1feb0*/  F2FP.F16.F32.PACK_AB R23, RZ, R23 ;  /* 0x00000017ff17723e */ /* 0x000fc800000000ff */
[----:B------:R-:W-:Y:S01]  /*1fec0*/  PRMT R233, R23, 0x7610, R233 ;  /* 0x0000761017e97816 */ /* 0x000fe200000000e9 */
[----:B------:R-:W-:Y:S02]  /*1fed0*/  FMUL R23, R234, R2 ;  /* 0x00000002ea177220 */ /* 0x000fe40000400000 */
[----:B------:R-:W3:Y:S04]  /*1fee0*/  LDL.LU R234, [R1+0x5c] ;  /* 0x00005c0001ea7983 */ /* 0x000ee80000300800 */
[----:B------:R-:W-:Y:S01]  /*1fef0*/  @P5 STG.E.U16 desc[UR58][R8.64+0x70], R233 ;  /* 0x000070e908005986 */ /* 0x000fe2000c10153a */
[----:B------:R-:W-:Y:S02]  /*1ff00*/  ISETP.GT.AND P5, PT, R0, 0x88, P0 ;  /* 0x000000880000780c */ /* 0x000fe400007a4270 */
[----:B------:R-:W-:-:S11]  /*1ff10*/  F2FP.F16.F32.PACK_AB R23, RZ, R23 ;  /* 0x00000017ff17723e */ /* 0x000fd600000000ff */
[----:B------:R0:W-:Y:S04]  /*1ff20*/  @P5 STG.E.U16 desc[UR58][R18.64+0x70], R23 ;  /* 0x0000701712005986 */ /* 0x0001e8000c10153a */
[----:B0-----:R-:W2:Y:S01]  /*1ff30*/  LDL.LU R23, [R1+0x60] ;  /* 0x0000600001177983 */ /* 0x001ea20000300800 */
[----:B------:R-:W-:Y:S02]  /*1ff40*/  ISETP.GT.AND P4, PT, R0, 0x88, P1 ;  /* 0x000000880000780c */ /* 0x000fe40000f84270 */
[----:B------:R-:W-:-:S11]  /*1ff50*/  F2FP.F16.F32.PACK_AB R22, RZ, R22 ;  /* 0x00000016ff16723e */ /* 0x000fd600000000ff */
[----:B------:R0:W-:Y:S01]  /*1ff60*/  @P4 STG.E.U16 desc[UR58][R18.64+0x72], R22 ;  /* 0x0000721612004986 */ /* 0x0001e2000c10153a */
[----:B------:R-:W-:-:S03]  /*1ff70*/  ISETP.GT.AND P4, PT, R0, 0x100, P3 ;  /* 0x000001000000780c */ /* 0x000fc60001f84270 */
[----:B0-----:R-:W4:Y:S01]  /*1ff80*/  LDL.LU R22, [R1+0x64] ;  /* 0x0000640001167983 */ /* 0x001f220000300800 */
[----:B--2---:R-:W-:-:S05]  /*1ff90*/  FMUL R23, R23, R2 ;  /* 0x0000000217177220 */ /* 0x004fca0000400000 */
[----:B------:R-:W-:-:S05]  /*1ffa0*/  F2FP.F16.F32.PACK_AB R23, RZ, R23 ;  /* 0x00000017ff17723e */ /* 0x000fca00000000ff */
[----:B------:R0:W-:Y:S04]  /*1ffb0*/  @P4 STG.E.U16 desc[UR58][R4.64+0x60], R23 ;  /* 0x0000601704004986 */ /* 0x0001e8000c10153a */
[----:B0-----:R-:W2:Y:S01]  /*1ffc0*/  LDL.LU R23, [R1+0x68] ;  /* 0x0000680001177983 */ /* 0x001ea20000300800 */
[----:B------:R-:W-:Y:S01]  /*1ffd0*/  ISETP.GT.AND P5, PT, R0, 0x100, P2 ;  /* 0x000001000000780c */ /* 0x000fe200017a4270 */
[----:B----4-:R-:W-:-:S05]  /*1ffe0*/  FMUL R22, R22, R2 ;  /* 0x0000000216167220 */ /* 0x010fca0000400000 */
[----:B------:R-:W-:Y:S02]  /*1fff0*/  F2FP.F16.F32.PACK_AB R22, RZ, R22 ;  /* 0x00000016ff16723e */ /* 0x000fe400000000ff */
[----:B------:R-:W-:-:S05]  /*20000*/  ISETP.GT.AND P4, PT, R0, 0x108, P3 ;  /* 0x000001080000780c */ /* 0x000fca0001f84270 */
[----:B------:R0:W-:Y:S04]  /*20010*/  @P5 STG.E.U16 desc[UR58][R4.64+0x62], R22 ;  /* 0x0000621604005986 */ /* 0x0001e8000c10153a */
[----:B0-----:R-:W4:Y:S01]  /*20020*/  LDL.LU R22, [R1+0x6c] ;  /* 0x00006c0001167983 */ /* 0x001f220000300800 */
[----:B--2---:R-:W-:-:S05]  /*20030*/  FMUL R23, R23, R2 ;  /* 0x0000000217177220 */ /* 0x004fca0000400000 */
[----:B------:R-:W-:-:S05]  /*20040*/  F2FP.F16.F32.PACK_AB R23, RZ, R23 ;  /* 0x00000017ff17723e */ /* 0x000fca00000000ff */
[----:B------:R0:W-:Y:S04]  /*20050*/  @P4 STG.E.U16 desc[UR58][R14.64+0x60], R23 ;  /* 0x000060170e004986 */ /* 0x0001e8000c10153a */
[----:B0-----:R-:W2:Y:S01]  /*20060*/  LDL.LU R23, [R1+0x70] ;  /* 0x0000700001177983 */ /* 0x001ea20000300800 */
[----:B------:R-:W-:Y:S01]  /*20070*/  ISETP.GT.AND P5, PT, R0, 0x108, P2 ;  /* 0x000001080000780c */ /* 0x000fe200017a4270 */
[----:B----4-:R-:W-:-:S05]  /*20080*/  FMUL R22, R22, R2 ;  /* 0x0000000216167220 */ /* 0x010fca0000400000 */
[----:B------:R-:W-:-:S07]  /*20090*/  F2FP.F16.F32.PACK_AB R22, RZ, R22 ;  /* 0x00000016ff16723e */ /* 0x000fce00000000ff */
[----:B------:R0:W-:Y:S04]  /*200a0*/  @P5 STG.E.U16 desc[UR58][R14.64+0x62], R22 ;  /* 0x000062160e005986 */ /* 0x0001e8000c10153a */
[----:B0-----:R-:W4:Y:S01]  /*200b0*/  LDL.LU R22, [R1+0x74] ;  /* 0x0000740001167983 */ /* 0x001f220000300800 */
[----:B--2---:R-:W-:-:S05]  /*200c0*/  FMUL R23, R23, R2 ;  /* 0x0000000217177220 */ /* 0x004fca0000400000 */
[----:B------:R-:W-:-:S04]  /*200d0*/  F2FP.F16.F32.PACK_AB R23, RZ, R23 ;  /* 0x00000017ff17723e */ /* 0x000fc800000000ff */
[----:B------:R-:W-:Y:S02]  /*200e0*/  PRMT R233, R23, 0x7610, R233 ;  /* 0x0000761017e97816 */ /* 0x000fe400000000e9 */
[----:B------:R-:W2:Y:S01]  /*200f0*/  LDL.LU R23, [R1+0x78] ;  /* 0x0000780001177983 */ /* 0x000ea20000300800 */
[C---:B------:R-:W-:Y:S02]  /*20100*/  ISETP.GT.AND P5, PT, R0.reuse, 0x100, P0 ;  /* 0x000001000000780c */ /* 0x040fe400007a4270 */
[----:B------:R-:W-:Y:S01]  /*20110*/  ISETP.GT.AND P4, PT, R0, 0x100, P1 ;  /* 0x000001000000780c */ /* 0x000fe20000f84270 */
[----:B----4-:R-:W-:-:S05]  /*20120*/  FMUL R22, R22, R2 ;  /* 0x0000000216167220 */ /* 0x010fca0000400000 */
[----:B------:R-:W-:-:S05]  /*20130*/  F2FP.F16.F32.PACK_AB R22, RZ, R22 ;  /* 0x00000016ff16723e */ /* 0x000fca00000000ff */
[----:B------:R0:W-:Y:S01]  /*20140*/  @P5 STG.E.U16 desc[UR58][R4.64+0x70], R233 ;  /* 0x000070e904005986 */ /* 0x0001e2000c10153a */
[----:B------:R-:W-:Y:S02]  /*20150*/  ISETP.GT.AND P5, PT, R0, 0x108, P0 ;  /* 0x000001080000780c */ /* 0x000fe400007a4270 */
[----:B------:R-:W-:Y:S02]  /*20160*/  PRMT R232, R22, 0x7610, R232 ;  /* 0x0000761016e87816 */ /* 0x000fe400000000e8 */
[----:B------:R-:W4:Y:S04]  /*20170*/  LDL.LU R22, [R1+0x7c] ;  /* 0x00007c0001167983 */ /* 0x000f280000300800 */
[----:B------:R1:W-:Y:S04]  /*20180*/  @P4 STG.E.U16 desc[UR58][R4.64+0x72], R232 ;  /* 0x000072e804004986 */ /* 0x0003e8000c10153a */
[----:B0-----:R-:W3:Y:S04]  /*20190*/  LDL.LU R233, [R1+0x50] ;  /* 0x0000500001e97983 */ /* 0x001ee80000300800 */
[----:B-1----:R-:W3:Y:S01]  /*201a0*/  LDL.LU R232, [R1+0x40] ;  /* 0x0000400001e87983 */ /* 0x002ee20000300800 */
[----:B--2---:R-:W-:-:S05]  /*201b0*/  FMUL R23, R23, R2 ;  /* 0x0000000217177220 */ /* 0x004fca0000400000 */
[----:B------:R-:W-:-:S05]  /*201c0*/  F2FP.F16.F32.PACK_AB R23, RZ, R23 ;  /* 0x00000017ff17723e */ /* 0x000fca00000000ff */
[----:B------:R0:W-:Y:S04]  /*201d0*/  @P5 STG.E.U16 desc[UR58][R14.64+0x70], R23 ;  /* 0x000070170e005986 */ /* 0x0001e8000c10153a */
[----:B0-----:R-:W2:Y:S01]  /*201e0*/  LDL.LU R23, [R1+0x44] ;  /* 0x0000440001177983 */ /* 0x001ea20000300800 */
[----:B------:R-:W-:Y:S01]  /*201f0*/  ISETP.GT.AND P4, PT, R0, 0x108, P1 ;  /* 0x000001080000780c */ /* 0x000fe20000f84270 */
[----:B----4-:R-:W-:-:S05]  /*20200*/  FMUL R22, R22, R2 ;  /* 0x0000000216167220 */ /* 0x010fca0000400000 */
[----:B------:R-:W-:-:S07]  /*20210*/  F2FP.F16.F32.PACK_AB R22, RZ, R22 ;  /* 0x00000016ff16723e */ /* 0x000fce00000000ff */
[----:B------:R0:W-:Y:S01]  /*20220*/  @P4 STG.E.U16 desc[UR58][R14.64+0x72], R22 ;  /* 0x000072160e004986 */ /* 0x0001e2000c10153a */
[----:B---3--:R-:W-:-:S03]  /*20230*/  FMUL R232, R232, R2 ;  /* 0x00000002e8e87220 */ /* 0x008fc60000400000 */
[----:B0-----:R-:W3:Y:S02]  /*20240*/  LDL.LU R22, [R1+0x48] ;  /* 0x0000480001167983 */ /* 0x001ee40000300800 */
[----:B------:R-:W-:Y:S01]  /*20250*/  F2FP.F16.F32.PACK_AB R232, RZ, R232 ;  /* 0x000000e8ffe8723e */ /* 0x000fe200000000ff */
[-C--:B------:R-:W-:Y:S02]  /*20260*/  FMUL R236, R16, R2.reuse ;  /* 0x0000000210ec7220 */ /* 0x080fe40000400000 */
[----:B------:R0:W5:Y:S01]  /*20270*/  LDL.LU R16, [R1+0x288] ;  /* 0x0002880001107983 */ /* 0x0001620000300800 */
[----:B------:R-:W-:Y:S01]  /*20280*/  PRMT R237, R232, 0x7610, R237 ;  /* 0x00007610e8ed7816 */ /* 0x000fe200000000ed */
[----:B--2---:R-:W-:-:S05]  /*20290*/  FMUL R23, R23, R2 ;  /* 0x0000000217177220 */ /* 0x004fca0000400000 */
[----:B------:R-:W-:-:S04]  /*202a0*/  F2FP.F16.F32.PACK_AB R23, RZ, R23 ;  /* 0x00000017ff17723e */ /* 0x000fc800000000ff */
[----:B------:R-:W-:Y:S02]  /*202b0*/  PRMT R232, R23, 0x7610, R232 ;  /* 0x0000761017e87816 */ /* 0x000fe400000000e8 */
[----:B------:R-:W2:Y:S01]  /*202c0*/  LDL.LU R23, [R1+0x58] ;  /* 0x0000580001177983 */ /* 0x000ea20000300800 */
[C---:B------:R-:W-:Y:S02]  /*202d0*/  ISETP.GT.AND P5, PT, R0.reuse, 0x180, P3 ;  /* 0x000001800000780c */ /* 0x040fe40001fa4270 */
[C---:B------:R-:W-:Y:S02]  /*202e0*/  ISETP.GT.AND P4, PT, R0.reuse, 0x180, P2 ;  /* 0x000001800000780c */ /* 0x040fe40001784270 */
[----:B------:R-:W-:Y:S01]  /*202f0*/  ISETP.GT.AND P3, PT, R0, 0x188, P3 ;  /* 0x000001880000780c */ /* 0x000fe20001f64270 */
[----:B---3--:R-:W-:-:S08]  /*20300*/  FMUL R22, R22, R2 ;  /* 0x0000000216167220 */ /* 0x008fd00000400000 */
[----:B------:R-:W-:Y:S01]  /*20310*/  @P5 STG.E.U16 desc[UR58][R6.64+0x60], R237 ;  /* 0x000060ed06005986 */ /* 0x000fe2000c10153a */
[----:B------:R-:W-:-:S03]  /*20320*/  F2FP.F16.F32.PACK_AB R22, RZ, R22 ;  /* 0x00000016ff16723e */ /* 0x000fc600000000ff */
[----:B------:R1:W-:Y:S01]  /*20330*/  @P4 STG.E.U16 desc[UR58][R6.64+0x62], R232 ;  /* 0x000062e806004986 */ /* 0x0003e2000c10153a */
[C---:B------:R-:W-:Y:S01]  /*20340*/  ISETP.GT.AND P2, PT, R0.reuse, 0x188, P2 ;  /* 0x000001880000780c */ /* 0x040fe20001744270 */
[-C--:B------:R-:W-:Y:S01]  /*20350*/  FMUL R235, R235, R2.reuse ;  /* 0x00000002ebeb7220 */ /* 0x080fe20000400000 */
[C---:B------:R-:W-:Y:S01]  /*20360*/  ISETP.GT.AND P4, PT, R0.reuse, 0x180, P0 ;  /* 0x000001800000780c */ /* 0x040fe20000784270 */
[----:B------:R3:W-:Y:S01]  /*20370*/  @P3 STG.E.U16 desc[UR58][R10.64+0x60], R22 ;  /* 0x000060160a003986 */ /* 0x0007e2000c10153a */
[C---:B------:R-:W-:Y:S01]  /*20380*/  ISETP.GT.AND P3, PT, R0.reuse, 0x180, P1 ;  /* 0x000001800000780c */ /* 0x040fe20000f64270 */
[-C--:B------:R-:W-:Y:S01]  /*20390*/  FMUL R233, R233, R2.reuse ;  /* 0x00000002e9e97220 */ /* 0x080fe20000400000 */
[C---:B------:R-:W-:Y:S02]  /*203a0*/  ISETP.GT.AND P0, PT, R0.reuse, 0x188, P0 ;  /* 0x000001880000780c */ /* 0x040fe40000704270 */
[----:B------:R-:W-:Y:S01]  /*203b0*/  ISETP.GT.AND P1, PT, R0, 0x188, P1 ;  /* 0x000001880000780c */ /* 0x000fe20000f24270 */
[----:B------:R-:W-:Y:S01]  /*203c0*/  FMUL R234, R234, R2 ;  /* 0x00000002eaea7220 */ /* 0x000fe20000400000 */
[----:B-1----:R-:W-:-:S02]  /*203d0*/  F2FP.F16.F32.PACK_AB R232, RZ, R235 ;  /* 0x000000ebffe8723e */ /* 0x002fc400000000ff */
[----:B---3--:R-:W-:Y:S02]  /*203e0*/  F2FP.F16.F32.PACK_AB R22, RZ, R236 ;  /* 0x000000ecff16723e */ /* 0x008fe400000000ff */
[----:B------:R-:W-:Y:S02]  /*203f0*/  F2FP.F16.F32.PACK_AB R233, RZ, R233 ;  /* 0x000000e9ffe9723e */ /* 0x000fe400000000ff */
[----:B------:R-:W-:Y:S02]  /*20400*/  PRMT R235, R22, 0x7610, R235 ;  /* 0x0000761016eb7816 */ /* 0x000fe400000000eb */
[----:B------:R-:W-:Y:S02]  /*20410*/  F2FP.F16.F32.PACK_AB R22, RZ, R234 ;  /* 0x000000eaff16723e */ /* 0x000fe400000000ff */
[----:B------:R-:W3:Y:S04]  /*20420*/  LDL.LU R234, [R1+0x3c] ;  /* 0x00003c0001ea7983 */ /* 0x000ee80000300800 */
[----:B------:R1:W-:Y:S04]  /*20430*/  @P2 STG.E.U16 desc[UR58][R10.64+0x62], R235 ;  /* 0x000062eb0a002986 */ /* 0x0003e8000c10153a */
[----:B------:R4:W-:Y:S04]  /*20440*/  @P4 STG.E.U16 desc[UR58][R6.64+0x70], R233 ;  /* 0x000070e906004986 */ /* 0x0009e8000c10153a */
[----:B------:R0:W-:Y:S04]  /*20450*/  @P3 STG.E.U16 desc[UR58][R6.64+0x72], R232 ;  /* 0x000072e806003986 */ /* 0x0001e8000c10153a */
[----:B-1----:R-:W3:Y:S04]  /*20460*/  LDL.LU R235, [R1+0x38] ;  /* 0x0000380001eb7983 */ /* 0x002ee80000300800 */
[----:B----4-:R-:W4:Y:S04]  /*20470*/  LDL.LU R233, [R1+0x20] ;  /* 0x0000200001e97983 */ /* 0x010f280000300800 */
[----:B0-----:R-:W3:Y:S04]  /*20480*/  LDL.LU R232, [R1+0x24] ;  /* 0x0000240001e87983 */ /* 0x001ee80000300800 */
[----:B------:R-:W-:Y:S01]  /*20490*/  @P1 STG.E.U16 desc[UR58][R10.64+0x72], R22 ;  /* 0x000072160a001986 */ /* 0x000fe2000c10153a */
[----:B--2---:R-:W-:-:S05]  /*204a0*/  FMUL R23, R23, R2 ;  /* 0x0000000217177220 */ /* 0x004fca0000400000 */
[----:B------:R-:W-:-:S05]  /*204b0*/  F2FP.F16.F32.PACK_AB R23, RZ, R23 ;  /* 0x00000017ff17723e */ /* 0x000fca00000000ff */
[----:B------:R0:W-:Y:S04]  /*204c0*/  @P0 STG.E.U16 desc[UR58][R10.64+0x70], R23 ;  /* 0x000070170a000986 */ /* 0x0001e8000c10153a */
[----:B0-----:R-:W2:Y:S04]  /*204d0*/  LDL.LU R23, [R1+0x28] ;  /* 0x0000280001177983 */ /* 0x001ea80000300800 */
[----:B------:R-:W2:Y:S01]  /*204e0*/  LDL.LU R22, [R1+0x2c] ;  /* 0x00002c0001167983 */ /* 0x000ea20000300800 */
[C---:B------:R-:W-:Y:S02]  /*204f0*/  ISETP.GT.AND P3, PT, R3.reuse, 0x40, PT ;  /* 0x000000400300780c */ /* 0x040fe40003f64270 */
[----:B------:R-:W-:-:S02]  /*20500*/  ISETP.GT.AND P2, PT, R3, 0x41, PT ;  /* 0x000000410300780c */ /* 0x000fc40003f44270 */
[C---:B------:R-:W-:Y:S02]  /*20510*/  ISETP.GT.AND P0, PT, R0.reuse, RZ, P3 ;  /* 0x000000ff0000720c */ /* 0x040fe40001f04270 */
[C---:B------:R-:W-:Y:S02]  /*20520*/  ISETP.GT.AND P4, PT, R0.reuse, RZ, P2 ;  /* 0x000000ff0000720c */ /* 0x040fe40001784270 */
[C---:B------:R-:W-:Y:S02]  /*20530*/  ISETP.GT.AND P5, PT, R0.reuse, 0x8, P3 ;  /* 0x000000080000780c */ /* 0x040fe40001fa4270 */
[----:B------:R-:W-:Y:S01]  /*20540*/  ISETP.GT.AND P1, PT, R0, 0x8, P2 ;  /* 0x000000080000780c */ /* 0x000fe20001724270 */
[-C--:B----4-:R-:W-:Y:S01]  /*20550*/  FMUL R233, R233, R2.reuse ;  /* 0x00000002e9e97220 */ /* 0x090fe20000400000 */
[----:B---3--:R-:W-:-:S04]  /*20560*/  FMUL R232, R232, R2 ;  /* 0x00000002e8e87220 */ /* 0x008fc80000400000 */
[----:B------:R-:W-:Y:S02]  /*20570*/  F2FP.F16.F32.PACK_AB R233, RZ, R233 ;  /* 0x000000e9ffe9723e */ /* 0x000fe400000000ff */
[----:B------:R-:W-:-:S03]  /*20580*/  F2FP.F16.F32.PACK_AB R232, RZ, R232 ;  /* 0x000000e8ffe8723e */ /* 0x000fc600000000ff */
[----:B------:R-:W-:Y:S04]  /*20590*/  @P0 STG.E.U16 desc[UR58][R12.64+0x80], R233 ;  /* 0x000080e90c000986 */ /* 0x000fe8000c10153a */
[----:B------:R-:W-:Y:S01]  /*205a0*/  @P4 STG.E.U16 desc[UR58][R12.64+0x82], R232 ;  /* 0x000082e80c004986 */ /* 0x000fe2000c10153a */
[-C--:B--2---:R-:W-:Y:S01]  /*205b0*/  FMUL R23, R23, R2.reuse ;  /* 0x0000000217177220 */ /* 0x084fe20000400000 */
[----:B------:R-:W-:-:S04]  /*205c0*/  FMUL R22, R22, R2 ;  /* 0x0000000216167220 */ /* 0x000fc80000400000 */
[----:B------:R-:W-:Y:S02]  /*205d0*/  F2FP.F16.F32.PACK_AB R23, RZ, R23 ;  /* 0x00000017ff17723e */ /* 0x000fe400000000ff */
[----:B------:R-:W-:-:S03]  /*205e0*/  F2FP.F16.F32.PACK_AB R22, RZ, R22 ;  /* 0x00000016ff16723e */ /* 0x000fc600000000ff */
[----:B------:R0:W-:Y:S04]  /*205f0*/  @P5 STG.E.U16 desc[UR58][R20.64+0x80], R23 ;  /* 0x0000801714005986 */ /* 0x0001e8000c10153a */
[----:B------:R1:W-:Y:S04]  /*20600*/  @P1 STG.E.U16 desc[UR58][R20.64+0x82], R22 ;  /* 0x0000821614001986 */ /* 0x0003e8000c10153a */
[----:B0-----:R-:W2:Y:S04]  /*20610*/  LDL.LU R23, [R1+0x30] ;  /* 0x0000300001177983 */ /* 0x001ea80000300800 */
[----:B-1----:R-:W3:Y:S01]  /*20620*/  LDL.LU R22, [R1+0x34] ;  /* 0x0000340001167983 */ /* 0x002ee20000300800 */
[----:B------:R-:W-:-:S02]  /*20630*/  ISETP.GT.AND P0, PT, R3, 0x48, PT ;  /* 0x000000480300780c */ /* 0x000fc40003f04270 */
[----:B------:R-:W-:Y:S02]  /*20640*/  ISETP.GT.AND P1, PT, R3, 0x49, PT ;  /* 0x000000490300780c */ /* 0x000fe40003f24270 */
[C---:B------:R-:W-:Y:S02]  /*20650*/  ISETP.GT.AND P5, PT, R0.reuse, RZ, P0 ;  /* 0x000000ff0000720c */ /* 0x040fe400007a4270 */
[----:B------:R-:W-:Y:S01]  /*20660*/  ISETP.GT.AND P4, PT, R0, RZ, P1 ;  /* 0x000000ff0000720c */ /* 0x000fe20000f84270 */
[-C--:B--2---:R-:W-:Y:S01]  /*20670*/  FMUL R23, R23, R2.reuse ;  /* 0x0000000217177220 */ /* 0x084fe20000400000 */
[----:B---3--:R-:W-:-:S04]  /*20680*/  FMUL R22, R22, R2 ;  /* 0x0000000216167220 */ /* 0x008fc80000400000 */
[----:B------:R-:W-:Y:S02]  /*20690*/  F2FP.F16.F32.PACK_AB R23, RZ, R23 ;  /* 0x00000017ff17723e */ /* 0x000fe400000000ff */
[----:B------:R-:W-:Y:S02]  /*206a0*/  F2FP.F16.F32.PACK_AB R22, RZ, R22 ;  /* 0x00000016ff16723e */ /* 0x000fe400000000ff */
[----:B------:R-:W-:Y:S02]  /*206b0*/  PRMT R233, R23, 0x7610, R233 ;  /* 0x0000761017e97816 */ /* 0x000fe400000000e9 */
[----:B------:R-:W-:-:S03]  /*206c0*/  PRMT R232, R22, 0x7610, R232 ;  /* 0x0000761016e87816 */ /* 0x000fc600000000e8 */
[----:B------:R0:W-:Y:S01]  /*206d0*/  @P5 STG.E.U16 desc[UR58][R12.64+0x90], R233 ;  /* 0x000090e90c005986 */ /* 0x0001e2000c10153a */
[----:B------:R-:W-:-:S03]  /*206e0*/  ISETP.GT.AND P5, PT, R0, 0x8, P0 ;  /* 0x000000080000780c */ /* 0x000fc600007a4270 */
[----:B------:R1:W-:Y:S01]  /*206f0*/  @P4 STG.E.U16 desc[UR58][R12.64+0x92], R232 ;  /* 0x000092e80c004986 */ /* 0x0003e2000c10153a */
[----:B------:R-:W-:Y:S01]  /*20700*/  ISETP.GT.AND P4, PT, R0, 0x8, P1 ;  /* 0x000000080000780c */ /* 0x000fe20000f84270 */
[-C--:B------:R-:W-:Y:S01]  /*20710*/  FMUL R23, R235, R2.reuse ;  /* 0x00000002eb177220 */ /* 0x080fe20000400000 */
[----:B------:R-:W-:Y:S01]  /*20720*/  FMUL R22, R234, R2 ;  /* 0x00000002ea167220 */ /* 0x000fe20000400000 */
[----:B------:R-:W2:Y:S03]  /*20730*/  LDL.LU R235, [R1+0x18] ;  /* 0x0000180001eb7983 */ /* 0x000ea60000300800 */
[----:B------:R-:W-:Y:S01]  /*20740*/  F2FP.F16.F32.PACK_AB R23, RZ, R23 ;  /* 0x00000017ff17723e */ /* 0x000fe200000000ff */
[----:B------:R-:W3:Y:S01]  /*20750*/  LDL.LU R234, [R1+0x1c] ;  /* 0x00001c0001ea7983 */ /* 0x000ee20000300800 */
[----:B------:R-:W-:-:S03]  /*20760*/  F2FP.F16.F32.PACK_AB R22, RZ, R22 ;  /* 0x00000016ff16723e */ /* 0x000fc600000000ff */
[----:B0-----:R-:W4:Y:S04]  /*20770*/  LDL.LU R233, [R1+0x14] ;  /* 0x0000140001e97983 */ /* 0x001f280000300800 */
[----:B-1----:R-:W2:Y:S04]  /*20780*/  LDL.LU R232, [R1+0x10] ;  /* 0x0000100001e87983 */ /* 0x002ea80000300800 */
[----:B------:R0:W-:Y:S04]  /*20790*/  @P5 STG.E.U16 desc[UR58][R20.64+0x90], R23 ;  /* 0x0000901714005986 */ /* 0x0001e8000c10153a */
[----:B------:R1:W-:Y:S04]  /*207a0*/  @P4 STG.E.U16 desc[UR58][R20.64+0x92], R22 ;  /* 0x0000921614004986 */ /* 0x0003e8000c10153a */
[----:B0-----:R-:W3:Y:S04]  /*207b0*/  LDL.LU R23, [R1] ;  /* 0x0000000001177983 */ /* 0x001ee80000300800 */
[----:B-1----:R-:W4:Y:S01]  /*207c0*/  LDL.LU R22, [R1+0x4] ;  /* 0x0000040001167983 */ /* 0x002f220000300800 */
[----:B------:R-:W-:-:S02]  /*207d0*/  ISETP.GT.AND P4, PT, R0, 0x80, P3 ;  /* 0x000000800000780c */ /* 0x000fc40001f84270 */
[----:B------:R-:W-:Y:S01]  /*207e0*/  ISETP.GT.AND P5, PT, R0, 0x80, P2 ;  /* 0x000000800000780c */ /* 0x000fe200017a4270 */
[-C--:B---3--:R-:W-:Y:S01]  /*207f0*/  FMUL R23, R23, R2.reuse ;  /* 0x0000000217177220 */ /* 0x088fe20000400000 */
[----:B----4-:R-:W-:-:S04]  /*20800*/  FMUL R22, R22, R2 ;  /* 0x0000000216167220 */ /* 0x010fc80000400000 */
[----:B------:R-:W-:Y:S02]  /*20810*/  F2FP.F16.F32.PACK_AB R23, RZ, R23 ;  /* 0x00000017ff17723e */ /* 0x000fe400000000ff */
[----:B------:R-:W-:-:S03]  /*20820*/  F2FP.F16.F32.PACK_AB R22, RZ, R22 ;  /* 0x00000016ff16723e */ /* 0x000fc600000000ff */
[----:B------:R0:W-:Y:S04]  /*20830*/  @P4 STG.E.U16 desc[UR58][R8.64+0x80], R23 ;  /* 0x0000801708004986 */ /* 0x0001e8000c10153a */
[----:B------:R1:W-:Y:S04]  /*20840*/  @P5 STG.E.U16 desc[UR58][R8.64+0x82], R22 ;  /* 0x0000821608005986 */ /* 0x0003e8000c10153a */
[----:B0-----:R-:W3:Y:S04]  /*20850*/  LDL.LU R23, [R1+0x8] ;  /* 0x0000080001177983 */ /* 0x001ee80000300800 */
[----:B-1----:R-:W4:Y:S01]  /*20860*/  LDL.LU R22, [R1+0xc] ;  /* 0x00000c0001167983 */ /* 0x002f220000300800 */
[----:B------:R-:W-:-:S02]  /*20870*/  ISETP.GT.AND P4, PT, R0, 0x88, P3 ;  /* 0x000000880000780c */ /* 0x000fc40001f84270 */
[----:B------:R-:W-:Y:S01]  /*20880*/  ISETP.GT.AND P5, PT, R0, 0x88, P2 ;  /* 0x000000880000780c */ /* 0x000fe200017a4270 */
[-C--:B------:R-:W-:Y:S01]  /*20890*/  FMUL R224, R224, R2.reuse ;  /* 0x00000002e0e07220 */ /* 0x080fe20000400000 */
[----:B------:R-:W-:-:S04]  /*208a0*/  FMUL R225, R225, R2 ;  /* 0x00000002e1e17220 */ /* 0x000fc80000400000 */
[----:B------:R-:W-:Y:S02]  /*208b0*/  F2FP.F16.F32.PACK_AB R224, RZ, R224 ;  /* 0x000000e0ffe0723e */ /* 0x000fe400000000ff */
[----:B------:R-:W-:Y:S01]  /*208c0*/  F2FP.F16.F32.PACK_AB R225, RZ, R225 ;  /* 0x000000e1ffe1723e */ /* 0x000fe200000000ff */
        /* <DEDUP_REMOVED lines=13> */
[-C--:B------:R-:W-:Y:S01]  /*209a0*/  FMUL R217, R217, R2.reuse ;  /* 0x00000002d9d97220 */ /* 0x080fe20000400000 */
[----:B------:R-:W-:-:S03]  /*209b0*/  FMUL R218, R218, R2 ;  /* 0x00000002dada7220 */ /* 0x000fc60000400000 */
[----:B------:R-:W-:Y:S02]  /*209c0*/  F2FP.F16.F32.PACK_AB R216, RZ, R216 ;  /* 0x000000d8ffd8723e */ /* 0x000fe400000000ff */
[----:B------:R-:W-:Y:S02]  /*209d0*/  F2FP.F16.F32.PACK_AB R217, RZ, R217 ;  /* 0x000000d9ffd9723e */ /* 0x000fe400000000ff */
[----:B------:R-:W-:Y:S01]  /*209e0*/  F2FP.F16.F32.PACK_AB R218, RZ, R218 ;  /* 0x000000daffda723e */ /* 0x000fe200000000ff */
[-C--:B------:R-:W-:Y:S01]  /*209f0*/  FMUL R219, R219, R2.reuse ;  /* 0x00000002dbdb7220 */ /* 0x080fe20000400000 */
[-C--:B------:R-:W-:Y:S01]  /*20a00*/  FMUL R221, R221, R2.reuse ;  /* 0x00000002dddd7220 */ /* 0x080fe20000400000 */
[-C--:B------:R-:W-:Y:S01]  /*20a10*/  FMUL R220, R220, R2.reuse ;  /* 0x00000002dcdc7220 */ /* 0x080fe20000400000 */
[-C--:B------:R-:W-:Y:S01]  /*20a20*/  FMUL R222, R222, R2.reuse ;  /* 0x00000002dede7220 */ /* 0x080fe20000400000 */
[----:B------:R-:W-:Y:S01]  /*20a30*/  FMUL R223, R223, R2 ;  /* 0x00000002dfdf7220 */ /* 0x000fe20000400000 */
[----:B------:R-:W-:-:S02]  /*20a40*/  F2FP.F16.F32.PACK_AB R219, RZ, R219 ;  /* 0x000000dbffdb723e */ /* 0x000fc400000000ff */
[----:B------:R-:W-:Y:S02]  /*20a50*/  F2FP.F16.F32.PACK_AB R221, RZ, R221 ;  /* 0x000000ddffdd723e */ /* 0x000fe400000000ff */
[----:B------:R-:W-:Y:S02]  /*20a60*/  F2FP.F16.F32.PACK_AB R220, RZ, R220 ;  /* 0x000000dcffdc723e */ /* 0x000fe400000000ff */
[----:B------:R-:W-:Y:S02]  /*20a70*/  F2FP.F16.F32.PACK_AB R222, RZ, R222 ;  /* 0x000000deffde723e */ /* 0x000fe400000000ff */
[----:B------:R-:W-:Y:S01]  /*20a80*/  F2FP.F16.F32.PACK_AB R223, RZ, R223 ;  /* 0x000000dfffdf723e */ /* 0x000fe200000000ff */
[-C--:B------:R-:W-:Y:S01]  /*20a90*/  FMUL R208, R208, R2.reuse ;  /* 0x00000002d0d07220 */ /* 0x080fe20000400000 */
[-C--:B------:R-:W-:Y:S01]  /*20aa0*/  FMUL R209, R209, R2.reuse ;  /* 0x00000002d1d17220 */ /* 0x080fe20000400000 */
[-C--:B------:R-:W-:Y:S01]  /*20ab0*/  FMUL R211, R211, R2.reuse ;  /* 0x00000002d3d37220 */ /* 0x080fe20000400000 */
[----:B------:R-:W-:-:S02]  /*20ac0*/  FMUL R210, R210, R2 ;  /* 0x00000002d2d27220 */ /* 0x000fc40000400000 */
[----:B------:R-:W-:Y:S02]  /*20ad0*/  F2FP.F16.F32.PACK_AB R208, RZ, R208 ;  /* 0x000000d0ffd0723e */ /* 0x000fe400000000ff */
[----:B------:R-:W-:Y:S02]  /*20ae0*/  F2FP.F16.F32.PACK_AB R209, RZ, R209 ;  /* 0x000000d1ffd1723e */ /* 0x000fe400000000ff */
        /* <DEDUP_REMOVED lines=16> */
[-C--:B---3--:R-:W-:Y:S01]  /*20bf0*/  FMUL R23, R23, R2.reuse ;  /* 0x0000000217177220 */ /* 0x088fe20000400000 */
[----:B----4-:R-:W-:-:S04]  /*20c00*/  FMUL R22, R22, R2 ;  /* 0x0000000216167220 */ /* 0x010fc80000400000 */
[----:B------:R-:W-:Y:S02]  /*20c10*/  F2FP.F16.F32.PACK_AB R23, RZ, R23 ;  /* 0x00000017ff17723e */ /* 0x000fe400000000ff */
[----:B------:R-:W-:-:S03]  /*20c20*/  F2FP.F16.F32.PACK_AB R22, RZ, R22 ;  /* 0x00000016ff16723e */ /* 0x000fc600000000ff */
[----:B------:R2:W-:Y:S01]  /*20c30*/  @P4 STG.E.U16 desc[UR58][R18.64+0x80], R23 ;  /* 0x0000801712004986 */ /* 0x0005e2000c10153a */
[----:B------:R-:W-:-:S03]  /*20c40*/  ISETP.GT.AND P4, PT, R0, 0x80, P1 ;  /* 0x000000800000780c */ /* 0x000fc60000f84270 */
[----:B------:R0:W-:Y:S01]  /*20c50*/  @P5 STG.E.U16 desc[UR58][R18.64+0x82], R22 ;  /* 0x0000821612005986 */ /* 0x0001e2000c10153a */
[----:B------:R-:W-:Y:S01]  /*20c60*/  ISETP.GT.AND P5, PT, R0, 0x80, P0 ;  /* 0x000000800000780c */ /* 0x000fe200007a4270 */
[-C--:B--2---:R-:W-:Y:S01]  /*20c70*/  FMUL R23, R232, R2.reuse ;  /* 0x00000002e8177220 */ /* 0x084fe20000400000 */
[----:B0-----:R-:W-:-:S04]  /*20c80*/  FMUL R22, R233, R2 ;  /* 0x00000002e9167220 */ /* 0x001fc80000400000 */
[----:B------:R-:W-:Y:S02]  /*20c90*/  F2FP.F16.F32.PACK_AB R23, RZ, R23 ;  /* 0x00000017ff17723e */ /* 0x000fe400000000ff */
[----:B------:R-:W-:-:S05]  /*20ca0*/  F2FP.F16.F32.PACK_AB R22, RZ, R22 ;  /* 0x00000016ff16723e */ /* 0x000fca00000000ff */
[----:B------:R0:W-:Y:S01]  /*20cb0*/  @P5 STG.E.U16 desc[UR58][R8.64+0x90], R23 ;  /* 0x0000901708005986 */ /* 0x0001e2000c10153a */
[----:B------:R-:W-:-:S03]  /*20cc0*/  ISETP.GT.AND P5, PT, R0, 0x88, P0 ;  /* 0x000000880000780c */ /* 0x000fc600007a4270 */
[----:B------:R0:W-:Y:S01]  /*20cd0*/  @P4 STG.E.U16 desc[UR58][R8.64+0x92], R22 ;  /* 0x0000921608004986 */ /* 0x0001e2000c10153a */
[----:B------:R-:W-:Y:S01]  /*20ce0*/  ISETP.GT.AND P4, PT, R0, 0x88, P1 ;  /* 0x000000880000780c */ /* 0x000fe20000f84270 */
[-C--:B------:R-:W-:Y:S01]  /*20cf0*/  FMUL R232, R235, R2.reuse ;  /* 0x00000002ebe87220 */ /* 0x080fe20000400000 */
[----:B------:R-:W-:-:S04]  /*20d00*/  FMUL R233, R234, R2 ;  /* 0x00000002eae97220 */ /* 0x000fc80000400000 */
[----:B------:R-:W-:Y:S02]  /*20d10*/  F2FP.F16.F32.PACK_AB R232, RZ, R232 ;  /* 0x000000e8ffe8723e */ /* 0x000fe400000000ff */
[----:B------:R-:W-:-:S03]  /*20d20*/  F2FP.F16.F32.PACK_AB R233, RZ, R233 ;  /* 0x000000e9ffe9723e */ /* 0x000fc600000000ff */
[----:B------:R0:W-:Y:S01]  /*20d30*/  @P5 STG.E.U16 desc[UR58][R18.64+0x90], R232 ;  /* 0x000090e812005986 */ /* 0x0001e2000c10153a */
[----:B------:R-:W-:-:S03]  /*20d40*/  ISETP.GT.AND P5, PT, R0, 0x100, P2 ;  /* 0x000001000000780c */ /* 0x000fc600017a4270 */
[----:B------:R0:W-:Y:S01]  /*20d50*/  @P4 STG.E.U16 desc[UR58][R18.64+0x92], R233 ;  /* 0x000092e912004986 */ /* 0x0001e2000c10153a */
[----:B------:R-:W-:-:S09]  /*20d60*/  ISETP.GT.AND P4, PT, R0, 0x100, P3 ;  /* 0x000001000000780c */ /* 0x000fd20001f84270 */
        /* <DEDUP_REMOVED lines=15> */
[C---:B------:R-:W-:Y:S02]  /*20e60*/  ISETP.GT.AND P4, PT, R0.reuse, 0x180, P2 ;  /* 0x000001800000780c */ /* 0x040fe40001784270 */
[C---:B------:R-:W-:Y:S02]  /*20e70*/  ISETP.GT.AND P3, PT, R0.reuse, 0x188, P3 ;  /* 0x000001880000780c */ /* 0x040fe40001f64270 */
[----:B------:R-:W-:-:S05]  /*20e80*/  ISETP.GT.AND P2, PT, R0, 0x188, P2 ;  /* 0x000001880000780c */ /* 0x000fca0001744270 */
[----:B------:R0:W-:Y:S04]  /*20e90*/  @P5 STG.E.U16 desc[UR58][R6.64+0x80], R216 ;  /* 0x000080d806005986 */ /* 0x0001e8000c10153a */
[----:B------:R0:W-:Y:S04]  /*20ea0*/  @P4 STG.E.U16 desc[UR58][R6.64+0x82], R217 ;  /* 0x000082d906004986 */ /* 0x0001e8000c10153a */
[----:B------:R0:W-:Y:S01]  /*20eb0*/  @P3 STG.E.U16 desc[UR58][R10.64+0x80], R218 ;  /* 0x000080da0a003986 */ /* 0x0001e2000c10153a */
[C---:B------:R-:W-:Y:S02]  /*20ec0*/  ISETP.GT.AND P3, PT, R0.reuse, 0x180, P1 ;  /* 0x000001800000780c */ /* 0x040fe40000f64270 */
[----:B------:R-:W-:-:S02]  /*20ed0*/  ISETP.GT.AND P4, PT, R0, 0x180, P0 ;  /* 0x000001800000780c */ /* 0x000fc40000784270 */
[C---:B------:R-:W-:Y:S02]  /*20ee0*/  ISETP.GT.AND P0, PT, R0.reuse, 0x188, P0 ;  /* 0x000001880000780c */ /* 0x040fe40000704270 */
[----:B------:R-:W-:Y:S01]  /*20ef0*/  ISETP.GT.AND P1, PT, R0, 0x188, P1 ;  /* 0x000001880000780c */ /* 0x000fe20000f24270 */
[----:B------:R0:W-:Y:S01]  /*20f00*/  @P2 STG.E.U16 desc[UR58][R10.64+0x82], R219 ;  /* 0x000082db0a002986 */ /* 0x0001e2000c10153a */
[----:B------:R-:W-:-:S05]  /*20f10*/  ISETP.GT.AND P2, PT, R3, 0x51, PT ;  /* 0x000000510300780c */ /* 0x000fca0003f44270 */
[----:B------:R0:W-:Y:S01]  /*20f20*/  @P3 STG.E.U16 desc[UR58][R6.64+0x92], R221 ;  /* 0x000092dd06003986 */ /* 0x0001e2000c10153a */
[----:B------:R-:W-:-:S03]  /*20f30*/  ISETP.GT.AND P3, PT, R3, 0x50, PT ;  /* 0x000000500300780c */ /* 0x000fc60003f64270 */
[----:B------:R0:W-:Y:S01]  /*20f40*/  @P4 STG.E.U16 desc[UR58][R6.64+0x90], R220 ;  /* 0x000090dc06004986 */ /* 0x0001e2000c10153a */
[----:B------:R-:W-:-:S03]  /*20f50*/  ISETP.GT.AND P4, PT, R0, RZ, P2 ;  /* 0x000000ff0000720c */ /* 0x000fc60001784270 */
[----:B------:R0:W-:Y:S01]  /*20f60*/  @P0 STG.E.U16 desc[UR58][R10.64+0x90], R222 ;  /* 0x000090de0a000986 */ /* 0x0001e2000c10153a */
[----:B------:R-:W-:-:S03]  /*20f70*/  ISETP.GT.AND P0, PT, R0, RZ, P3 ;  /* 0x000000ff0000720c */ /* 0x000fc60001f04270 */
[----:B------:R0:W-:Y:S01]  /*20f80*/  @P1 STG.E.U16 desc[UR58][R10.64+0x92], R223 ;  /* 0x000092df0a001986 */ /* 0x0001e2000c10153a */
[C---:B------:R-:W-:Y:S02]  /*20f90*/  ISETP.GT.AND P1, PT, R0.reuse, 0x8, P2 ;  /* 0x000000080000780c */ /* 0x040fe40001724270 */
[----:B------:R-:W-:-:S03]  /*20fa0*/  ISETP.GT.AND P5, PT, R0, 0x8, P3 ;  /* 0x000000080000780c */ /* 0x000fc60001fa4270 */
[----:B------:R0:W-:Y:S04]  /*20fb0*/  @P4 STG.E.U16 desc[UR58][R12.64+0xa2], R209 ;  /* 0x0000a2d10c004986 */ /* 0x0001e8000c10153a */
[----:B------:R0:W-:Y:S01]  /*20fc0*/  @P0 STG.E.U16 desc[UR58][R12.64+0xa0], R208 ;  /* 0x0000a0d00c000986 */ /* 0x0001e2000c10153a */
[----:B------:R-:W-:-:S03]  /*20fd0*/  ISETP.GT.AND P0, PT, R3, 0x58, PT ;  /* 0x000000580300780c */ /* 0x000fc60003f04270 */
[----:B------:R0:W-:Y:S01]  /*20fe0*/  @P1 STG.E.U16 desc[UR58][R20.64+0xa2], R211 ;  /* 0x0000a2d314001986 */ /* 0x0001e2000c10153a */
[----:B------:R-:W-:-:S03]  /*20ff0*/  ISETP.GT.AND P1, PT, R3, 0x59, PT ;  /* 0x000000590300780c */ /* 0x000fc60003f24270 */
[----:B------:R0:W-:Y:S01]  /*21000*/  @P5 STG.E.U16 desc[UR58][R20.64+0xa0], R210 ;  /* 0x0000a0d214005986 */ /* 0x0001e2000c10153a */
[C---:B------:R-:W-:Y:S02]  /*21010*/  ISETP.GT.AND P5, PT, R0.reuse, RZ, P0 ;  /* 0x000000ff0000720c */ /* 0x040fe400007a4270 */
[----:B------:R-:W-:-:S11]  /*21020*/  ISETP.GT.AND P4, PT, R0, RZ, P1 ;  /* 0x000000ff0000720c */ /* 0x000fd60000f84270 */
        /* <DEDUP_REMOVED lines=11> */
[----:B------:R-:W-:Y:S02]  /*210e0*/  ISETP.GT.AND P4, PT, R0, 0x88, P3 ;  /* 0x000000880000780c */ /* 0x000fe40001f84270 */
[----:B------:R-:W-:Y:S02]  /*210f0*/  F2FP.F16.F32.PACK_AB R202, RZ, R202 ;  /* 0x000000caffca723e */ /* 0x000fe400000000ff */
[----:B------:R-:W-:Y:S01]  /*21100*/  F2FP.F16.F32.PACK_AB R203, RZ, R203 ;  /* 0x000000cbffcb723e */ /* 0x000fe200000000ff */
[----:B------:R-:W-:-:S04]  /*21110*/  FMUL R204, R204, R2 ;  /* 0x00000002cccc7220 */ /* 0x000fc80000400000 */
[----:B------:R0:W-:Y:S01]  /*21120*/  @P5 STG.E.U16 desc[UR58][R18.64+0xa2], R203 ;  /* 0x0000a2cb12005986 */ /* 0x0001e2000c10153a */
[----:B------:R-:W-:-:S03]  /*21130*/  ISETP.GT.AND P5, PT, R0, 0x80, P0 ;  /* 0x000000800000780c */ /* 0x000fc600007a4270 */
[----:B------:R0:W-:Y:S01]  /*21140*/  @P4 STG.E.U16 desc[UR58][R18.64+0xa0], R202 ;  /* 0x0000a0ca12004986 */ /* 0x0001e2000c10153a */
[----:B------:R-:W-:Y:S01]  /*21150*/  ISETP.GT.AND P4, PT, R0, 0x80, P1 ;  /* 0x000000800000780c */ /* 0x000fe20000f84270 */
[----:B------:R-:W-:Y:S01]  /*21160*/  FMUL R205, R205, R2 ;  /* 0x00000002cdcd7220 */ /* 0x000fe20000400000 */
[----:B------:R-:W-:-:S04]  /*21170*/  F2FP.F16.F32.PACK_AB R204, RZ, R204 ;  /* 0x000000ccffcc723e */ /* 0x000fc800000000ff */
[----:B------:R-:W-:-:S03]  /*21180*/  F2FP.F16.F32.PACK_AB R205, RZ, R205 ;  /* 0x000000cdffcd723e */ /* 0x000fc600000000ff */
        /* <DEDUP_REMOVED lines=43> */
[C---:B------:R-:W-:Y:S02]  /*21440*/  ISETP.GT.AND P4, PT, R0.reuse, 0x180, P2 ;  /* 0x000001800000780c */ /* 0x040fe40001784270 */
[----:B------:R-:W-:Y:S01]  /*21450*/  ISETP.GT.AND P3, PT, R0, 0x188, P3 ;  /* 0x000001880000780c */ /* 0x000fe20001f64270 */
[-C--:B------:R-:W-:Y:S01]  /*21460*/  FMUL R184, R184, R2.reuse ;  /* 0x00000002b8b87220 */ /* 0x080fe20000400000 */
[-C--:B------:R-:W-:Y:S01]  /*21470*/  FMUL R185, R185, R2.reuse ;  /* 0x00000002b9b97220 */ /* 0x080fe20000400000 */
[----:B------:R-:W-:-:S03]  /*21480*/  FMUL R186, R186, R2 ;  /* 0x00000002baba7220 */ /* 0x000fc60000400000 */
[----:B------:R-:W-:Y:S02]  /*21490*/  F2FP.F16.F32.PACK_AB R184, RZ, R184 ;  /* 0x000000b8ffb8723e */ /* 0x000fe400000000ff */
[----:B------:R-:W-:Y:S02]  /*214a0*/  F2FP.F16.F32.PACK_AB R185, RZ, R185 ;  /* 0x000000b9ffb9723e */ /* 0x000fe400000000ff */
[----:B------:R-:W-:Y:S01]  /*214b0*/  F2FP.F16.F32.PACK_AB R186, RZ, R186 ;  /* 0x000000baffba723e */ /* 0x000fe200000000ff */
[----:B------:R0:W-:Y:S01]  /*214c0*/  @P5 STG.E.U16 desc[UR58][R6.64+0xa0], R184 ;  /* 0x0000a0b806005986 */ /* 0x0001e2000c10153a */
[----:B------:R-:W-:-:S03]  /*214d0*/  ISETP.GT.AND P2, PT, R0, 0x188, P2 ;  /* 0x000001880000780c */ /* 0x000fc60001744270 */
[----:B------:R0:W-:Y:S01]  /*214e0*/  @P4 STG.E.U16 desc[UR58][R6.64+0xa2], R185 ;  /* 0x0000a2b906004986 */ /* 0x0001e2000c10153a */
[----:B------:R-:W-:-:S03]  /*214f0*/  FMUL R187, R187, R2 ;  /* 0x00000002bbbb7220 */ /* 0x000fc60000400000 */
[----:B------:R0:W-:Y:S01]  /*21500*/  @P3 STG.E.U16 desc[UR58][R10.64+0xa0], R186 ;  /* 0x0000a0ba0a003986 */ /* 0x0001e2000c10153a */
[C---:B------:R-:W-:Y:S01]  /*21510*/  ISETP.GT.AND P3, PT, R0.reuse, 0x180, P1 ;  /* 0x000001800000780c */ /* 0x040fe20000f64270 */
[-C--:B------:R-:W-:Y:S01]  /*21520*/  FMUL R189, R189, R2.reuse ;  /* 0x00000002bdbd7220 */ /* 0x080fe20000400000 */
[C---:B------:R-:W-:Y:S02]  /*21530*/  ISETP.GT.AND P4, PT, R0.reuse, 0x180, P0 ;  /* 0x000001800000780c */ /* 0x040fe40000784270 */
[----:B------:R-:W-:Y:S01]  /*21540*/  ISETP.GT.AND P0, PT, R0, 0x188, P0 ;  /* 0x000001880000780c */ /* 0x000fe20000704270 */
[-C--:B------:R-:W-:Y:S01]  /*21550*/  FMUL R188, R188, R2.reuse ;  /* 0x00000002bcbc7220 */ /* 0x080fe20000400000 */
[----:B------:R-:W-:Y:S01]  /*21560*/  ISETP.GT.AND P1, PT, R0, 0x188, P1 ;  /* 0x000001880000780c */ /* 0x000fe20000f24270 */
[-C--:B------:R-:W-:Y:S01]  /*21570*/  FMUL R190, R190, R2.reuse ;  /* 0x00000002bebe7220 */ /* 0x080fe20000400000 */
[----:B------:R-:W-:Y:S01]  /*21580*/  F2FP.F16.F32.PACK_AB R187, RZ, R187 ;  /* 0x000000bbffbb723e */ /* 0x000fe200000000ff */
[----:B------:R-:W-:Y:S01]  /*21590*/  FMUL R191, R191, R2 ;  /* 0x00000002bfbf7220 */ /* 0x000fe20000400000 */
[----:B------:R-:W-:-:S02]  /*215a0*/  F2FP.F16.F32.PACK_AB R189, RZ, R189 ;  /* 0x000000bdffbd723e */ /* 0x000fc400000000ff */
[----:B------:R-:W-:Y:S01]  /*215b0*/  F2FP.F16.F32.PACK_AB R188, RZ, R188 ;  /* 0x000000bcffbc723e */ /* 0x000fe200000000ff */
[----:B------:R0:W-:Y:S01]  /*215c0*/  @P2 STG.E.U16 desc[UR58][R10.64+0xa2], R187 ;  /* 0x0000a2bb0a002986 */ /* 0x0001e2000c10153a */
[----:B------:R-:W-:Y:S02]  /*215d0*/  F2FP.F16.F32.PACK_AB R190, RZ, R190 ;  /* 0x000000beffbe723e */ /* 0x000fe400000000ff */
[----:B------:R-:W-:Y:S01]  /*215e0*/  F2FP.F16.F32.PACK_AB R191, RZ, R191 ;  /* 0x000000bfffbf723e */ /* 0x000fe200000000ff */
[----:B------:R0:W-:Y:S01]  /*215f0*/  @P3 STG.E.U16 desc[UR58][R6.64+0xb2], R189 ;  /* 0x0000b2bd06003986 */ /* 0x0001e2000c10153a */
[C---:B------:R-:W-:Y:S02]  /*21600*/  ISETP.GT.AND P3, PT, R3.reuse, 0x60, PT ;  /* 0x000000600300780c */ /* 0x040fe40003f64270 */
[----:B------:R-:W-:Y:S01]  /*21610*/  ISETP.GT.AND P2, PT, R3, 0x61, PT ;  /* 0x000000610300780c */ /* 0x000fe20003f44270 */
[----:B------:R0:W-:Y:S03]  /*21620*/  @P4 STG.E.U16 desc[UR58][R6.64+0xb0], R188 ;  /* 0x0000b0bc06004986 */ /* 0x0001e6000c10153a */
[C---:B------:R-:W-:Y:S01]  /*21630*/  ISETP.GT.AND P4, PT, R0.reuse, RZ, P2 ;  /* 0x000000ff0000720c */ /* 0x040fe20001784270 */
[----:B------:R0:W-:Y:S01]  /*21640*/  @P0 STG.E.U16 desc[UR58][R10.64+0xb0], R190 ;  /* 0x0000b0be0a000986 */ /* 0x0001e2000c10153a */
[----:B------:R-:W-:-:S03]  /*21650*/  ISETP.GT.AND P0, PT, R0, RZ, P3 ;  /* 0x000000ff0000720c */ /* 0x000fc60001f04270 */
[----:B------:R0:W-:Y:S01]  /*21660*/  @P1 STG.E.U16 desc[UR58][R10.64+0xb2], R191 ;  /* 0x0000b2bf0a001986 */ /* 0x0001e2000c10153a */
[----:B------:R-:W-:Y:S01]  /*21670*/  ISETP.GT.AND P1, PT, R0, 0x8, P2 ;  /* 0x000000080000780c */ /* 0x000fe20001724270 */
[-C--:B------:R-:W-:Y:S01]  /*21680*/  FMUL R176, R176, R2.reuse ;  /* 0x00000002b0b07220 */ /* 0x080fe20000400000 */
[-C--:B------:R-:W-:Y:S01]  /*21690*/  FMUL R177, R177, R2.reuse ;  /* 0x00000002b1b17220 */ /* 0x080fe20000400000 */
[-C--:B------:R-:W-:Y:S01]  /*216a0*/  FMUL R179, R179, R2.reuse ;  /* 0x00000002b3b37220 */ /* 0x080fe20000400000 */
[----:B------:R-:W-:Y:S01]  /*216b0*/  ISETP.GT.AND P5, PT, R0, 0x8, P3 ;  /* 0x000000080000780c */ /* 0x000fe20001fa4270 */
[----:B------:R-:W-:Y:S01]  /*216c0*/  FMUL R178, R178, R2 ;  /* 0x00000002b2b27220 */ /* 0x000fe20000400000 */
[----:B------:R-:W-:Y:S02]  /*216d0*/  F2FP.F16.F32.PACK_AB R176, RZ, R176 ;  /* 0x000000b0ffb0723e */ /* 0x000fe400000000ff */
[----:B------:R-:W-:Y:S02]  /*216e0*/  F2FP.F16.F32.PACK_AB R177, RZ, R177 ;  /* 0x000000b1ffb1723e */ /* 0x000fe400000000ff */
[----:B------:R-:W-:Y:S01]  /*216f0*/  F2FP.F16.F32.PACK_AB R179, RZ, R179 ;  /* 0x000000b3ffb3723e */ /* 0x000fe200000000ff */
[----:B------:R0:W-:Y:S01]  /*21700*/  @P0 STG.E.U16 desc[UR58][R12.64+0xc0], R176 ;  /* 0x0000c0b00c000986 */ /* 0x0001e2000c10153a */
[----:B------:R-:W-:-:S03]  /*21710*/  F2FP.F16.F32.PACK_AB R178, RZ, R178 ;  /* 0x000000b2ffb2723e */ /* 0x000fc600000000ff */
[----:B------:R0:W-:Y:S01]  /*21720*/  @P4 STG.E.U16 desc[UR58][R12.64+0xc2], R177 ;  /* 0x0000c2b10c004986 */ /* 0x0001e2000c10153a */
[----:B------:R-:W-:-:S03]  /*21730*/  ISETP.GT.AND P0, PT, R3, 0x68, PT ;  /* 0x000000680300780c */ /* 0x000fc60003f04270 */
[----:B------:R0:W-:Y:S01]  /*21740*/  @P1 STG.E.U16 desc[UR58][R20.64+0xc2], R179 ;  /* 0x0000c2b314001986 */ /* 0x0001e2000c10153a */
[----:B------:R-:W-:-:S03]  /*21750*/  ISETP.GT.AND P1, PT, R3, 0x69, PT ;  /* 0x000000690300780c */ /* 0x000fc60003f24270 */
[----:B------:R0:W-:Y:S01]  /*21760*/  @P5 STG.E.U16 desc[UR58][R20.64+0xc0], R178 ;  /* 0x0000c0b214005986 */ /* 0x0001e2000c10153a */
[C---:B------:R-:W-:Y:S02]  /*21770*/  ISETP.GT.AND P5, PT, R0.reuse, RZ, P0 ;  /* 0x000000ff0000720c */ /* 0x040fe400007a4270 */
[----:B------:R-:W-:Y:S01]  /*21780*/  ISETP.GT.AND P4, PT, R0, RZ, P1 ;  /* 0x000000ff0000720c */ /* 0x000fe20000f84270 */
        /* <DEDUP_REMOVED lines=227> */
[C---:B------:R-:W-:Y:S02]  /*225c0*/  ISETP.GT.AND P1, PT, R0.reuse, 0x188, P1 ;  /* 0x000001880000780c */ /* 0x040fe40000f24270 */
[----:B------:R-:W-:Y:S01]  /*225d0*/  ISETP.GT.AND P0, PT, R0, 0x188, P0 ;  /* 0x000001880000780c */ /* 0x000fe20000704270 */
[-C--:B------:R-:W-:Y:S01]  /*225e0*/  FMUL R124, R124, R2.reuse ;  /* 0x000000027c7c7220 */ /* 0x080fe20000400000 */
[-C--:B------:R-:W-:Y:S01]  /*225f0*/  FMUL R126, R126, R2.reuse ;  /* 0x000000027e7e7220 */ /* 0x080fe20000400000 */
[----:B------:R-:W-:Y:S01]  /*22600*/  FMUL R127, R127, R2 ;  /* 0x000000027f7f7220 */ /* 0x000fe20000400000 */
[----:B------:R-:W-:-:S02]  /*22610*/  F2FP.F16.F32.PACK_AB R123, RZ, R123 ;  /* 0x0000007bff7b723e */ /* 0x000fc400000000ff */
[----:B------:R-:W-:Y:S02]  /*22620*/  F2FP.F16.F32.PACK_AB R125, RZ, R125 ;  /* 0x0000007dff7d723e */ /* 0x000fe400000000ff */
[----:B------:R-:W-:Y:S01]  /*22630*/  F2FP.F16.F32.PACK_AB R124, RZ, R124 ;  /* 0x0000007cff7c723e */ /* 0x000fe200000000ff */
[----:B------:R0:W-:Y:S01]  /*22640*/  @P3 STG.E.U16 desc[UR58][R10.64+0xe2], R123 ;  /* 0x0000e27b0a003986 */ /* 0x0001e2000c10153a */
[----:B------:R-:W-:Y:S02]  /*22650*/  F2FP.F16.F32.PACK_AB R126, RZ, R126 ;  /* 0x0000007eff7e723e */ /* 0x000fe400000000ff */
[----:B------:R-:W-:Y:S01]  /*22660*/  F2FP.F16.F32.PACK_AB R127, RZ, R127 ;  /* 0x0000007fff7f723e */ /* 0x000fe200000000ff */
[----:B------:R0:W-:Y:S01]  /*22670*/  @P2 STG.E.U16 desc[UR58][R6.64+0xf2], R125 ;  /* 0x0000f27d06002986 */ /* 0x0001e2000c10153a */
[C---:B------:R-:W-:Y:S02]  /*22680*/  ISETP.GT.AND P3, PT, R3.reuse, 0x80, PT ;  /* 0x000000800300780c */ /* 0x040fe40003f64270 */
[----:B------:R-:W-:Y:S01]  /*22690*/  ISETP.GT.AND P2, PT, R3, 0x81, PT ;  /* 0x000000810300780c */ /* 0x000fe20003f44270 */
[----:B------:R0:W-:Y:S04]  /*226a0*/  @P4 STG.E.U16 desc[UR58][R6.64+0xf0], R124 ;  /* 0x0000f07c06004986 */ /* 0x0001e8000c10153a */
[----:B------:R0:W-:Y:S01]  /*226b0*/  @P1 STG.E.U16 desc[UR58][R10.64+0xf0], R126 ;  /* 0x0000f07e0a001986 */ /* 0x0001e2000c10153a */
[----:B------:R-:W-:-:S03]  /*226c0*/  ISETP.GT.AND P1, PT, R0, RZ, P2 ;  /* 0x000000ff0000720c */ /* 0x000fc60001724270 */
[----:B------:R0:W-:Y:S01]  /*226d0*/  @P0 STG.E.U16 desc[UR58][R10.64+0xf2], R127 ;  /* 0x0000f27f0a000986 */ /* 0x0001e2000c10153a */
[----:B------:R-:W-:Y:S01]  /*226e0*/  ISETP.GT.AND P0, PT, R0, RZ, P3 ;  /* 0x000000ff0000720c */ /* 0x000fe20001f04270 */
[-C--:B------:R-:W-:Y:S01]  /*226f0*/  FMUL R112, R112, R2.reuse ;  /* 0x0000000270707220 */ /* 0x080fe20000400000 */
[-C--:B------:R-:W-:Y:S01]  /*22700*/  FMUL R113, R113, R2.reuse ;  /* 0x0000000271717220 */ /* 0x080fe20000400000 */
[C---:B------:R-:W-:Y:S02]  /*22710*/  ISETP.GT.AND P5, PT, R0.reuse, 0x8, P3 ;  /* 0x000000080000780c */ /* 0x040fe40001fa4270 */
[----:B------:R-:W-:Y:S01]  /*22720*/  ISETP.GT.AND P4, PT, R0, 0x8, P2 ;  /* 0x000000080000780c */ /* 0x000fe20001784270 */
[-C--:B------:R-:W-:Y:S01]  /*22730*/  FMUL R114, R114, R2.reuse ;  /* 0x0000000272727220 */ /* 0x080fe20000400000 */
[----:B------:R-:W-:Y:S01]  /*22740*/  FMUL R115, R115, R2 ;  /* 0x0000000273737220 */ /* 0x000fe20000400000 */
[----:B------:R-:W-:Y:S02]  /*22750*/  F2FP.F16.F32.PACK_AB R112, RZ, R112 ;  /* 0x00000070ff70723e */ /* 0x000fe400000000ff */
[----:B------:R-:W-:-:S02]  /*22760*/  F2FP.F16.F32.PACK_AB R113, RZ, R113 ;  /* 0x00000071ff71723e */ /* 0x000fc400000000ff */
[----:B------:R-:W-:Y:S01]  /*22770*/  F2FP.F16.F32.PACK_AB R114, RZ, R114 ;  /* 0x00000072ff72723e */ /* 0x000fe200000000ff */
[----:B------:R0:W-:Y:S01]  /*22780*/  @P0 STG.E.U16 desc[UR58][R12.64+0x100], R112 ;  /* 0x000100700c000986 */ /* 0x0001e2000c10153a */
[----:B------:R-:W-:Y:S02]  /*22790*/  F2FP.F16.F32.PACK_AB R115, RZ, R115 ;  /* 0x00000073ff73723e */ /* 0x000fe400000000ff */
[C---:B------:R-:W-:Y:S01]  /*227a0*/  ISETP.GT.AND P0, PT, R3.reuse, 0x88, PT ;  /* 0x000000880300780c */ /* 0x040fe20003f04270 */
[----:B------:R0:W-:Y:S01]  /*227b0*/  @P1 STG.E.U16 desc[UR58][R12.64+0x102], R113 ;  /* 0x000102710c001986 */ /* 0x0001e2000c10153a */
[----:B------:R-:W-:-:S03]  /*227c0*/  ISETP.GT.AND P1, PT, R3, 0x89, PT ;  /* 0x000000890300780c */ /* 0x000fc60003f24270 */
[----:B------:R0:W-:Y:S01]  /*227d0*/  @P5 STG.E.U16 desc[UR58][R20.64+0x100], R114 ;  /* 0x0001007214005986 */ /* 0x0001e2000c10153a */
[----:B------:R-:W-:-:S03]  /*227e0*/  ISETP.GT.AND P5, PT, R0, RZ, P0 ;  /* 0x000000ff0000720c */ /* 0x000fc600007a4270 */
[----:B------:R0:W-:Y:S01]  /*227f0*/  @P4 STG.E.U16 desc[UR58][R20.64+0x102], R115 ;  /* 0x0001027314004986 */ /* 0x0001e2000c10153a */
        /* <DEDUP_REMOVED lines=348> */
[----:B------:R-:W-:Y:S02]  /*23dc0*/  F2FP.F16.F32.PACK_AB R25, RZ, R25 ;  /* 0x00000019ff19723e */ /* 0x000fe400000000ff */
[C---:B------:R-:W-:Y:S02]  /*23dd0*/  ISETP.GT.AND P2, PT, R0.reuse, 0x188, P2 ;  /* 0x000001880000780c */ /* 0x040fe40001744270 */
[C---:B------:R-:W-:Y:S01]  /*23de0*/  ISETP.GT.AND P3, PT, R0.reuse, 0x188, P3 ;  /* 0x000001880000780c */ /* 0x040fe20001f64270 */
[----:B------:R0:W-:Y:S01]  /*23df0*/  @P4 STG.E.U16 desc[UR58][R6.64+0x140], R24 ;  /* 0x0001401806004986 */ /* 0x0001e2000c10153a */
[----:B------:R-:W-:-:S03]  /*23e00*/  ISETP.GT.AND P4, PT, R0, 0x180, P0 ;  /* 0x000001800000780c */ /* 0x000fc60000784270 */
[----:B------:R0:W-:Y:S01]  /*23e10*/  @P5 STG.E.U16 desc[UR58][R6.64+0x142], R25 ;  /* 0x0001421906005986 */ /* 0x0001e2000c10153a */
[----:B------:R-:W-:Y:S01]  /*23e20*/  ISETP.GT.AND P5, PT, R0, 0x180, P1 ;  /* 0x000001800000780c */ /* 0x000fe20000fa4270 */
[-C--:B------:R-:W-:Y:S01]  /*23e30*/  FMUL R26, R26, R2.reuse ;  /* 0x000000021a1a7220 */ /* 0x080fe20000400000 */
[C---:B------:R-:W-:Y:S01]  /*23e40*/  ISETP.GT.AND P1, PT, R0.reuse, 0x188, P1 ;  /* 0x000001880000780c */ /* 0x040fe20000f24270 */
[-C--:B------:R-:W-:Y:S01]  /*23e50*/  FMUL R27, R27, R2.reuse ;  /* 0x000000021b1b7220 */ /* 0x080fe20000400000 */
[----:B------:R-:W-:Y:S01]  /*23e60*/  ISETP.GT.AND P0, PT, R0, 0x188, P0 ;  /* 0x000001880000780c */ /* 0x000fe20000704270 */
        /* <DEDUP_REMOVED lines=8> */
[----:B------:R-:W-:Y:S02]  /*23ef0*/  F2FP.F16.F32.PACK_AB R30, RZ, R30 ;  /* 0x0000001eff1e723e */ /* 0x000fe400000000ff */
[----:B------:R-:W-:Y:S01]  /*23f00*/  F2FP.F16.F32.PACK_AB R31, RZ, R31 ;  /* 0x0000001fff1f723e */ /* 0x000fe200000000ff */
[----:B------:R0:W-:Y:S04]  /*23f10*/  @P2 STG.E.U16 desc[UR58][R10.64+0x140], R26 ;  /* 0x0001401a0a002986 */ /* 0x0001e8000c10153a */
[----:B------:R0:W-:Y:S04]  /*23f20*/  @P3 STG.E.U16 desc[UR58][R10.64+0x142], R27 ;  /* 0x0001421b0a003986 */ /* 0x0001e8000c10153a */
[----:B------:R0:W-:Y:S04]  /*23f30*/  @P5 STG.E.U16 desc[UR58][R6.64+0x150], R28 ;  /* 0x0001501c06005986 */ /* 0x0001e8000c10153a */
[----:B------:R0:W-:Y:S04]  /*23f40*/  @P4 STG.E.U16 desc[UR58][R6.64+0x152], R29 ;  /* 0x0001521d06004986 */ /* 0x0001e8000c10153a */
[----:B------:R0:W-:Y:S04]  /*23f50*/  @P1 STG.E.U16 desc[UR58][R10.64+0x150], R30 ;  /* 0x0001501e0a001986 */ /* 0x0001e8000c10153a */
[----:B------:R0:W-:Y:S02]  /*23f60*/  @P0 STG.E.U16 desc[UR58][R10.64+0x152], R31 ;  /* 0x0001521f0a000986 */ /* 0x0001e4000c10153a */
.L_x_723:
[----:B------:R-:W-:Y:S05]  /*23f70*/  BSYNC B0 ;  /* 0x0000000000007941 */ /* 0x000fea0003800000 */
.L_x_33:
[----:B0-----:R-:W2:Y:S04]  /*23f80*/  LDL.LU R5, [R1+0x280] ;  /* 0x0002800001057983 */ /* 0x001ea80000300800 */
[----:B------:R-:W2:Y:S01]  /*23f90*/  LDL.LU R4, [R1+0x284] ;  /* 0x0002840001047983 */ /* 0x000ea20000300800 */
[----:B------:R-:W-:Y:S01]  /*23fa0*/  ULDC UR4, c[0x0][0xc] ;  /* 0x0000030000047ab9 */ /* 0x000fe20000000800 */
[----:B------:R-:W-:Y:S01]  /*23fb0*/  ULDC UR5, c[0x0][0x10] ;  /* 0x0000040000057ab9 */ /* 0x000fe20000000800 */
[----:B------:R-:W2:Y:S01]  /*23fc0*/  LDC R3, c[0x0][0x14] ;  /* 0x00000500ff037b82 */ /* 0x000ea20000000800 */
[----:B------:R-:W-:Y:S01]  /*23fd0*/  UIMAD.WIDE.U32 UR4, UR4, UR5, URZ ;  /* 0x00000005040472a5 */ /* 0x000fe2000f8e003f */
[----:B------:R-:W-:Y:S01]  /*23fe0*/  PRMT R0, RZ, 0x7610, R0 ;  /* 0x00007610ff007816 */ /* 0x000fe20000000000 */
[----:B------:R-:W-:Y:S01]  /*23ff0*/  UMOV UR54, 0xffffffff ;  /* 0xffffffff00367882 */ /* 0x000fe20000000000 */
[----:B------:R-:W-:-:S03]  /*24000*/  UMOV UR53, 0xffffffff ;  /* 0xffffffff00357882 */ /* 0x000fc60000000000 */
[----:B--2---:R-:W-:-:S04]  /*24010*/  IMAD.WIDE.U32 R4, R3, UR4, R4 ;  /* 0x0000000403047c25 */ /* 0x004fc8000f8e0004 */
[----:B------:R-:W-:Y:S01]  /*24020*/  IMAD R3, R3, UR5, RZ ;  /* 0x0000000503037c24 */ /* 0x000fe2000f8e02ff */
[----:B------:R-:W-:Y:S01]  /*24030*/  ULDC.64 UR4, c[0x0][0x650] ;  /* 0x0001940000047ab9 */ /* 0x000fe20000000a00 */
[----:B------:R-:W-:Y:S01]  /*24040*/  IMAD.MOV.U32 R23, RZ, RZ, R4 ;  /* 0x000000ffff177224 */ /* 0x000fe200078e0004 */
[----:B------:R-:W-:Y:S01]  /*24050*/  ISETP.GE.U32.AND P0, PT, R4, UR4, PT ;  /* 0x0000000404007c0c */ /* 0x000fe2000bf06070 */
[----:B------:R-:W-:-:S05]  /*24060*/  IMAD.IADD R26, R5, 0x1, R3 ;  /* 0x00000001051a7824 */ /* 0x000fca00078e0203 */
[----:B------:R0:W-:Y:S01]  /*24070*/  STL [R1+0x280], R26 ;  /* 0x0002801a01007387 */ /* 0x0001e20000100800 */
[----:B------:R-:W-:-:S03]  /*24080*/  ISETP.GE.U32.AND.EX P0, PT, R26, UR5, PT, P0 ;  /* 0x000000051a007c0c */ /* 0x000fc6000bf06100 */
[----:B------:R0:W-:Y:S10]  /*24090*/  STL [R1+0x284], R23 ;  /* 0x0002841701007387 */ /* 0x0001f40000100800 */
[----:B0-----:R-:W-:Y:S05]  /*240a0*/  @P0 BRA `(.L_x_724) ;  /* 0x0000000400780947 */ /* 0x001fea0003800000 */
[----:B------:R-:W0:Y:S01]  /*240b0*/  S2R R18, SR_CTAID.X ;  /* 0x0000000000127919 */ /* 0x000e220000002500 */
[----:B------:R-:W2:Y:S01]  /*240c0*/  LDC.64 R10, c[0x0][0x628] ;  /* 0x00018a00ff0a7b82 */ /* 0x000ea20000000a00 */
[----:B------:R-:W-:Y:S01]  /*240d0*/  ULDC UR4, c[0x0][0x150] ;  /* 0x0000540000047ab9 */ /* 0x000fe20000000800 */
[----:B------:R-:W-:Y:S01]  /*240e0*/  IMAD.MOV.U32 R8, RZ, RZ, R23 ;  /* 0x000000ffff087224 */ /* 0x000fe200078e0017 */
[----:B----4-:R-:W4:Y:S01]  /*240f0*/  S2R R20, SR_CTAID.Y ;  /* 0x0000000000147919 */ /* 0x010f220000002600 */
[----:B------:R-:W-:-:S04]  /*24100*/  IMAD.MOV.U32 R9, RZ, RZ, R26 ;  /* 0x000000ffff097224 */ /* 0x000fc800078e001a */
[----:B------:R-:W1:Y:S08]  /*24110*/  LDC R21, c[0x0][0x144] ;  /* 0x00005100ff157b82 */ /* 0x000e700000000800 */
[----:B------:R-:W1:Y:S08]  /*24120*/  LDC R12, c[0x0][0x630] ;  /* 0x00018c00ff0c7b82 */ /* 0x000e700000000800 */
[----:B------:R-:W1:Y:S01]  /*24130*/  LDC.64 R14, c[0x0][0x620] ;  /* 0x00018800ff0e7b82 */ /* 0x000e620000000a00 */
[----:B--2---:R-:W-:-:S04]  /*24140*/  ISETP.NE.U32.AND P0, PT, R10, RZ, PT ;  /* 0x000000ff0a00720c */ /* 0x004fc80003f05070 */
[----:B------:R-:W-:Y:S02]  /*24150*/  ISETP.NE.AND.EX P0, PT, R11, RZ, PT, P0 ;  /* 0x000000ff0b00720c */ /* 0x000fe40003f05300 */
[----:B0-----:R-:W-:-:S05]  /*24160*/  I2FP.F32.U32 R0, R18 ;  /* 0x0000001200007245 */ /* 0x001fca0000201000 */
[----:B------:R-:W-:-:S04]  /*24170*/  FMUL R0, R0, UR4 ;  /* 0x0000000400007c20 */ /* 0x000fc80008400000 */
[----:B------:R0:W2:Y:S02]  /*24180*/  F2I.U32.TRUNC.NTZ R19, R0 ;  /* 0x0000000000137305 */ /* 0x0000a4000020f000 */
[----:B----4-:R-:W-:Y:S05]  /*24190*/  @!P0 BRA `(.L_x_725) ;  /* 0x0000000000288947 */ /* 0x010fea0003800000 */
[----:B0-----:R-:W0:Y:S02]  /*241a0*/  LDC R0, c[0x0][0x634] ;  /* 0x00018d00ff007b82 */ /* 0x001e240000000800 */
[----:B0-----:R-:W-:-:S05]  /*241b0*/  IADD3 R3, P0, R23, R0, RZ ;  /* 0x0000000017037210 */ /* 0x001fca0007f1e0ff */
        /* <DEDUP_REMOVED lines=8> */
.L_x_725:
[-CC-:B-1----:R-:W-:Y:S01]  /*24240*/  SHF.R.U64 R28, R8, R12.reuse, R9.reuse ;  /* 0x0000000c081c7219 */ /* 0x182fe20000001209 */
[----:B------:R-:W1:Y:S01]  /*24250*/  LDC.64 R24, c[0x0][0x640] ;  /* 0x00019000ff187b82 */ /* 0x000e620000000a00 */
[----:B0-----:R-:W-:Y:S01]  /*24260*/  SHF.R.U32.HI R0, RZ, R12, R9 ;  /* 0x0000000cff007219 */ /* 0x001fe20000011609 */
[----:B------:R-:W-:Y:S01]  /*24270*/  IMAD.MOV.U32 R4, RZ, RZ, R23 ;  /* 0x000000ffff047224 */ /* 0x000fe200078e0017 */
[----:B------:R-:W-:Y:S01]  /*24280*/  IADD3 R3, P0, RZ, -R28, RZ ;  /* 0x8000001cff037210 */ /* 0x000fe20007f1e0ff */
[----:B--2---:R-:W-:Y:S01]  /*24290*/  IMAD.MOV R19, RZ, RZ, -R19 ;  /* 0x000000ffff137224 */ /* 0x004fe200078e0a13 */
[----:B------:R-:W-:Y:S01]  /*242a0*/  ULDC UR4, c[0x0][0x154] ;  /* 0x0000550000047ab9 */ /* 0x000fe20000000800 */
[----:B------:R-:W-:Y:S02]  /*242b0*/  IMAD.MOV.U32 R7, RZ, RZ, 0x1 ;  /* 0x00000001ff077424 */ /* 0x000fe400078e00ff */
[----:B------:R-:W0:Y:S01]  /*242c0*/  LDC R6, c[0x0][0x618] ;  /* 0x00018600ff067b82 */ /* 0x000e220000000800 */
[----:B------:R-:W-:-:S02]  /*242d0*/  IMAD.X R5, RZ, RZ, ~R0, P0 ;  /* 0x000000ffff057224 */ /* 0x000fc400000e0e00 */
[----:B------:R-:W-:Y:S02]  /*242e0*/  IMAD R19, R21, R19, R18 ;  /* 0x0000001315137224 */ /* 0x000fe400078e0212 */
[-C--:B------:R-:W-:Y:S02]  /*242f0*/  IMAD R0, R5, R14.reuse, RZ ;  /* 0x0000000e05007224 */ /* 0x080fe400078e02ff */
[----:B------:R-:W-:Y:S01]  /*24300*/  IMAD.MOV.U32 R5, RZ, RZ, R26 ;  /* 0x000000ffff057224 */ /* 0x000fe200078e001a */
[----:B------:R-:W2:Y:S01]  /*24310*/  LDC R8, c[0x0][0x608] ;  /* 0x00018200ff087b82 */ /* 0x000ea20000000800 */
[----:B------:R-:W-:-:S04]  /*24320*/  IMAD.WIDE.U32 R4, R3, R14, R4 ;  /* 0x0000000e03047225 */ /* 0x000fc800078e0004 */
[----:B------:R-:W-:-:S03]  /*24330*/  IMAD R3, R3, R15, R0 ;  /* 0x0000000f03037224 */ /* 0x000fc600078e0200 */
[----:B------:R-:W4:Y:S01]  /*24340*/  LDC R22, c[0x0][0x658] ;  /* 0x00019600ff167b82 */ /* 0x000f220000000800 */
[----:B------:R-:W-:Y:S01]  /*24350*/  I2FP.F32.U32 R0, R20 ;  /* 0x0000001400007245 */ /* 0x000fe20000201000 */
[----:B------:R-:W-:Y:S01]  /*24360*/  IMAD.IADD R3, R5, 0x1, R3 ;  /* 0x0000000105037824 */ /* 0x000fe200078e0203 */
[----:B-1----:R-:W-:Y:S01]  /*24370*/  ISETP.NE.U32.AND P0, PT, R24, RZ, PT ;  /* 0x000000ff1800720c */ /* 0x002fe20003f05070 */
[----:B------:R-:W-:Y:S02]  /*24380*/  IMAD.MOV.U32 R5, RZ, RZ, -0x1 ;  /* 0xffffffffff057424 */ /* 0x000fe400078e00ff */
[----:B------:R-:W-:Y:S02]  /*24390*/  FMUL R0, R0, UR4 ;  /* 0x0000000400007c20 */ /* 0x000fe40008400000 */
[----:B------:R-:W1:Y:S01]  /*243a0*/  LDC R15, c[0x0][0x148] ;  /* 0x00005200ff0f7b82 */ /* 0x000e620000000800 */
[----:B0-----:R-:W-:Y:S01]  /*243b0*/  SHF.R.U64 R12, R4, R6, R3 ;  /* 0x00000006040c7219 */ /* 0x001fe20000001203 */
[----:B------:R0:W0:Y:S01]  /*243c0*/  F2I.U32.TRUNC.NTZ R13, R0 ;  /* 0x00000000000d7305 */ /* 0x000022000020f000 */
[----:B------:R-:W-:-:S02]  /*243d0*/  ISETP.NE.AND.EX P0, PT, R25, RZ, PT, P0 ;  /* 0x000000ff1900720c */ /* 0x000fc40003f05300 */
[----:B------:R-:W-:-:S03]  /*243e0*/  SHF.R.U32.HI R3, RZ, R6, R3 ;  /* 0x00000006ff037219 */ /* 0x000fc60000011603 */
[----:B------:R-:W0:Y:S01]  /*243f0*/  LDC R18, c[0x0][0x600] ;  /* 0x00018000ff127b82 */ /* 0x000e220000000800 */
[-CC-:B--2---:R-:W-:Y:S02]  /*24400*/  SHF.R.U64 R10, R12, R8.reuse, R3.reuse ;  /* 0x000000080c0a7219 */ /* 0x184fe40000001203 */
[----:B------:R-:W-:-:S05]  /*24410*/  SHF.R.U32.HI R3, RZ, R8, R3 ;  /* 0x00000008ff037219 */ /* 0x000fca0000011603 */
[----:B------:R-:W2:Y:S01]  /*24420*/  LDC R23, c[0x0][0x648] ;  /* 0x00019200ff177b82 */ /* 0x000ea20000000800 */
[-C--:B----4-:R-:W-:Y:S02]  /*24430*/  SHF.L.U32 R4, R5, R22.reuse, RZ ;  /* 0x0000001605047219 */ /* 0x090fe400000006ff */
[-CC-:B------:R-:W-:Y:S02]  /*24440*/  SHF.R.U64 R14, R10, R22.reuse, R3.reuse ;  /* 0x000000160a0e7219 */ /* 0x180fe40000001203 */
[----:B------:R-:W-:Y:S02]  /*24450*/  SHF.R.U32.HI R5, RZ, R22, R3 ;  /* 0x00000016ff057219 */ /* 0x000fe40000011603 */
[----:B------:R-:W-:Y:S01]  /*24460*/  LOP3.LUT R21, RZ, R4, RZ, 0x33, !PT ;  /* 0x00000004ff157212 */ /* 0x000fe200078e33ff */
[----:B------:R-:W4:Y:S01]  /*24470*/  LDC R26, c[0x0][0x638] ;  /* 0x00018e00ff1a7b82 */ /* 0x000f220000000800 */
[----:B------:R-:W-:Y:S01]  /*24480*/  SHF.L.U32 R22, R7, R22, RZ ;  /* 0x0000001607167219 */ /* 0x000fe200000006ff */
[----:B------:R-:W-:-:S06]  /*24490*/  IMAD.MOV.U32 R4, RZ, RZ, R14 ;  /* 0x000000ffff047224 */ /* 0x000fcc00078e000e */
[----:B------:R-:W0:Y:S01]  /*244a0*/  LDC R27, c[0x0][0x610] ;  /* 0x00018400ff1b7b82 */ /* 0x000e220000000800 */
[----:B------:R-:W-:Y:S05]  /*244b0*/  @!P0 BRA `(.L_x_726) ;  /* 0x0000000000288947 */ /* 0x000fea0003800000 */
[----:B------:R-:W3:Y:S02]  /*244c0*/  LDC R3, c[0x0][0x64c] ;  /* 0x00019300ff037b82 */ /* 0x000ee40000000800 */
[----:B---3--:R-:W-:-:S05]  /*244d0*/  IADD3 R3, P0, R14, R3, RZ ;  /* 0x000000030e037210 */ /* 0x008fca0007f1e0ff */
        /* <DEDUP_REMOVED lines=8> */
.L_x_726:
[----:B------:R-:W3:Y:S01]  /*24560*/  LDC R3, c[0x0][0x65c] ;  /* 0x00019700ff037b82 */ /* 0x000ee20000000800 */
[----:B0-2---:R-:W-:Y:S01]  /*24570*/  SHF.R.U64 R0, R4, R23, R5 ;  /* 0x0000001704007219 */ /* 0x005fe20000001205 */
[----:B------:R-:W-:Y:S01]  /*24580*/  VIADD R7, R18, 0xffffffff ;  /* 0xffffffff12077836 */ /* 0x000fe20000000000 */
[----:B------:R-:W-:Y:S01]  /*24590*/  LOP3.LUT R5, R10, R21, RZ, 0xc0, !PT ;  /* 0x000000150a057212 */ /* 0x000fe200078ec0ff */
[----:B------:R-:W-:Y:S01]  /*245a0*/  IMAD.MOV R13, RZ, RZ, -R13 ;  /* 0x000000ffff0d7224 */ /* 0x000fe200078e0a0d */
[----:B------:R-:W-:Y:S02]  /*245b0*/  R2UR UR53, R28 ;  /* 0x000000001c3572ca */ /* 0x000fe400000e0000 */
[----:B------:R-:W-:Y:S02]  /*245c0*/  LOP3.LUT R12, R12, R7, RZ, 0xc0, !PT ;  /* 0x000000070c0c7212 */ /* 0x000fe400078ec0ff */
[----:B---3--:R-:W-:Y:S01]  /*245d0*/  ISETP.NE.AND P0, PT, R3, 0x1, PT ;  /* 0x000000010300780c */ /* 0x008fe20003f05270 */
[----:B------:R-:W-:-:S02]  /*245e0*/  IMAD.MOV R3, RZ, RZ, -R0 ;  /* 0x000000ffff037224 */ /* 0x000fc400078e0a00 */
[----:B------:R-:W-:Y:S02]  /*245f0*/  IMAD R0, R22, R0, R5 ;  /* 0x0000000016007224 */ /* 0x000fe400078e0205 */
[----:B----4-:R-:W-:-:S04]  /*24600*/  IMAD R3, R3, R26, R14 ;  /* 0x0000001a03037224 */ /* 0x010fc800078e020e */
[----:B------:R-:W-:-:S04]  /*24610*/  IMAD R3, R3, R18, R12 ;  /* 0x0000001203037224 */ /* 0x000fc800078e020c */
[----:B-1----:R-:W-:-:S04]  /*24620*/  @P0 IMAD R19, R15, R13, R20 ;  /* 0x0000000d0f130224 */ /* 0x002fc800078e0214 */
[----:B------:R-:W-:-:S05]  /*24630*/  IMAD R0, R0, R27, R19 ;  /* 0x0000001b00007224 */ /* 0x000fca00078e0213 */
[----:B------:R-:W-:Y:S02]  /*24640*/  SEL R4, R3, R0, !P0 ;  /* 0x0000000003047207 */ /* 0x000fe40004000000 */
[----:B------:R-:W-:Y:S02]  /*24650*/  SEL R0, R0, R3, !P0 ;  /* 0x0000000300007207 */ /* 0x000fe40004000000 */
[----:B------:R-:W-:Y:S02]  /*24660*/  R2UR UR54, R4 ;  /* 0x00000000043672ca */ /* 0x000fe400000e0000 */
[----:B------:R-:W-:Y:S01]  /*24670*/  R2UR UR55, R0 ;  /* 0x00000000003772ca */ /* 0x000fe200000e0000 */
[----:B------:R-:W-:-:S14]  /*24680*/  IMAD.MOV.U32 R0, RZ, RZ, 0x1 ;  /* 0x00000001ff007424 */ /* 0x000fdc00078e00ff */
.L_x_724:
[----:B------:R-:W-:-:S13]  /*24690*/  LOP3.LUT P0, RZ, R0, 0xff, RZ, 0xc0, !PT ;  /* 0x000000ff00ff7812 */ /* 0x000fda000780c0ff */
[----:B------:R-:W-:Y:S05]  /*246a0*/  @P0 BRA `(.L_x_727) ;  /* 0xfffffdcc00340947 */ /* 0x000fea000383ffff */
[----:B------:R-:W-:Y:S05]  /*246b0*/  EXIT ;  /* 0x000000000000794d */ /* 0x000fea0003800000 */
.L_x_8:
[----:B------:R-:W2:Y:S01]  /*246c0*/  LDL R163, [R1+0x284] ;  /* 0x0002840001a37983 */ /* 0x000ea20000100800 */
[----:B------:R-:W-:-:S03]  /*246d0*/  ULDC.64 UR4, c[0x0][0x650] ;  /* 0x0001940000047ab9 */ /* 0x000fc60000000a00 */
[----:B------:R-:W3:Y:S01]  /*246e0*/  LDL R162, [R1+0x280] ;  /* 0x0002800001a27983 */ /* 0x000ee20000100800 */
[----:B------:R-:W-:Y:S01]  /*246f0*/  PRMT R6, RZ, 0x7610, R6 ;  /* 0x00007610ff067816 */ /* 0x000fe20000000006 */
[----:B------:R-:W-:Y:S02]  /*24700*/  IMAD.MOV.U32 R4, RZ, RZ, -0x1 ;  /* 0xffffffffff047424 */ /* 0x000fe400078e00ff */
[----:B------:R-:W-:Y:S02]  /*24710*/  IMAD.MOV.U32 R5, RZ, RZ, -0x1 ;  /* 0xffffffffff057424 */ /* 0x000fe400078e00ff */
[----:B------:R-:W-:Y:S01]  /*24720*/  IMAD.MOV.U32 R10, RZ, RZ, -0x1 ;  /* 0xffffffffff0a7424 */ /* 0x000fe200078e00ff */
[----:B--2---:R-:W-:-:S04]  /*24730*/  ISETP.GE.U32.AND P0, PT, R163, UR4, PT ;  /* 0x00000004a3007c0c */ /* 0x004fc8000bf06070 */
[----:B---3--:R-:W-:-:S13]  /*24740*/  ISETP.GE.U32.AND.EX P0, PT, R162, UR5, PT, P0 ;  /* 0x00000005a2007c0c */ /* 0x008fda000bf06100 */
        /* <DEDUP_REMOVED lines=19> */
.L_x_729:
[----:B------:R-:W1:Y:S01]  /*24880*/  LDC.64 R20, c[0x0][0x640] ;  /* 0x00019000ff147b82 */ /* 0x000e620000000a00 */
[-CC-:B------:R-:W-:Y:S02]  /*24890*/  SHF.R.U64 R14, R8, R10.reuse, R9.reuse ;  /* 0x0000000a080e7219 */ /* 0x180fe40000001209 */
[----:B------:R-:W-:Y:S02]  /*248a0*/  SHF.R.U32.HI R4, RZ, R10, R9 ;  /* 0x0000000aff047219 */ /* 0x000fe40000011609 */
[----:B------:R-:W-:-:S03]  /*248b0*/  IADD3 R7, P0, RZ, -R14, RZ ;  /* 0x8000000eff077210 */ /* 0x000fc60007f1e0ff */
[----:B------:R-:W2:Y:S02]  /*248c0*/  LDC R8, c[0x0][0x618] ;  /* 0x00018600ff087b82 */ /* 0x000ea40000000800 */
[----:B------:R-:W-:Y:S02]  /*248d0*/  IMAD.X R5, RZ, RZ, ~R4, P0 ;  /* 0x000000ffff057224 */ /* 0x000fe400000e0e04 */
[----:B------:R-:W-:Y:S02]  /*248e0*/  IMAD.MOV.U32 R4, RZ, RZ, R163 ;  /* 0x000000ffff047224 */ /* 0x000fe400078e00a3 */
[-C--:B------:R-:W-:Y:S02]  /*248f0*/  IMAD R6, R5, R16.reuse, RZ ;  /* 0x0000001005067224 */ /* 0x080fe400078e02ff */
[----:B------:R-:W3:Y:S01]  /*24900*/  LDC R18, c[0x0][0x608] ;  /* 0x00018200ff127b82 */ /* 0x000ee20000000800 */
[----:B------:R-:W-:Y:S02]  /*24910*/  IMAD.MOV.U32 R5, RZ, RZ, R162 ;  /* 0x000000ffff057224 */ /* 0x000fe400078e00a2 */
[----:B------:R-:W-:-:S05]  /*24920*/  IMAD.WIDE.U32 R4, R7, R16, R4 ;  /* 0x0000001007047225 */ /* 0x000fca00078e0004 */
[----:B------:R-:W4:Y:S01]  /*24930*/  LDC R19, c[0x0][0x658] ;  /* 0x00019600ff137b82 */ /* 0x000f220000000800 */
[----:B------:R-:W-:Y:S01]  /*24940*/  IMAD R7, R7, R17, R6 ;  /* 0x0000001107077224 */ /* 0x000fe200078e0206 */
[----:B-1----:R-:W-:Y:S01]  /*24950*/  ISETP.NE.U32.AND P0, PT, R20, RZ, PT ;  /* 0x000000ff1400720c */ /* 0x002fe20003f05070 */
[----:B------:R-:W-:Y:S02]  /*24960*/  IMAD.MOV.U32 R6, RZ, RZ, -0x1 ;  /* 0xffffffffff067424 */ /* 0x000fe400078e00ff */
[----:B------:R-:W-:Y:S01]  /*24970*/  IMAD.IADD R5, R5, 0x1, R7 ;  /* 0x0000000105057824 */ /* 0x000fe200078e0207 */
[----:B------:R-:W-:Y:S02]  /*24980*/  ISETP.NE.AND.EX P0, PT, R21, RZ, PT, P0 ;  /* 0x000000ff1500720c */ /* 0x000fe40003f05300 */
[----:B------:R-:W1:Y:S02]  /*24990*/  LDC R17, c[0x0][0x600] ;  /* 0x00018000ff117b82 */ /* 0x000e640000000800 */
[----:B--2---:R-:W-:-:S02]  /*249a0*/  SHF.R.U64 R10, R4, R8, R5 ;  /* 0x00000008040a7219 */ /* 0x004fc40000001205 */
[----:B------:R-:W-:-:S04]  /*249b0*/  SHF.R.U32.HI R5, RZ, R8, R5 ;  /* 0x00000008ff057219 */ /* 0x000fc80000011605 */
[----:B------:R-:W2:Y:S01]  /*249c0*/  LDC R22, c[0x0][0x648] ;  /* 0x00019200ff167b82 */ /* 0x000ea20000000800 */
[-CC-:B---3--:R-:W-:Y:S02]  /*249d0*/  SHF.R.U64 R15, R10, R18.reuse, R5.reuse ;  /* 0x000000120a0f7219 */ /* 0x188fe40000001205 */
[----:B------:R-:W-:Y:S01]  /*249e0*/  SHF.R.U32.HI R4, RZ, R18, R5 ;  /* 0x00000012ff047219 */ /* 0x000fe20000011605 */
[----:B------:R-:W-:-:S04]  /*249f0*/  IMAD.MOV.U32 R18, RZ, RZ, 0x1 ;  /* 0x00000001ff127424 */ /* 0x000fc800078e00ff */
[----:B0-----:R-:W0:Y:S01]  /*24a00*/  LDC R23, c[0x0][0x638] ;  /* 0x00018e00ff177b82 */ /* 0x001e220000000800 */
[-CC-:B----4-:R-:W-:Y:S02]  /*24a10*/  SHF.R.U64 R16, R15, R19.reuse, R4.reuse ;  /* 0x000000130f107219 */ /* 0x190fe40000001204 */
[-C--:B------:R-:W-:Y:S02]  /*24a20*/  SHF.L.U32 R6, R6, R19.reuse, RZ ;  /* 0x0000001306067219 */ /* 0x080fe400000006ff */
[----:B------:R-:W-:Y:S01]  /*24a30*/  SHF.R.U32.HI R5, RZ, R19, R4 ;  /* 0x00000013ff057219 */ /* 0x000fe20000011604 */
[----:B------:R-:W-:Y:S01]  /*24a40*/  IMAD.MOV.U32 R4, RZ, RZ, R16 ;  /* 0x000000ffff047224 */ /* 0x000fe200078e0010 */
[----:B------:R-:W-:Y:S01]  /*24a50*/  LOP3.LUT R24, RZ, R6, RZ, 0x33, !PT ;  /* 0x00000006ff187212 */ /* 0x000fe200078e33ff */
[----:B------:R-:W3:Y:S01]  /*24a60*/  LDC R25, c[0x0][0x610] ;  /* 0x00018400ff197b82 */ /* 0x000ee20000000800 */
[----:B------:R-:W-:Y:S05]  /*24a70*/  @!P0 BRA `(.L_x_730) ;  /* 0x0000000000288947 */ /* 0x000fea0003800000 */
        /* <DEDUP_REMOVED lines=10> */
.L_x_730:
[----:B------:R-:W4:Y:S01]  /*24b20*/  LDC R6, c[0x0][0x65c] ;  /* 0x00019700ff067b82 */ /* 0x000f220000000800 */
[----:B--2---:R-:W-:Y:S01]  /*24b30*/  SHF.R.U64 R4, R4, R22, R5 ;  /* 0x0000001604047219 */ /* 0x004fe20000001205 */
[----:B-1----:R-:W-:Y:S01]  /*24b40*/  VIADD R7, R17, 0xffffffff ;  /* 0xffffffff11077836 */ /* 0x002fe20000000000 */
[----:B------:R-:W-:Y:S02]  /*24b50*/  SHF.L.U32 R18, R18, R19, RZ ;  /* 0x0000001312127219 */ /* 0x000fe400000006ff */
[----:B------:R-:W-:Y:S01]  /*24b60*/  LOP3.LUT R3, R15, R24, RZ, 0xc0, !PT ;  /* 0x000000180f037212 */ /* 0x000fe200078ec0ff */
[----:B------:R-:W-:Y:S01]  /*24b70*/  IMAD.MOV R5, RZ, RZ, -R4 ;  /* 0x000000ffff057224 */ /* 0x000fe200078e0a04 */
[----:B------:R-:W-:Y:S01]  /*24b80*/  LOP3.LUT R7, R10, R7, RZ, 0xc0, !PT ;  /* 0x000000070a077212 */ /* 0x000fe200078ec0ff */
[----:B------:R-:W-:Y:S02]  /*24b90*/  IMAD.MOV.U32 R10, RZ, RZ, R14 ;  /* 0x000000ffff0a7224 */ /* 0x000fe400078e000e */
[----:B------:R-:W-:Y:S01]  /*24ba0*/  IMAD R3, R18, R4, R3 ;  /* 0x0000000412037224 */ /* 0x000fe200078e0203 */
[----:B----4-:R-:W-:Y:S01]  /*24bb0*/  ISETP.NE.AND P0, PT, R6, 0x1, PT ;  /* 0x000000010600780c */ /* 0x010fe20003f05270 */
[----:B------:R-:W-:-:S12]  /*24bc0*/  IMAD.MOV.U32 R6, RZ, RZ, 0x1 ;  /* 0x00000001ff067424 */ /* 0x000fd800078e00ff */
[----:B------:R-:W-:Y:S02]  /*24bd0*/  @P0 IMAD R0, R11, R12, R2 ;  /* 0x0000000c0b000224 */ /* 0x000fe400078e0202 */
[----:B0-----:R-:W-:Y:S02]  /*24be0*/  IMAD R2, R5, R23, R16 ;  /* 0x0000001705027224 */ /* 0x001fe400078e0210 */
[----:B---3--:R-:W-:Y:S02]  /*24bf0*/  IMAD R0, R3, R25, R0 ;  /* 0x0000001903007224 */ /* 0x008fe400078e0200 */
[----:B------:R-:W-:-:S05]  /*24c00*/  IMAD R3, R2, R17, R7 ;  /* 0x0000001102037224 */ /* 0x000fca00078e0207 */
[----:B------:R-:W-:Y:S02]  /*24c10*/  SEL R5, R3, R0, !P0 ;  /* 0x0000000003057207 */ /* 0x000fe40004000000 */
[----:B------:R-:W-:-:S07]  /*24c20*/  SEL R4, R0, R3, !P0 ;  /* 0x0000000300047207 */ /* 0x000fce0004000000 */
.L_x_728:
[----:B------:R-:W-:-:S08]  /*24c30*/  NOP ;  /* 0x0000000000007918 */ /* 0x000fd00000000000 */
[----:B0-----:R-:W0:-:S00]  /*24c40*/  USETMAXREG.DEALLOC.CTAPOOL 0x18 ;  /* 0x00000018000079c8 */ /* 0x001e0000080e0500 */
[----:B------:R-:W-:-:S13]  /*24c50*/  ISETP.NE.AND P0, PT, RZ, UR8, PT ;  /* 0x00000008ff007c0c */ /* 0x000fda000bf05270 */
[----:B------:R-:W-:Y:S05]  /*24c60*/  @P0 EXIT ;  /* 0x000000000000094d */ /* 0x000fea0003800000 */
[----:B0-----:R-:W-:Y:S01]  /*24c70*/  LOP3.LUT P0, RZ, R6, 0xff, RZ, 0xc0, !PT ;  /* 0x000000ff06ff7812 */ /* 0x001fe2000780c0ff */
[----:B------:R-:W-:Y:S02]  /*24c80*/  IMAD.MOV.U32 R6, RZ, RZ, 0x1 ;  /* 0x00000001ff067424 */ /* 0x000fe400078e00ff */
[----:B------:R-:W-:-:S10]  /*24c90*/  IMAD.MOV.U32 R7, RZ, RZ, RZ ;  /* 0x000000ffff077224 */ /* 0x000fd400078e00ff */
[----:B------:R-:W-:Y:S05]  /*24ca0*/  @!P0 BRA `(.L_x_731) ;  /* 0x0000000c005c8947 */ /* 0x000fea0003800000 */
[----:B------:R-:W0:Y:S01]  /*24cb0*/  LDC R0, c[0x0][0x28c] ;  /* 0x0000a300ff007b82 */ /* 0x000e220000000800 */
[----:B------:R-:W1:Y:S01]  /*24cc0*/  S2R R16, SR_CgaCtaId ;  /* 0x0000000000107919 */ /* 0x000e620000008800 */
[----:B------:R-:W-:Y:S01]  /*24cd0*/  ULDC UR5, c[0x0][0x658] ;  /* 0x0001960000057ab9 */ /* 0x000fe20000000800 */
[----:B------:R-:W-:Y:S01]  /*24ce0*/  UMOV UR7, 0xffffffff ;  /* 0xffffffff00077882 */ /* 0x000fe20000000000 */
[----:B------:R-:W-:Y:S01]  /*24cf0*/  ULDC UR6, c[0x0][0xc] ;  /* 0x0000030000067ab9 */ /* 0x000fe20000000800 */
[----:B------:R-:W-:Y:S01]  /*24d00*/  USHF.L.U32 UR8, UR7, UR5, URZ ;  /* 0x0000000507087299 */ /* 0x000fe2000800063f */
[----:B------:R-:W-:Y:S01]  /*24d10*/  BSSY B0, `(.L_x_731) ;  /* 0x00000d0000007945 */ /* 0x000fe20003800000 */
[----:B------:R-:W-:Y:S01]  /*24d20*/  UMOV UR9, 0x1 ;  /* 0x0000000100097882 */ /* 0x000fe20000000000 */
[----:B------:R-:W-:Y:S01]  /*24d30*/  ULDC UR7, c[0x0][0x10] ;  /* 0x0000040000077ab9 */ /* 0x000fe20000000800 */
[----:B------:R-:W-:Y:S01]  /*24d40*/  USHF.L.U32 UR18, UR9, UR5, URZ ;  /* 0x0000000509127299 */ /* 0x000fe2000800063f */
[----:B------:R-:W-:Y:S01]  /*24d50*/  IMAD.MOV.U32 R9, RZ, RZ, 0x1 ;  /* 0x00000001ff097424 */ /* 0x000fe200078e00ff */
[----:B------:R-:W-:Y:S01]  /*24d60*/  UIMAD.WIDE.U32 UR6, UR6, UR7, URZ ;  /* 0x00000007060672a5 */ /* 0x000fe2000f8e003f */
[----:B------:R-:W-:Y:S01]  /*24d70*/  IMAD.MOV.U32 R6, RZ, RZ, 0x1 ;  /* 0x00000001ff067424 */ /* 0x000fe200078e00ff */
[----:B------:R-:W-:Y:S01]  /*24d80*/  ULDC UR5, c[0x0][0x14] ;  /* 0x0000050000057ab9 */ /* 0x000fe20000000800 */
[----:B------:R-:W-:Y:S01]  /*24d90*/  IMAD.MOV.U32 R7, RZ, RZ, RZ ;  /* 0x000000ffff077224 */ /* 0x000fe200078e00ff */
[----:B------:R-:W-:-:S02]  /*24da0*/  UIMAD.WIDE.U32 UR20, UR6, UR5, URZ ;  /* 0x00000005061472a5 */ /* 0x000fc4000f8e003f */
[----:B------:R-:W-:Y:S01]  /*24db0*/  UIMAD UR13, UR7, UR5, URZ ;  /* 0x00000005070d72a4 */ /* 0x000fe2000f8e023f */
[----:B------:R-:W-:Y:S01]  /*24dc0*/  ULDC UR4, c[0x0][0x600] ;  /* 0x0001800000047ab9 */ /* 0x000fe20000000800 */
[----:B------:R-:W-:Y:S02]  /*24dd0*/  ULOP3.LUT UR24, UR37, 0x2, URZ, 0xfc, !UPT ;  /* 0x0000000225187892 */ /* 0x000fe4000f8efc3f */
[----:B------:R-:W-:Y:S01]  /*24de0*/  UIADD3 UR4, UR4, -0x1, URZ ;  /* 0xffffffff04047890 */ /* 0x000fe2000fffe03f */
[----:B0-----:R-:W-:Y:S01]  /*24df0*/  VIADD R0, R0, 0xf ;  /* 0x0000000f00007836 */ /* 0x001fe20000000000 */
[----:B------:R-:W-:Y:S02]  /*24e00*/  ULOP3.LUT UR17, URZ, UR8, URZ, 0x33, !UPT ;  /* 0x000000083f117292 */ /* 0x000fe4000f8e333f */
[----:B------:R-:W-:Y:S02]  /*24e10*/  UIADD3 UR13, UR21, UR13, URZ ;  /* 0x0000000d150d7290 */ /* 0x000fe4000fffe03f */
[----:B------:R-:W-:Y:S01]  /*24e20*/  SHF.R.S32.HI R3, RZ, 0x1f, R0 ;  /* 0x0000001fff037819 */ /* 0x000fe20000011400 */
[----:B------:R-:W-:-:S03]  /*24e30*/  ULDC.64 UR22, c[0x0][0x198] ;  /* 0x0000660000167ab9 */ /* 0x000fc60000000a00 */
[----:B------:R-:W-:Y:S02]  /*24e40*/  LEA.HI R0, R3, R0, RZ, 0x4 ;  /* 0x0000000003007211 */ /* 0x000fe400078f20ff */
[----:B-1----:R-:W-:Y:S02]  /*24e50*/  LOP3.LUT R16, R16, 0x1, RZ, 0xc0, !PT ;  /* 0x0000000110107812 */ /* 0x002fe400078ec0ff */
[----:B------:R-:W-:-:S05]  /*24e60*/  SHF.R.S32.HI R0, RZ, 0x4, R0 ;  /* 0x00000004ff007819 */ /* 0x000fca0000011400 */
[----:B------:R-:W-:-:S07]  /*24e70*/  VIADD R17, R0, 0x1 ;  /* 0x0000000100117836 */ /* 0x000fce0000000000 */
.L_x_742:
[----:B------:R-:W-:-:S03]  /*24e80*/  UMOV UR5, 0xffffffff ;  /* 0xffffffff00057882 */ /* 0x000fc60000000000 */
[----:B------:R-:W-:Y:S05]  /*24e90*/  BRA.DIV UR5, `(.L_x_732) ;  /* 0x0000001205a87947 */ /* 0x000fea000b800000 */
[----:B------:R-:W-:-:S13]  /*24ea0*/  ELECT P6, URZ, PT ;  /* 0x00000000003f782f */ /* 0x000fda00038c0000 */
.L_x_759:
[----:B------:R-:W0:Y:S01]  /*24eb0*/  LDC R2, c[0x0][0x28c] ;  /* 0x0000a300ff027b82 */ /* 0x000e220000000800 */
[----:B------:R-:W-:Y:S01]  /*24ec0*/  BSSY B1, `(.L_x_733) ;  /* 0x000003c000017945 */ /* 0x000fe20003800000 */
[----:B0-----:R-:W-:-:S13]  /*24ed0*/  ISETP.LT.OR P6, PT, R2, 0x1, !P6 ;  /* 0x000000010200780c */ /* 0x001fda00077c1670 */
[----:B------:R-:W-:Y:S05]  /*24ee0*/  @P6 BRA `(.L_x_734) ;  /* 0x0000000000e46947 */ /* 0x000fea0003800000 */
[----:B------:R-:W-:Y:S02]  /*24ef0*/  IMAD R2, R5, 0x2, R16 ;  /* 0x0000000205027824 */ /* 0x000fe400078e0210 */
[----:B------:R-:W-:Y:S02]  /*24f00*/  IMAD.SHL.U32 R4, R4, 0x200, RZ ;  /* 0x0000020004047824 */ /* 0x000fe400078e00ff */
[----:B------:R-:W-:Y:S02]  /*24f10*/  IMAD R2, R2, 0x58, RZ ;  /* 0x0000005802027824 */ /* 0x000fe400078e02ff */
[----:B------:R-:W-:Y:S02]  /*24f20*/  IMAD.MOV.U32 R12, RZ, RZ, RZ ;  /* 0x000000ffff0c7224 */ /* 0x000fe400078e00ff */
[----:B------:R-:W-:Y:S02]  /*24f30*/  IMAD.MOV.U32 R3, RZ, RZ, R17 ;  /* 0x000000ffff037224 */ /* 0x000fe400078e0011 */
[----:B------:R-:W-:-:S02]  /*24f40*/  IMAD.MOV.U32 R5, RZ, RZ, R6 ;  /* 0x000000ffff057224 */ /* 0x000fc400078e0006 */
[----:B------:R-:W-:-:S07]  /*24f50*/  IMAD.MOV.U32 R11, RZ, RZ, R7 ;  /* 0x000000ffff0b7224 */ /* 0x000fce00078e0007 */
.L_x_737:
[----:B------:R-:W0:Y:S01]  /*24f60*/  S2R R13, SR_CgaCtaId ;  /* 0x00000000000d7919 */ /* 0x000e220000008800 */
[----:B------:R-:W-:-:S04]  /*24f70*/  MOV R8, 0x400 ;  /* 0x0000040000087802 */ /* 0x000fc80000000f00 */
[----:B0-----:R-:W-:Y:S02]  /*24f80*/  LEA R8, R13, R8, 0x18 ;  /* 0x000000080d087211 */ /* 0x001fe400078ec0ff */
[----:B------:R-:W-:-:S03]  /*24f90*/  SHF.L.U32 R13, R5, 0x1f, RZ ;  /* 0x0000001f050d7819 */ /* 0x000fc600000006ff */
[----:B------:R-:W-:-:S04]  /*24fa0*/  IMAD R14, R11, 0x8, R8 ;  /* 0x000000080b0e7824 */ /* 0x000fc800078e0208 */
[----:B------:R-:W0:Y:S02]  /*24fb0*/  SYNCS.PHASECHK.TRANS64.TRYWAIT P0, [R14+URZ+0x50], R13 ;  /* 0x0000500d0e0075a7 */ /* 0x000e24000800017f */
[----:B0-----:R-:W-:Y:S05]  /*24fc0*/  @!P0 BRA `(.L_x_735) ;  /* 0x00000010007c8947 */ /* 0x001fea0003800000 */
.L_x_760:
[----:B------:R-:W1:Y:S01]  /*24fd0*/  S2R R15, SR_TID.X ;  /* 0x00000000000f7919 */ /* 0x000e620000002100 */
[----:B------:R-:W-:-:S04]  /*24fe0*/  UPRMT UR5, UR24, 0x9910, URZ ;  /* 0x0000991018057896 */ /* 0x000fc8000800003f */
[----:B------:R-:W-:Y:S01]  /*24ff0*/  UISETP.NE.AND UP0, UPT, UR5, 0x2, UPT ;  /* 0x000000020500788c */ /* 0x000fe2000bf05270 */
[----:B-1----:R-:W-:-:S13]  /*25000*/  LOP3.LUT P0, RZ, R15, 0x7f, RZ, 0xc0, !PT ;  /* 0x0000007f0fff7812 */ /* 0x002fda000780c0ff */
[----:B0-----:R-:W0:Y:S02]  /*25010*/  @!P0 LDC R13, c[0x0][0x500] ;  /* 0x00014000ff0d8b82 */ /* 0x001e240000000800 */
[----:B0-----:R0:W-:Y:S01]  /*25020*/  @!P0 SYNCS.ARRIVE.TRANS64 RZ, [R14+URZ], R13 ;  /* 0x0000000d0eff89a7 */ /* 0x0011e2000800003f */
[----:B------:R-:W-:-:S13]  /*25030*/  PLOP3.LUT P0, PT, PT, PT, UP0, 0x80, 0x0 ;  /* 0x000000000000781c */ /* 0x000fda0003f0f008 */
[----:B0-----:R-:W-:Y:S05]  /*25040*/  @P0 BRA `(.L_x_736) ;  /* 0x0000000000040947 */ /* 0x001fea0003800000 */
[----:B------:R-:W-:Y:S01]  /*25050*/  BPT.TRAP 0x1 ;  /* 0x000000040000795c */ /* 0x000fe20000300000 */
.L_x_736:
[----:B------:R-:W-:Y:S01]  /*25060*/  IMAD R13, R11, 0x4000, R8 ;  /* 0x000040000b0d7824 */ /* 0x000fe200078e0208 */
[----:B------:R-:W-:Y:S01]  /*25070*/  R2UR UR9, R14 ;  /* 0x000000000e0972ca */ /* 0x000fe200000e0000 */
[----:B------:R-:W-:Y:S01]  /*25080*/  VIADD R3, R3, 0xffffffff ;  /* 0xffffffff03037836 */ /* 0x000fe20000000000 */
[----:B------:R-:W-:Y:S01]  /*25090*/  UIADD3 UR6, UP0, UR22, 0xf0, URZ ;  /* 0x000000f016067890 */ /* 0x000fe2000ff1e03f */
[----:B------:R-:W-:Y:S01]  /*250a0*/  R2UR UR11, R4 ;  /* 0x00000000040b72ca */ /* 0x000fe200000e0000 */
[----:B------:R-:W-:Y:S01]  /*250b0*/  UIADD3 UR26, UP1, UR22, 0x1f0, URZ ;  /* 0x000001f0161a7890 */ /* 0x000fe2000ff3e03f */
[----:B------:R-:W-:Y:S01]  /*250c0*/  R2UR UR5, R13 ;  /* 0x000000000d0572ca */ /* 0x000fe200000e0000 */
[----:B------:R-:W-:Y:S01]  /*250d0*/  IMAD R13, R11, 0x2, R16 ;  /* 0x000000020b0d7824 */ /* 0x000fe200078e0210 */
[----:B------:R-:W-:Y:S01]  /*250e0*/  R2UR UR10, R12 ;  /* 0x000000000c0a72ca */ /* 0x000fe200000e0000 */
[----:B------:R-:W-:Y:S01]  /*250f0*/  UIADD3.X UR7, URZ, UR23, URZ, UP0, !UPT ;  /* 0x000000173f077290 */ /* 0x000fe200087fe43f */
[----:B------:R-:W-:Y:S01]  /*25100*/  R2UR UR12, R10 ;  /* 0x000000000a0c72ca */ /* 0x000fe200000e0000 */
[----:B------:R-:W-:Y:S01]  /*25110*/  IMAD R13, R13, 0x580, RZ ;  /* 0x000005800d0d7824 */ /* 0x000fe200078e02ff */
[----:B------:R-:W-:Y:S01]  /*25120*/  R2UR UR19, R2 ;  /* 0x00000000021372ca */ /* 0x000fe200000e0000 */
[----:B------:R-:W-:Y:S01]  /*25130*/  VIADD R11, R11, 0x1 ;  /* 0x000000010b0b7836 */ /* 0x000fe20000000000 */
[----:B------:R-:W-:Y:S01]  /*25140*/  ISETP.GT.AND P1, PT, R3, 0x1, PT ;  /* 0x000000010300780c */ /* 0x000fe20003f24270 */
[----:B------:R-:W-:Y:S01]  /*25150*/  IMAD R13, R13, 0x2, R8 ;  /* 0x000000020d0d7824 */ /* 0x000fe200078e0208 */
[----:B------:R-:W-:Y:S01]  /*25160*/  UIADD3.X UR27, URZ, UR23, URZ, UP1, !UPT ;  /* 0x000000173f1b7290 */ /* 0x000fe20008ffe43f */
[----:B------:R-:W-:Y:S01]  /*25170*/  VIADD R12, R12, 0x10 ;  /* 0x000000100c0c7836 */ /* 0x000fe20000000000 */
[----:B------:R-:W-:Y:S01]  /*25180*/  UMOV UR14, 0x0 ;  /* 0x00000000000e7882 */ /* 0x000fe20000000000 */
[----:B------:R-:W-:Y:S01]  /*25190*/  UIADD3 UR5, UR5, 0x180, URZ ;  /* 0x0000018005057890 */ /* 0x000fe2000fffe03f */
[----:B------:R-:W-:Y:S01]  /*251a0*/  R2UR UR8, R13 ;  /* 0x000000000d0872ca */ /* 0x000fe200000e0000 */
[----:B------:R-:W-:Y:S01]  /*251b0*/  UMOV UR15, 0x10000000 ;  /* 0x10000000000f7882 */ /* 0x000fe20000000000 */
[----:B------:R-:W-:Y:S01]  /*251c0*/  ISETP.NE.AND P0, PT, R11, 0xa, PT ;  /* 0x0000000a0b00780c */ /* 0x000fe20003f05270 */
[----:B------:R-:W-:-:S03]  /*251d0*/  UMOV UR25, 0x30000 ;  /* 0x0003000000197882 */ /* 0x000fc60000000000 */
[----:B------:R-:W-:Y:S02]  /*251e0*/  SEL R8, RZ, 0x1, P0 ;  /* 0x00000001ff087807 */ /* 0x000fe40000000000 */
[----:B------:R-:W-:Y:S02]  /*251f0*/  SEL R11, R11, RZ, P0 ;  /* 0x000000ff0b0b7207 */ /* 0x000fe40000000000 */
[----:B------:R-:W-:-:S03]  /*25200*/  LOP3.LUT R5, R5, R8, RZ, 0x3c, !PT ;  /* 0x0000000805057212 */ /* 0x000fc600078e3cff */
[----:B------:R-:W-:-:S03]  /*25210*/  UIADD3 UR16, UR8, 0x28180, URZ ;  /* 0x0002818008107890 */ /* 0x000fc6000fffe03f */
[----:B------:R-:W-:Y:S02]  /*25220*/  UMOV UR8, UR5 ;  /* 0x0000000500087c82 */ /* 0x000fe40008000000 */
[----:B------:R0:W-:Y:S02]  /*25230*/  UTMALDG.3D [UR8], [UR6], desc[UR14] ;  /* 0x00000e08060075b4 */ /* 0x0001e40008011000 */
[----:B0-----:R-:W-:Y:S01]  /*25240*/  UMOV UR8, UR16 ;  /* 0x0000001000087c82 */ /* 0x001fe20008000000 */
[----:B------:R-:W-:Y:S02]  /*25250*/  UMOV UR11, UR19 ;  /* 0x00000013000b7c82 */ /* 0x000fe40008000000 */
[----:B------:R0:W-:Y:S02]  /*25260*/  UTMALDG.3D.MULTICAST [UR8], [UR26], UR25, desc[UR14] ;  /* 0x00000e081a0073b4 */ /* 0x0001e40008011819 */
[----:B0-----:R-:W-:Y:S05]  /*25270*/  @P1 BRA `(.L_x_737) ;  /* 0xfffffffc00381947 */ /* 0x001fea000383ffff */
.L_x_734:
[----:B------:R-:W-:Y:S05]  /*25280*/  BSYNC B1 ;  /* 0x0000000000017941 */ /* 0x000fea0003800000 */
.L_x_733:
[----:B------:R-:W2:Y:S01]  /*25290*/  LDL.LU R14, [R1+0x280] ;  /* 0x00028000010e7983 */ /* 0x000ea20000300800 */
[----:B------:R-:W-:Y:S01]  /*252a0*/  LOP3.LUT P0, RZ, R9, 0xff, RZ, 0xc0, !PT ;  /* 0x000000ff09ff7812 */ /* 0x000fe2000780c0ff */
[C---:B------:R-:W-:Y:S01]  /*252b0*/  IMAD.IADD R4, R0.reuse, 0x1, R7 ;  /* 0x0000000100047824 */ /* 0x040fe200078e0207 */
[----:B------:R-:W-:Y:S01]  /*252c0*/  ULDC.64 UR6, c[0x0][0x650] ;  /* 0x0001940000067ab9 */ /* 0x000fe20000000a00 */
[----:B------:R-:W3:Y:S01]  /*252d0*/  LDL.LU R13, [R1+0x284] ;  /* 0x00028400010d7983 */ /* 0x000ee20000300800 */
[----:B------:R-:W-:Y:S01]  /*252e0*/  ISETP.GE.U32.AND P1, PT, R0, 0xa, PT ;  /* 0x0000000a0000780c */ /* 0x000fe20003f26070 */
[----:B------:R-:W-:Y:S01]  /*252f0*/  BSSY B1, `(.L_x_738) ;  /* 0x000006f000017945 */ /* 0x000fe20003800000 */
[----:B------:R-:W-:Y:S01]  /*25300*/  IMAD.MOV.U32 R10, RZ, RZ, -0x1 ;  /* 0xffffffffff0a7424 */ /* 0x000fe200078e00ff */
[----:B------:R-:W-:-:S06]  /*25310*/  PRMT R9, RZ, 0x7610, R9 ;  /* 0x00007610ff097816 */ /* 0x000fcc0000000009 */
[----:B------:R-:W0:Y:S01]  /*25320*/  @P0 S2R R3, SR_CgaCtaId ;  /* 0x0000000000030919 */ /* 0x000e220000008800 */
[----:B------:R-:W-:-:S04]  /*25330*/  @P0 MOV R2, 0x400 ;  /* 0x0000040000020802 */ /* 0x000fc80000000f00 */
[----:B0-----:R-:W-:-:S04]  /*25340*/  @P0 LEA R2, R3, R2, 0x18 ;  /* 0x0000000203020211 */ /* 0x001fc800078ec0ff */
[----:B------:R0:W-:Y:S01]  /*25350*/  @P0 SYNCS.ARRIVE.TRANS64.A1T0 RZ, [R2+URZ+0xb8], RZ ;  /* 0x0000b8ff02ff09a7 */ /* 0x0001e2000810003f */
[----:B------:R-:W-:-:S04]  /*25360*/  ISETP.GT.U32.AND P0, PT, R4, 0x9, PT ;  /* 0x000000090400780c */ /* 0x000fc80003f04070 */
[----:B------:R-:W-:Y:S01]  /*25370*/  ISETP.LT.U32.AND P0, PT, R0, 0xa, P0 ;  /* 0x0000000a0000780c */ /* 0x000fe20000701070 */
[----:B0-----:R-:W-:-:S05]  /*25380*/  IMAD.WIDE.U32 R2, R4, -0x33333333, RZ ;  /* 0xcccccccd04027825 */ /* 0x001fca00078e00ff */
[----:B------:R-:W-:Y:S02]  /*25390*/  SHF.R.U32.HI R5, RZ, 0x3, R3 ;  /* 0x00000003ff057819 */ /* 0x000fe40000011603 */
[----:B------:R-:W-:Y:S02]  /*253a0*/  SEL R3, RZ, 0x1, !P0 ;  /* 0x00000001ff037807 */ /* 0x000fe40004000000 */
[----:B------:R-:W-:Y:S01]  /*253b0*/  PRMT R2, RZ, 0x7610, R2 ;  /* 0x00007610ff027816 */ /* 0x000fe20000000002 */
[----:B------:R-:W-:Y:S01]  /*253c0*/  IMAD R7, R5, -0xa, R4 ;  /* 0xfffffff605077824 */ /* 0x000fe200078e0204 */
[----:B------:R-:W-:Y:S01]  /*253d0*/  LOP3.LUT R6, R6, R3, RZ, 0x3c, !PT ;  /* 0x0000000306067212 */ /* 0x000fe200078e3cff */
[----:B------:R-:W-:-:S03]  /*253e0*/  IMAD.MOV.U32 R4, RZ, RZ, -0x1 ;  /* 0xffffffffff047424 */ /* 0x000fc600078e00ff */
[----:B------:R-:W-:Y:S01]  /*253f0*/  @P1 LOP3.LUT R6, R6, 0x1, R5, 0x78, !PT ;  /* 0x0000000106061812 */ /* 0x000fe200078e7805 */
[----:B------:R-:W-:Y:S01]  /*25400*/  IMAD.MOV.U32 R5, RZ, RZ, -0x1 ;  /* 0xffffffffff057424 */ /* 0x000fe200078e00ff */
[----:B---3--:R-:W-:-:S04]  /*25410*/  IADD3 R13, P0, R13, UR20, RZ ;  /* 0x000000140d0d7c10 */ /* 0x008fc8000ff1e0ff */
[----:B--2---:R-:W-:Y:S01]  /*25420*/  IADD3.X R14, R14, UR13, RZ, P0, !PT ;  /* 0x0000000d0e0e7c10 */ /* 0x004fe200087fe4ff */
[----:B------:R0:W-:Y:S01]  /*25430*/  STL [R1+0x284], R13 ;  /* 0x0002840d01007387 */ /* 0x0001e20000100800 */
[----:B------:R-:W-:-:S03]  /*25440*/  ISETP.GE.U32.AND P0, PT, R13, UR6, PT ;  /* 0x000000060d007c0c */ /* 0x000fc6000bf06070 */
[----:B------:R0:W-:Y:S01]  /*25450*/  STL [R1+0x280], R14 ;  /* 0x0002800e01007387 */ /* 0x0001e20000100800 */
[----:B------:R-:W-:-:S13]  /*25460*/  ISETP.GE.U32.AND.EX P0, PT, R14, UR7, PT, P0 ;  /* 0x000000070e007c0c */ /* 0x000fda000bf06100 */
[----:B0-----:R-:W-:Y:S05]  /*25470*/  @P0 BRA `(.L_x_739) ;  /* 0x0000000400580947 */ /* 0x001fea0003800000 */
[----:B------:R-:W0:Y:S01]  /*25480*/  S2R R8, SR_CTAID.X ;  /* 0x0000000000087919 */ /* 0x000e220000002500 */
[----:B------:R-:W1:Y:S01]  /*25490*/  LDC R15, c[0x0][0x65c] ;  /* 0x00019700ff0f7b82 */ /* 0x000e620000000800 */
[----:B------:R-:W-:Y:S01]  /*254a0*/  ULDC UR5, c[0x0][0x150] ;  /* 0x0000540000057ab9 */ /* 0x000fe20000000800 */
[----:B------:R-:W-:Y:S01]  /*254b0*/  ULDC.64 UR6, c[0x0][0x628] ;  /* 0x00018a0000067ab9 */ /* 0x000fe20000000a00 */
[----:B------:R-:W2:Y:S01]  /*254c0*/  S2R R2, SR_CTAID.Y ;  /* 0x0000000000027919 */ /* 0x000ea20000002600 */
[----:B------:R-:W-:Y:S01]  /*254d0*/  ISETP.NE.U32.AND P0, PT, RZ, UR6, PT ;  /* 0x00000006ff007c0c */ /* 0x000fe2000bf05070 */
[----:B------:R-:W-:-:S03]  /*254e0*/  ULDC UR8, c[0x0][0x630] ;  /* 0x00018c0000087ab9 */ /* 0x000fc60000000800 */
[----:B------:R-:W3:Y:S01]  /*254f0*/  LDC R5, c[0x0][0x144] ;  /* 0x00005100ff057b82 */ /* 0x000ee20000000800 */
[----:B------:R-:W-:-:S07]  /*25500*/  ISETP.NE.AND.EX P0, PT, RZ, UR7, PT, P0 ;  /* 0x00000007ff007c0c */ /* 0x000fce000bf05300 */
[----:B------:R-:W4:Y:S01]  /*25510*/  LDC R11, c[0x0][0x148] ;  /* 0x00005200ff0b7b82 */ /* 0x000f220000000800 */
[----:B-1----:R-:W-:Y:S02]  /*25520*/  ISETP.NE.AND P2, PT, R15, 0x1, PT ;  /* 0x000000010f00780c */ /* 0x002fe40003f45270 */
[----:B0-----:R-:W-:Y:S02]  /*25530*/  I2FP.F32.U32 R3, R8 ;  /* 0x0000000800037245 */ /* 0x001fe40000201000 */
[----:B--2---:R-:W-:-:S03]  /*25540*/  I2FP.F32.U32 R4, R2 ;  /* 0x0000000200047245 */ /* 0x004fc60000201000 */
[----:B------:R-:W-:Y:S01]  /*25550*/  FMUL R3, R3, UR5 ;  /* 0x0000000503037c20 */ /* 0x000fe20008400000 */
[----:B------:R-:W-:Y:S02]  /*25560*/  ULDC UR5, c[0x0][0x154] ;  /* 0x0000550000057ab9 */ /* 0x000fe40000000800 */
[----:B------:R-:W-:-:S03]  /*25570*/  FMUL R10, R4, UR5 ;  /* 0x00000005040a7c20 */ /* 0x000fc60008400000 */
[----:B------:R-:W0:Y:S08]  /*25580*/  F2I.U32.TRUNC.NTZ R3, R3 ;  /* 0x0000000300037305 */ /* 0x000e30000020f000 */
[----:B------:R-:W1:Y:S01]  /*25590*/  F2I.U32.TRUNC.NTZ R10, R10 ;  /* 0x0000000a000a7305 */ /* 0x000e62000020f000 */
[----:B0-----:R-:W-:Y:S02]  /*255a0*/  IMAD.MOV R4, RZ, RZ, -R3 ;  /* 0x000000ffff047224 */ /* 0x001fe400078e0a03 */
[----:B------:R-:W-:-:S02]  /*255b0*/  IMAD.MOV.U32 R3, RZ, RZ, R14 ;  /* 0x000000ffff037224 */ /* 0x000fc400078e000e */
[----:B---3--:R-:W-:Y:S02]  /*255c0*/  IMAD R8, R5, R4, R8 ;  /* 0x0000000405087224 */ /* 0x008fe400078e0208 */
[----:B-1----:R-:W-:-:S04]  /*255d0*/  IMAD.MOV R4, RZ, RZ, -R10 ;  /* 0x000000ffff047224 */ /* 0x002fc800078e0a0a */
[----:B----4-:R-:W-:Y:S02]  /*255e0*/  @P2 IMAD R8, R11, R4, R2 ;  /* 0x000000040b082224 */ /* 0x010fe400078e0202 */
[----:B------:R-:W-:Y:S01]  /*255f0*/  IMAD.MOV.U32 R2, RZ, RZ, R13 ;  /* 0x000000ffff027224 */ /* 0x000fe200078e000d */
[----:B------:R-:W-:Y:S06]  /*25600*/  @!P0 BRA `(.L_x_740) ;  /* 0x0000000000288947 */ /* 0x000fec0003800000 */
[----:B------:R-:W-:Y:S02]  /*25610*/  ULDC UR5, c[0x0][0x634] ;  /* 0x00018d0000057ab9 */ /* 0x000fe40000000800 */
[----:B------:R-:W-:-:S05]  /*25620*/  IADD3 R3, P0, R13, UR5, RZ ;  /* 0x000000050d037c10 */ /* 0x000fca000ff1e0ff */
[----:B------:R-:W-:-:S04]  /*25630*/  IMAD.X R11, RZ, RZ, R14, P0 ;  /* 0x000000ffff0b7224 */ /* 0x000fc800000e060e */
[----:B------:R-:W-:-:S04]  /*25640*/  IMAD.WIDE.U32 R4, R11, UR6, RZ ;  /* 0x000000060b047c25 */ /* 0x000fc8000f8e00ff */
[----:B------:R-:W-:-:S04]  /*25650*/  IMAD.WIDE.U32 R4, P0, R3, UR7, R4 ;  /* 0x0000000703047c25 */ /* 0x000fc8000f800004 */
[----:B------:R-:W-:-:S04]  /*25660*/  IMAD.WIDE.U32 R2, R3, UR6, RZ ;  /* 0x0000000603027c25 */ /* 0x000fc8000f8e00ff */
[----:B------:R-:W-:Y:S01]  /*25670*/  IMAD.MOV.U32 R2, RZ, RZ, R5 ;  /* 0x000000ffff027224 */ /* 0x000fe200078e0005 */
[----:B------:R-:W-:Y:S01]  /*25680*/  IADD3 RZ, P1, R3, R4, RZ ;  /* 0x0000000403ff7210 */ /* 0x000fe20007f3e0ff */
[----:B------:R-:W-:-:S04]  /*25690*/  IMAD.X R3, RZ, RZ, RZ, P0 ;  /* 0x000000ffff037224 */ /* 0x000fc800000e06ff */
[----:B------:R-:W-:-:S08]  /*256a0*/  IMAD.WIDE.U32.X R2, R11, UR7, R2, P1 ;  /* 0x000000070b027c25 */ /* 0x000fd000088e0402 */
.L_x_740:
[--C-:B------:R-:W-:Y:S01]  /*256b0*/  SHF.R.U64 R10, R2, UR8, R3.reuse ;  /* 0x00000008020a7c19 */ /* 0x100fe20008001203 */
[----:B------:R-:W-:Y:S01]  /*256c0*/  ULDC.64 UR6, c[0x0][0x620] ;  /* 0x0001880000067ab9 */ /* 0x000fe20000000a00 */
[----:B------:R-:W-:Y:S01]  /*256d0*/  SHF.R.U32.HI R2, RZ, UR8, R3 ;  /* 0x00000008ff027c19 */ /* 0x000fe20008011603 */
[----:B------:R-:W-:Y:S01]  /*256e0*/  IMAD.MOV.U32 R3, RZ, RZ, R14 ;  /* 0x000000ffff037224 */ /* 0x000fe200078e000e */
[----:B------:R-:W-:Y:S01]  /*256f0*/  IADD3 R11, P0, RZ, -R10, RZ ;  /* 0x8000000aff0b7210 */ /* 0x000fe20007f1e0ff */
[----:B------:R-:W-:-:S04]  /*25700*/  ULDC UR5, c[0x0][0x618] ;  /* 0x0001860000057ab9 */ /* 0x000fc80000000800 */
[----:B------:R-:W-:-:S04]  /*25710*/  IMAD.X R2, RZ, RZ, ~R2, P0 ;  /* 0x000000ffff027224 */ /* 0x000fc800000e0e02 */
[----:B------:R-:W-:-:S04]  /*25720*/  IMAD R2, R2, UR6, RZ ;  /* 0x0000000602027c24 */ /* 0x000fc8000f8e02ff */
[----:B------:R-:W-:Y:S02]  /*25730*/  IMAD R5, R11, UR7, R2 ;  /* 0x000000070b057c24 */ /* 0x000fe4000f8e0202 */
[----:B------:R-:W-:-:S04]  /*25740*/  IMAD.MOV.U32 R2, RZ, RZ, R13 ;  /* 0x000000ffff027224 */ /* 0x000fc800078e000d */
[----:B------:R-:W-:Y:S01]  /*25750*/  IMAD.WIDE.U32 R2, R11, UR6, R2 ;  /* 0x000000060b027c25 */ /* 0x000fe2000f8e0002 */
[----:B------:R-:W-:Y:S02]  /*25760*/  ULDC.64 UR6, c[0x0][0x640] ;  /* 0x0001900000067ab9 */ /* 0x000fe40000000a00 */
[----:B------:R-:W-:Y:S01]  /*25770*/  ISETP.NE.U32.AND P0, PT, RZ, UR6, PT ;  /* 0x00000006ff007c0c */ /* 0x000fe2000bf05070 */
[----:B------:R-:W-:-:S03]  /*25780*/  IMAD.IADD R3, R3, 0x1, R5 ;  /* 0x0000000103037824 */ /* 0x000fc600078e0205 */
[----:B------:R-:W-:Y:S02]  /*25790*/  ISETP.NE.AND.EX P0, PT, RZ, UR7, PT, P0 ;  /* 0x00000007ff007c0c */ /* 0x000fe4000bf05300 */
[--C-:B------:R-:W-:Y:S02]  /*257a0*/  SHF.R.U64 R11, R2, UR5, R3.reuse ;  /* 0x00000005020b7c19 */ /* 0x100fe40008001203 */
[----:B------:R-:W-:Y:S01]  /*257b0*/  SHF.R.U32.HI R2, RZ, UR5, R3 ;  /* 0x00000005ff027c19 */ /* 0x000fe20008011603 */
[----:B------:R-:W-:-:S03]  /*257c0*/  ULDC UR5, c[0x0][0x608] ;  /* 0x0001820000057ab9 */ /* 0x000fc60000000800 */
[--C-:B------:R-:W-:Y:S02]  /*257d0*/  SHF.R.U64 R12, R11, UR5, R2.reuse ;  /* 0x000000050b0c7c19 */ /* 0x100fe40008001202 */
[----:B------:R-:W-:Y:S01]  /*257e0*/  SHF.R.U32.HI R3, RZ, UR5, R2 ;  /* 0x00000005ff037c19 */ /* 0x000fe20008011602 */
[----:B------:R-:W-:-:S03]  /*257f0*/  ULDC UR5, c[0x0][0x658] ;  /* 0x0001960000057ab9 */ /* 0x000fc60000000800 */
[--C-:B------:R-:W-:Y:S02]  /*25800*/  SHF.R.U64 R13, R12, UR5, R3.reuse ;  /* 0x000000050c0d7c19 */ /* 0x100fe40008001203 */
[----:B------:R-:W-:-:S03]  /*25810*/  SHF.R.U32.HI R14, RZ, UR5, R3 ;  /* 0x00000005ff0e7c19 */ /* 0x000fc60008011603 */
[----:B------:R-:W-:Y:S02]  /*25820*/  IMAD.MOV.U32 R2, RZ, RZ, R13 ;  /* 0x000000ffff027224 */ /* 0x000fe400078e000d */
        /* <DEDUP_REMOVED lines=12> */
.L_x_741:
[----:B------:R-:W-:Y:S01]  /*258f0*/  ULDC UR5, c[0x0][0x648] ;  /* 0x0001920000057ab9 */ /* 0x000fe20000000800 */
[----:B------:R-:W-:Y:S02]  /*25900*/  LOP3.LUT R12, R12, UR17, RZ, 0xc0, !PT ;  /* 0x000000110c0c7c12 */ /* 0x000fe4000f8ec0ff */
[----:B------:R-:W-:Y:S01]  /*25910*/  SHF.R.U64 R3, R2, UR5, R3 ;  /* 0x0000000502037c19 */ /* 0x000fe20008001203 */
[----:B------:R-:W-:-:S04]  /*25920*/  ULDC UR5, c[0x0][0x638] ;  /* 0x00018e0000057ab9 */ /* 0x000fc80000000800 */
[----:B------:R-:W-:Y:S02]  /*25930*/  IMAD.MOV R2, RZ, RZ, -R3 ;  /* 0x000000ffff027224 */ /* 0x000fe400078e0a03 */
[----:B------:R-:W-:Y:S02]  /*25940*/  IMAD R5, R3, UR18, R12 ;  /* 0x0000001203057c24 */ /* 0x000fe4000f8e020c */
[----:B------:R-:W-:Y:S01]  /*25950*/  IMAD R13, R2, UR5, R13 ;  /* 0x00000005020d7c24 */ /* 0x000fe2000f8e020d */
[----:B------:R-:W-:Y:S01]  /*25960*/  ULDC UR5, c[0x0][0x610] ;  /* 0x0001840000057ab9 */ /* 0x000fe20000000800 */
[----:B------:R-:W-:Y:S01]  /*25970*/  LOP3.LUT R2, R11, UR4, RZ, 0xc0, !PT ;  /* 0x000000040b027c12 */ /* 0x000fe2000f8ec0ff */
[----:B------:R-:W-:Y:S01]  /*25980*/  IMAD R8, R5, UR5, R8 ;  /* 0x0000000505087c24 */ /* 0x000fe2000f8e0208 */
[----:B------:R-:W-:-:S03]  /*25990*/  ULDC UR5, c[0x0][0x600] ;  /* 0x0001800000057ab9 */ /* 0x000fc60000000800 */
[----:B------:R-:W-:Y:S02]  /*259a0*/  IMAD R13, R13, UR5, R2 ;  /* 0x000000050d0d7c24 */ /* 0x000fe4000f8e0202 */
[----:B------:R-:W-:-:S03]  /*259b0*/  IMAD.MOV.U32 R2, RZ, RZ, 0x1 ;  /* 0x00000001ff027424 */ /* 0x000fc600078e00ff */
[----:B------:R-:W-:Y:S02]  /*259c0*/  SEL R5, R13, R8, !P2 ;  /* 0x000000080d057207 */ /* 0x000fe40005000000 */
[----:B------:R-:W-:-:S07]  /*259d0*/  SEL R4, R8, R13, !P2 ;  /* 0x0000000d08047207 */ /* 0x000fce0005000000 */
.L_x_739:
[----:B------:R-:W-:Y:S05]  /*259e0*/  BSYNC B1 ;  /* 0x0000000000017941 */ /* 0x000fea0003800000 */
.L_x_738:
[----:B------:R-:W-:-:S13]  /*259f0*/  LOP3.LUT P0, RZ, R2, 0xff, RZ, 0xc0, !PT ;  /* 0x000000ff02ff7812 */ /* 0x000fda000780c0ff */
[----:B------:R-:W-:Y:S05]  /*25a00*/  @P0 BRA `(.L_x_742) ;  /* 0xfffffff4001c0947 */ /* 0x000fea000383ffff */
[----:B------:R-:W-:Y:S05]  /*25a10*/  BSYNC B0 ;  /* 0x0000000000007941 */ /* 0x000fea0003800000 */
.L_x_731:
[----:B------:R-:W-:-:S03]  /*25a20*/  UMOV UR5, 0xffffffff ;  /* 0xffffffff00057882 */ /* 0x000fc60000000000 */
[----:B------:R-:W-:Y:S05]  /*25a30*/  BRA.DIV UR5, `(.L_x_743) ;  /* 0x0000000605f47947 */ /* 0x000fea000b800000 */
[----:B------:R-:W-:-:S13]  /*25a40*/  ELECT P6, URZ, PT ;  /* 0x00000000003f782f */ /* 0x000fda00038c0000 */
.L_x_763:
[----:B------:R-:W-:Y:S04]  /*25a50*/  BSSY B0, `(.L_x_744) ;  /* 0x0000062000007945 */ /* 0x000fe80003800000 */
[----:B------:R-:W-:Y:S05]  /*25a60*/  @!P6 BRA `(.L_x_745) ;  /* 0x000000040080e947 */ /* 0x000fea0003800000 */
[----:B------:R-:W-:-:S04]  /*25a70*/  ULOP3.LUT UR5, UR37, 0x2, URZ, 0xfc, !UPT ;  /* 0x0000000225057892 */ /* 0x000fc8000f8efc3f */
[----:B------:R-:W-:-:S06]  /*25a80*/  UISETP.NE.AND UP0, UPT, UR5, 0x3, UPT ;  /* 0x000000030500788c */ /* 0x000fcc000bf05270 */
[----:B------:R-:W-:-:S13]  /*25a90*/  PLOP3.LUT P0, PT, PT, PT, UP0, 0x80, 0x0 ;  /* 0x000000000000781c */ /* 0x000fda0003f0f008 */
[----:B------:R-:W-:Y:S05]  /*25aa0*/  @!P0 BRA `(.L_x_746) ;  /* 0x0000000000048947 */ /* 0x000fea0003800000 */
[----:B------:R-:W-:Y:S01]  /*25ab0*/  BPT.TRAP 0x1 ;  /* 0x000000040000795c */ /* 0x000fe20000300000 */
.L_x_746:
[----:B------:R-:W0:Y:S01]  /*25ac0*/  S2R R3, SR_CgaCtaId ;  /* 0x0000000000037919 */ /* 0x000e220000008800 */
[----:B------:R-:W-:Y:S02]  /*25ad0*/  MOV R0, 0x400 ;  /* 0x0000040000007802 */ /* 0x000fe40000000f00 */
[----:B------:R-:W-:Y:S02]  /*25ae0*/  SHF.L.U32 R2, R6, 0x1f, RZ ;  /* 0x0000001f06027819 */ /* 0x000fe400000006ff */
[----:B0-----:R-:W-:-:S05]  /*25af0*/  LEA R0, R3, R0, 0x18 ;  /* 0x0000000003007211 */ /* 0x001fca00078ec0ff */
[----:B------:R-:W-:-:S04]  /*25b00*/  VIADD R0, R0, 0x50 ;  /* 0x0000005000007836 */ /* 0x000fc80000000000 */
[----:B------:R-:W-:-:S04]  /*25b10*/  IMAD R3, R7, 0x8, R0 ;  /* 0x0000000807037824 */ /* 0x000fc800078e0200 */
[----:B------:R-:W0:Y:S02]  /*25b20*/  SYNCS.PHASECHK.TRANS64.TRYWAIT P0, [R3+URZ], R2 ;  /* 0x00000002030075a7 */ /* 0x000e24000800017f */
[----:B0-----:R-:W-:Y:S05]  /*25b30*/  @!P0 BRA `(.L_x_747) ;  /* 0x0000000400d48947 */ /* 0x001fea0003800000 */
.L_x_764:
[----:B------:R-:W-:-:S05]  /*25b40*/  VIADD R7, R7, 0x1 ;  /* 0x0000000107077836 */ /* 0x000fca0000000000 */
[----:B------:R-:W-:-:S04]  /*25b50*/  ISETP.NE.AND P0, PT, R7, 0xa, PT ;  /* 0x0000000a0700780c */ /* 0x000fc80003f05270 */
[----:B0-----:R-:W-:Y:S02]  /*25b60*/  SEL R3, RZ, 0x1, P0 ;  /* 0x00000001ff037807 */ /* 0x001fe40000000000 */
[----:B------:R-:W-:Y:S02]  /*25b70*/  SEL R7, R7, RZ, P0 ;  /* 0x000000ff07077207 */ /* 0x000fe40000000000 */
[----:B------:R-:W-:-:S03]  /*25b80*/  LOP3.LUT R6, R6, R3, RZ, 0x3c, !PT ;  /* 0x0000000306067212 */ /* 0x000fc600078e3cff */
[----:B------:R-:W-:Y:S01]  /*25b90*/  IMAD R3, R7, 0x8, R0 ;  /* 0x0000000807037824 */ /* 0x000fe200078e0200 */
[----:B------:R-:W-:-:S04]  /*25ba0*/  SHF.L.U32 R2, R6, 0x1f, RZ ;  /* 0x0000001f06027819 */ /* 0x000fc800000006ff */
[----:B------:R-:W0:Y:S02]  /*25bb0*/  SYNCS.PHASECHK.TRANS64.TRYWAIT P0, [R3+URZ], R2 ;  /* 0x00000002030075a7 */ /* 0x000e24000800017f */
[----:B0-----:R-:W-:Y:S05]  /*25bc0*/  @!P0 BRA `(.L_x_748) ;  /* 0x0000000400c48947 */ /* 0x001fea0003800000 */
.L_x_765:
[----:B0-----:R-:W-:-:S05]  /*25bd0*/  VIADD R2, R7, 0x1 ;  /* 0x0000000107027836 */ /* 0x001fca0000000000 */
[----:B------:R-:W-:-:S04]  /*25be0*/  ISETP.NE.AND P0, PT, R2, 0xa, PT ;  /* 0x0000000a0200780c */ /* 0x000fc80003f05270 */
[----:B------:R-:W-:Y:S02]  /*25bf0*/  SEL R3, RZ, 0x1, P0 ;  /* 0x00000001ff037807 */ /* 0x000fe40000000000 */
[----:B------:R-:W-:Y:S02]  /*25c00*/  SEL R5, R2, RZ, P0 ;  /* 0x000000ff02057207 */ /* 0x000fe40000000000 */
[----:B------:R-:W-:-:S03]  /*25c10*/  LOP3.LUT R6, R6, R3, RZ, 0x3c, !PT ;  /* 0x0000000306067212 */ /* 0x000fc600078e3cff */
[----:B------:R-:W-:Y:S01]  /*25c20*/  IMAD R3, R5, 0x8, R0 ;  /* 0x0000000805037824 */ /* 0x000fe200078e0200 */
[----:B------:R-:W-:-:S04]  /*25c30*/  SHF.L.U32 R2, R6, 0x1f, RZ ;  /* 0x0000001f06027819 */ /* 0x000fc800000006ff */
[----:B------:R-:W0:Y:S02]  /*25c40*/  SYNCS.PHASECHK.TRANS64.TRYWAIT P0, [R3+URZ], R2 ;  /* 0x00000002030075a7 */ /* 0x000e24000800017f */
[----:B0-----:R-:W-:Y:S05]  /*25c50*/  @!P0 BRA `(.L_x_749) ;  /* 0x0000000400b48947 */ /* 0x001fea0003800000 */
.L_x_766:
        /* <DEDUP_REMOVED lines=9> */
.L_x_767:
        /* <DEDUP_REMOVED lines=9> */
.L_x_768:
        /* <DEDUP_REMOVED lines=9> */
.L_x_769:
        /* <DEDUP_REMOVED lines=9> */
.L_x_770:
        /* <DEDUP_REMOVED lines=9> */
.L_x_771:
        /* <DEDUP_REMOVED lines=9> */
.L_x_772:
[----:B0-----:R-:W-:-:S05]  /*25fc0*/  VIADD R2, R5, 0x1 ;  /* 0x0000000105027836 */ /* 0x001fca0000000000 */
[----:B------:R-:W-:-:S04]  /*25fd0*/  ISETP.NE.AND P0, PT, R2, 0xa, PT ;  /* 0x0000000a0200780c */ /* 0x000fc80003f05270 */
[----:B------:R-:W-:Y:S02]  /*25fe0*/  SEL R4, RZ, 0x1, P0 ;  /* 0x00000001ff047807 */ /* 0x000fe40000000000 */
[----:B------:R-:W-:Y:S02]  /*25ff0*/  SEL R3, R2, RZ, P0 ;  /* 0x000000ff02037207 */ /* 0x000fe40000000000 */
[----:B------:R-:W-:-:S03]  /*26000*/  LOP3.LUT R4, R7, R4, RZ, 0x3c, !PT ;  /* 0x0000000407047212 */ /* 0x000fc600078e3cff */
[----:B------:R-:W-:Y:S01]  /*26010*/  IMAD R3, R3, 0x8, R0 ;  /* 0x0000000803037824 */ /* 0x000fe200078e0200 */
[----:B------:R-:W-:-:S07]  /*26020*/  SHF.L.U32 R0, R4, 0x1f, RZ ;  /* 0x0000001f04007819 */ /* 0x000fce00000006ff */
.L_x_756:
[----:B0-----:R0:W1:Y:S02]  /*26030*/  SYNCS.PHASECHK.TRANS64.TRYWAIT P0, [R3+URZ], R0 ;  /* 0x00000000030075a7 */ /* 0x001064000800017f */
[----:B-1----:R-:W-:Y:S05]  /*26040*/  @!P0 NANOSLEEP.SYNCS 0x989680 ;  /* 0x009896800000895d */ /* 0x002fea0003900000 */
[----:B------:R-:W1:Y:S02]  /*26050*/  @!P0 SYNCS.PHASECHK.TRANS64 P0, [R3+URZ], R0 ;  /* 0x00000000030085a7 */ /* 0x000e64000800007f */
[----:B-1----:R-:W-:Y:S05]  /*26060*/  @!P0 BRA `(.L_x_756) ;  /* 0xfffffffc00f08947 */ /* 0x002fea000383ffff */
.L_x_745:
[----:B------:R-:W-:Y:S05]  /*26070*/  BSYNC B0 ;  /* 0x0000000000007941 */ /* 0x000fea0003800000 */
.L_x_744:
[----:B------:R-:W-:Y:S05]  /*26080*/  EXIT ;  /* 0x000000000000794d */ /* 0x000fea0003800000 */
.L_x_22:
[----:B-1----:R1:W2:Y:S02]  /*26090*/  SYNCS.PHASECHK.TRANS64.TRYWAIT P1, [R3+URZ], R0 ;  /* 0x00000000030075a7 */ /* 0x0022a4000802017f */
[----:B--2---:R-:W-:Y:S05]  /*260a0*/  @!P1 NANOSLEEP.SYNCS 0x989680 ;  /* 0x009896800000995d */ /* 0x004fea0003900000 */
[----:B------:R-:W2:Y:S02]  /*260b0*/  @!P1 SYNCS.PHASECHK.TRANS64 P1, [R3+URZ], R0 ;  /* 0x00000000030095a7 */ /* 0x000ea4000802007f */
[----:B--2---:R-:W-:Y:S05]  /*260c0*/  @!P1 BRA `(.L_x_22) ;  /* 0xfffffffc00f09947 */ /* 0x004fea000383ffff */
[----:B------:R-:W-:Y:S05]  /*260d0*/  BRA `(.L_x_21) ;  /* 0xfffffdb4006c7947 */ /* 0x000fea000383ffff */
.L_x_27:
[----:B-1----:R-:W-:-:S04]  /*260e0*/  IMAD.U32 R7, RZ, RZ, UR4 ;  /* 0x00000004ff077e24 */ /* 0x002fc8000f8e00ff */
[----:B------:R1:W3:Y:S03]  /*260f0*/  SYNCS.PHASECHK.TRANS64.TRYWAIT P1, [R7+URZ], R5 ;  /* 0x00000005070075a7 */ /* 0x0002e6000802017f */
[----:B---3--:R-:W-:Y:S05]  /*26100*/  @!P1 NANOSLEEP.SYNCS 0x989680 ;  /* 0x009896800000995d */ /* 0x008fea0003900000 */
[----:B------:R-:W3:Y:S02]  /*26110*/  @!P1 SYNCS.PHASECHK.TRANS64 P1, [R7+URZ], R5 ;  /* 0x00000005070095a7 */ /* 0x000ee4000802007f */
[----:B---3--:R-:W-:Y:S05]  /*26120*/  @!P1 BRA `(.L_x_27) ;  /* 0xfffffffc00ec9947 */ /* 0x008fea000383ffff */
[----:B------:R-:W-:Y:S05]  /*26130*/  BRA `(.L_x_26) ;  /* 0xfffffdc800e47947 */ /* 0x000fea000383ffff */
.L_x_732:
[----:B------:R-:W-:Y:S01]  /*26140*/  BSSY B1, `(.L_x_757) ;  /* 0x0000006000017945 */ /* 0x000fe20003800000 */
[----:B------:R-:W-:-:S07]  /*26150*/  IMAD.MOV.U32 R15, RZ, RZ, -0x1 ;  /* 0xffffffffff0f7424 */ /* 0x000fce00078e00ff */
[----:B------:R-:W-:Y:S05]  /*26160*/  WARPSYNC.COLLECTIVE R15, `(.L_x_758) ;  /* 0x000000000f0c7348 */ /* 0x000fea0003c00000 */
[----:B------:R-:W-:Y:S02]  /*26170*/  ELECT P6, UR62, PT ;  /* 0x00000000003e782f */ /* 0x000fe400038c0000 */
[----:B------:R-:W-:Y:S01]  /*26180*/  MOV R14, UR62 ;  /* 0x0000003e000e7c02 */ /* 0x000fe20008000f00 */
[----:B------:R-:W-:Y:S10]  /*26190*/  ENDCOLLECTIVE ;  /* 0x000000000000791b */ /* 0x000ff40003800000 */
.L_x_758:
[----:B------:R-:W-:Y:S05]  /*261a0*/  BSYNC B1 ;  /* 0x0000000000017941 */ /* 0x000fea0003800000 */
.L_x_757:
[----:B------:R-:W-:Y:S05]  /*261b0*/  BRA `(.L_x_759) ;  /* 0xffffffec003c7947 */ /* 0x000fea000383ffff */
.L_x_735:
[----:B0-----:R0:W1:Y:S02]  /*261c0*/  SYNCS.PHASECHK.TRANS64.TRYWAIT P0, [R14+URZ+0x50], R13 ;  /* 0x0000500d0e0075a7 */ /* 0x001064000800017f */
[----:B-1----:R-:W-:Y:S05]  /*261d0*/  @!P0 NANOSLEEP.SYNCS 0x989680 ;  /* 0x009896800000895d */ /* 0x002fea0003900000 */
[----:B------:R-:W1:Y:S02]  /*261e0*/  @!P0 SYNCS.PHASECHK.TRANS64 P0, [R14+URZ+0x50], R13 ;  /* 0x0000500d0e0085a7 */ /* 0x000e64000800007f */
[----:B-1----:R-:W-:Y:S05]  /*261f0*/  @!P0 BRA `(.L_x_735) ;  /* 0xfffffffc00f08947 */ /* 0x002fea000383ffff */
[----:B------:R-:W-:Y:S05]  /*26200*/  BRA `(.L_x_760) ;  /* 0xffffffec00707947 */ /* 0x000fea000383ffff */
.L_x_743:
[----:B------:R-:W-:Y:S01]  /*26210*/  BSSY B0, `(.L_x_761) ;  /* 0x0000006000007945 */ /* 0x000fe20003800000 */
[----:B------:R-:W-:-:S07]  /*26220*/  IMAD.MOV.U32 R15, RZ, RZ, -0x1 ;  /* 0xffffffffff0f7424 */ /* 0x000fce00078e00ff */
[----:B------:R-:W-:Y:S05]  /*26230*/  WARPSYNC.COLLECTIVE R15, `(.L_x_762) ;  /* 0x000000000f0c7348 */ /* 0x000fea0003c00000 */
[----:B------:R-:W-:Y:S02]  /*26240*/  ELECT P6, UR62, PT ;  /* 0x00000000003e782f */ /* 0x000fe400038c0000 */
[----:B------:R-:W-:Y:S01]  /*26250*/  MOV R14, UR62 ;  /* 0x0000003e000e7c02 */ /* 0x000fe20008000f00 */
[----:B------:R-:W-:Y:S10]  /*26260*/  ENDCOLLECTIVE ;  /* 0x000000000000791b */ /* 0x000ff40003800000 */
.L_x_762:
[----:B------:R-:W-:Y:S05]  /*26270*/  BSYNC B0 ;  /* 0x0000000000007941 */ /* 0x000fea0003800000 */
.L_x_761:
[----:B------:R-:W-:Y:S05]  /*26280*/  BRA `(.L_x_763) ;  /* 0xfffffff400f07947 */ /* 0x000fea000383ffff */
.L_x_747:
[----:B0-----:R0:W1:Y:S02]  /*26290*/  SYNCS.PHASECHK.TRANS64.TRYWAIT P0, [R3+URZ], R2 ;  /* 0x00000002030075a7 */ /* 0x001064000800017f */
[----:B-1----:R-:W-:Y:S05]  /*262a0*/  @!P0 NANOSLEEP.SYNCS 0x989680 ;  /* 0x009896800000895d */ /* 0x002fea0003900000 */
[----:B------:R-:W1:Y:S02]  /*262b0*/  @!P0 SYNCS.PHASECHK.TRANS64 P0, [R3+URZ], R2 ;  /* 0x00000002030085a7 */ /* 0x000e64000800007f */
[----:B-1----:R-:W-:Y:S05]  /*262c0*/  @!P0 BRA `(.L_x_747) ;  /* 0xfffffffc00f08947 */ /* 0x002fea000383ffff */
[----:B------:R-:W-:Y:S05]  /*262d0*/  BRA `(.L_x_764) ;  /* 0xfffffff800187947 */ /* 0x000fea000383ffff */
.L_x_748:
[----:B0-----:R0:W1:Y:S02]  /*262e0*/  SYNCS.PHASECHK.TRANS64.TRYWAIT P0, [R3+URZ], R2 ;  /* 0x00000002030075a7 */ /* 0x001064000800017f */
[----:B-1----:R-:W-:Y:S05]  /*262f0*/  @!P0 NANOSLEEP.SYNCS 0x989680 ;  /* 0x009896800000895d */ /* 0x002fea0003900000 */
[----:B------:R-:W1:Y:S02]  /*26300*/  @!P0 SYNCS.PHASECHK.TRANS64 P0, [R3+URZ], R2 ;  /* 0x00000002030085a7 */ /* 0x000e64000800007f */
[----:B-1----:R-:W-:Y:S05]  /*26310*/  @!P0 BRA `(.L_x_748) ;  /* 0xfffffffc00f08947 */ /* 0x002fea000383ffff */
[----:B------:R-:W-:Y:S05]  /*26320*/  BRA `(.L_x_765) ;  /* 0xfffffff800287947 */ /* 0x000fea000383ffff */
.L_x_749:
[----:B0-----:R0:W1:Y:S02]  /*26330*/  SYNCS.PHASECHK.TRANS64.TRYWAIT P0, [R3+URZ], R2 ;  /* 0x00000002030075a7 */ /* 0x001064000800017f */
[----:B-1----:R-:W-:Y:S05]  /*26340*/  @!P0 NANOSLEEP.SYNCS 0x989680 ;  /* 0x009896800000895d */ /* 0x002fea0003900000 */
[----:B------:R-:W1:Y:S02]  /*26350*/  @!P0 SYNCS.PHASECHK.TRANS64 P0, [R3+URZ], R2 ;  /* 0x00000002030085a7 */ /* 0x000e64000800007f */
[----:B-1----:R-:W-:Y:S05]  /*26360*/  @!P0 BRA `(.L_x_749) ;  /* 0xfffffffc00f08947 */ /* 0x002fea000383ffff */
[----:B------:R-:W-:Y:S05]  /*26370*/  BRA `(.L_x_766) ;  /* 0xfffffff800387947 */ /* 0x000fea000383ffff */
.L_x_750:
[----:B0-----:R0:W1:Y:S02]  /*26380*/  SYNCS.PHASECHK.TRANS64.TRYWAIT P0, [R3+URZ], R2 ;  /* 0x00000002030075a7 */ /* 0x001064000800017f */
[----:B-1----:R-:W-:Y:S05]  /*26390*/  @!P0 NANOSLEEP.SYNCS 0x989680 ;  /* 0x009896800000895d */ /* 0x002fea0003900000 */
[----:B------:R-:W1:Y:S02]  /*263a0*/  @!P0 SYNCS.PHASECHK.TRANS64 P0, [R3+URZ], R2 ;  /* 0x00000002030085a7 */ /* 0x000e64000800007f */
[----:B-1----:R-:W-:Y:S05]  /*263b0*/  @!P0 BRA `(.L_x_750) ;  /* 0xfffffffc00f08947 */ /* 0x002fea000383ffff */
[----:B------:R-:W-:Y:S05]  /*263c0*/  BRA `(.L_x_767) ;  /* 0xfffffff800487947 */ /* 0x000fea000383ffff */
.L_x_751:
[----:B0-----:R0:W1:Y:S02]  /*263d0*/  SYNCS.PHASECHK.TRANS64.TRYWAIT P0, [R3+URZ], R2 ;  /* 0x00000002030075a7 */ /* 0x001064000800017f */
[----:B-1----:R-:W-:Y:S05]  /*263e0*/  @!P0 NANOSLEEP.SYNCS 0x989680 ;  /* 0x009896800000895d */ /* 0x002fea0003900000 */
[----:B------:R-:W1:Y:S02]  /*263f0*/  @!P0 SYNCS.PHASECHK.TRANS64 P0, [R3+URZ], R2 ;  /* 0x00000002030085a7 */ /* 0x000e64000800007f */
[----:B-1----:R-:W-:Y:S05]  /*26400*/  @!P0 BRA `(.L_x_751) ;  /* 0xfffffffc00f08947 */ /* 0x002fea000383ffff */
[----:B------:R-:W-:Y:S05]  /*26410*/  BRA `(.L_x_768) ;  /* 0xfffffff800587947 */ /* 0x000fea000383ffff */
.L_x_752:
[----:B0-----:R0:W1:Y:S02]  /*26420*/  SYNCS.PHASECHK.TRANS64.TRYWAIT P0, [R3+URZ], R2 ;  /* 0x00000002030075a7 */ /* 0x001064000800017f */
[----:B-1----:R-:W-:Y:S05]  /*26430*/  @!P0 NANOSLEEP.SYNCS 0x989680 ;  /* 0x009896800000895d */ /* 0x002fea0003900000 */
[----:B------:R-:W1:Y:S02]  /*26440*/  @!P0 SYNCS.PHASECHK.TRANS64 P0, [R3+URZ], R2 ;  /* 0x00000002030085a7 */ /* 0x000e64000800007f */
[----:B-1----:R-:W-:Y:S05]  /*26450*/  @!P0 BRA `(.L_x_752) ;  /* 0xfffffffc00f08947 */ /* 0x002fea000383ffff */
[----:B------:R-:W-:Y:S05]  /*26460*/  BRA `(.L_x_769) ;  /* 0xfffffff800687947 */ /* 0x000fea000383ffff */
.L_x_753:
[----:B0-----:R0:W1:Y:S02]  /*26470*/  SYNCS.PHASECHK.TRANS64.TRYWAIT P0, [R3+URZ], R2 ;  /* 0x00000002030075a7 */ /* 0x001064000800017f */
[----:B-1----:R-:W-:Y:S05]  /*26480*/  @!P0 NANOSLEEP.SYNCS 0x989680 ;  /* 0x009896800000895d */ /* 0x002fea0003900000 */
[----:B------:R-:W1:Y:S02]  /*26490*/  @!P0 SYNCS.PHASECHK.TRANS64 P0, [R3+URZ], R2 ;  /* 0x00000002030085a7 */ /* 0x000e64000800007f */
[----:B-1----:R-:W-:Y:S05]  /*264a0*/  @!P0 BRA `(.L_x_753) ;  /* 0xfffffffc00f08947 */ /* 0x002fea000383ffff */
[----:B------:R-:W-:Y:S05]  /*264b0*/  BRA `(.L_x_770) ;  /* 0xfffffff800787947 */ /* 0x000fea000383ffff */
.L_x_754:
[----:B0-----:R0:W1:Y:S02]  /*264c0*/  SYNCS.PHASECHK.TRANS64.TRYWAIT P0, [R3+URZ], R2 ;  /* 0x00000002030075a7 */ /* 0x001064000800017f */
[----:B-1----:R-:W-:Y:S05]  /*264d0*/  @!P0 NANOSLEEP.SYNCS 0x989680 ;  /* 0x009896800000895d */ /* 0x002fea0003900000 */
[----:B------:R-:W1:Y:S02]  /*264e0*/  @!P0 SYNCS.PHASECHK.TRANS64 P0, [R3+URZ], R2 ;  /* 0x00000002030085a7 */ /* 0x000e64000800007f */
[----:B-1----:R-:W-:Y:S05]  /*264f0*/  @!P0 BRA `(.L_x_754) ;  /* 0xfffffffc00f08947 */ /* 0x002fea000383ffff */
[----:B------:R-:W-:Y:S05]  /*26500*/  BRA `(.L_x_771) ;  /* 0xfffffff800887947 */ /* 0x000fea000383ffff */
.L_x_755:
[----:B0-----:R0:W1:Y:S02]  /*26510*/  SYNCS.PHASECHK.TRANS64.TRYWAIT P0, [R3+URZ], R2 ;  /* 0x00000002030075a7 */ /* 0x001064000800017f */
[----:B-1----:R-:W-:Y:S05]  /*26520*/  @!P0 NANOSLEEP.SYNCS 0x989680 ;  /* 0x009896800000895d */ /* 0x002fea0003900000 */
[----:B------:R-:W1:Y:S02]  /*26530*/  @!P0 SYNCS.PHASECHK.TRANS64 P0, [R3+URZ], R2 ;  /* 0x00000002030085a7 */ /* 0x000e64000800007f */
[----:B-1----:R-:W-:Y:S05]  /*26540*/  @!P0 BRA `(.L_x_755) ;  /* 0xfffffffc00f08947 */ /* 0x002fea000383ffff */
[----:B------:R-:W-:Y:S05]  /*26550*/  BRA `(.L_x_772) ;  /* 0xfffffff800987947 */ /* 0x000fea000383ffff */
.L_x_773:
[----:B------:R-:W-:-:S00]  /*26560*/  BRA `(.L_x_773) ;  /* 0xfffffffc00fc7947 */ /* 0x000fc0000383ffff */
[----:B------:R-:W-:-:S00]  /*26570*/  NOP ;  /* 0x0000000000007918 */ /* 0x000fc00000000000 */
        /* <DEDUP_REMOVED lines=8> */
.L_x_774:


//--------------------- .nv.global.init           --------------------------
	.section	.nv.global.init,"aw",@progbits
.nv.global.init:
	.type		$str$22,@object
	.size		$str$22,($str$23 - $str$22)
$str$22:
        /*0000*/ 	.byte	0x6b, 0x5f, 0x74, 0x69, 0x6c, 0x65, 0x5f, 0x63, 0x6f, 0x75, 0x6e, 0x74, 0x20, 0x3e, 0x3d, 0x20
        /*0010*/ 	.byte	0x31, 0x00
	.type		$str$23,@object
	.size		$str$23,(__unnamed_1 - $str$23)
$str$23:
        /*0012*/ 	.byte	0x2f, 0x74, 0x6d, 0x70, 0x2f, 0x63, 0x75, 0x74, 0x6c, 0x61, 0x73, 0x73, 0x5f, 0x73, 0x77, 0x65
        /*0022*/ 	.byte	0x65, 0x70, 0x5f, 0x73, 0x72, 0x63, 0x2f, 0x69, 0x6e, 0x63, 0x6c, 0x75, 0x64, 0x65, 0x2f, 0x63
        /*0032*/ 	.byte	0x75, 0x74, 0x6c, 0x61, 0x73, 0x73, 0x2f, 0x67, 0x65, 0x6d, 0x6d, 0x2f, 0x63, 0x6f, 0x6c, 0x6c
        /*0042*/ 	.byte	0x65, 0x63, 0x74, 0x69, 0x76, 0x65, 0x2f, 0x73, 0x6d, 0x39, 0x30, 0x5f, 0x6d, 0x6d, 0x61, 0x5f
        /*0052*/ 	.byte	0x74, 0x6d, 0x61, 0x5f, 0x67, 0x6d, 0x6d, 0x61, 0x5f, 0x73, 0x73, 0x5f, 0x77, 0x61, 0x72, 0x70
        /*0062*/ 	.byte	0x73, 0x70, 0x65, 0x63, 0x69, 0x61, 0x6c, 0x69, 0x7a, 0x65, 0x64, 0x2e, 0x68, 0x70, 0x70, 0x00
	.type		__unnamed_1,@object
	.size		__unnamed_1,(.L_0 - __unnamed_1)
__unnamed_1:
        /* <DEDUP_REMOVED lines=181> */
        /*0bc2*/ 	.byte	0x6e, 0x74, 0x69, 0x74, 0x79, 0x5d, 0x00
.L_0:


//--------------------- .nv.shared._ZN7cutlass13device_kernelINS_4gemm6kernel13GemmUniversalIN4cute5tupleIJiiiiEEENS1_10collective13CollectiveMmaINS1_34MainloopSm90TmaGmmaWarpSpecializedILi10ENS5_IJNS4_1CILi2EEENSA_ILi1EEESC_EEENS1_35KernelTmaWarpSpecializedCooperativeEEENS5_IJNSA_ILi512EEENSA_ILi176EEENSA_ILi16EEEEEENS_6half_tENS5_IJlSC_lEEESK_SL_NS4_8TiledMMAINS4_8MMA_AtomIJNS4_4SM904GMMA25MMA_64x16x16_F32F16F16_SSILNSP_5MajorE0ELSR_0ELNSP_7ScaleInE1ELSS_1EEEEEENS4_6LayoutISD_NS5_IJSC_NSA_ILi0EEESW_EEEEENS5_IJNS4_10UnderscoreESZ_SZ_EEEEENS4_13SM90_TMA_LOADENS4_14ComposedLayoutINS4_7SwizzleILi1ELi4ELi3EEENS4_18smem_ptr_flag_bitsILi16EEENSV_INS5_IJNSA_ILi8EEESI_EEENS5_IJSI_SC_EEEEEEEvNS4_8identityENS4_23SM90_TMA_LOAD_MULTICASTES1C_vS1D_EENS_8epilogue10collective6detail29Sm90TmaWarpSpecializedAdapterINS1H_15DefaultEpilogueISK_SL_SL_NS1G_6thread17LinearCombinationISK_Li1EffLNS1L_9ScaleType4KindE0ELNS_15FloatRoundStyleE2ESK_EENS1_15EpilogueDefaultEEEEEvvEEEEvNT_6ParamsE --------------------------
	.section	.nv.shared._ZN7cutlass13device_kernelINS_4gemm6kernel13GemmUniversalIN4cute5tupleIJiiiiEEENS1_10collective13CollectiveMmaINS1_34MainloopSm90TmaGmmaWarpSpecializedILi10ENS5_IJNS4_1CILi2EEENSA_ILi1EEESC_EEENS1_35KernelTmaWarpSpecializedCooperativeEEENS5_IJNSA_ILi512EEENSA_ILi176EEENSA_ILi16EEEEEENS_6half_tENS5_IJlSC_lEEESK_SL_NS4_8TiledMMAINS4_8MMA_AtomIJNS4_4SM904GMMA25MMA_64x16x16_F32F16F16_SSILNSP_5MajorE0ELSR_0ELNSP_7ScaleInE1ELSS_1EEEEEENS4_6LayoutISD_NS5_IJSC_NSA_ILi0EEESW_EEEEENS5_IJNS4_10UnderscoreESZ_SZ_EEEEENS4_13SM90_TMA_LOADENS4_14ComposedLayoutINS4_7SwizzleILi1ELi4ELi3EEENS4_18smem_ptr_flag_bitsILi16EEENSV_INS5_IJNSA_ILi8EEESI_EEENS5_IJSI_SC_EEEEEEEvNS4_8identityENS4_23SM90_TMA_LOAD_MULTICASTES1C_vS1D_EENS_8epilogue10collective6detail29Sm90TmaWarpSpecializedAdapterINS1H_15DefaultEpilogueISK_SL_SL_NS1G_6thread17LinearCombinationISK_Li1EffLNS1L_9ScaleType4KindE0ELNS_15FloatRoundStyleE2ESK_EENS1_15EpilogueDefaultEEEEEvvEEEEvNT_6ParamsE,"aw",@nobits
	.sectionflags	@""
	.align	16
	.zero		1024


//--------------------- .nv.shared.reserved.0     --------------------------
	.section	.nv.shared.reserved.0,"aw",@nobits
	.weak		__nv_reservedSMEM_offset_0_alias
	.size		__nv_reservedSMEM_offset_0_alias, 0, 0
	.other		__nv_reservedSMEM_offset_0_alias,@"STO_CUDA_RESERVED_SHARED STV_DEFAULT"
__nv_reservedSMEM_offset_0_alias:
	.zero		0


//--------------------- .nv.global                --------------------------
	.section	.nv.global,"aw",@nobits
.nv.global:
	.type		_ZN39_INTERNAL_72ee0601_4_k_cu_6f48d130_48884cute1_E,@object
	.size		_ZN39_INTERNAL_72ee0601_4_k_cu_6f48d130_48884cute1_E,(_ZN39_INTERNAL_72ee0601_4_k_cu_6f48d130_48884cuda3std3__45__cpo6cbeginE - _ZN39_INTERNAL_72ee0601_4_k_cu_6f48d130_48884cute1_E)
_ZN39_INTERNAL_72ee0601_4_k_cu_6f48d130_48884cute1_E:
	.zero		1
	.type		_ZN39_INTERNAL_72ee0601_4_k_cu_6f48d130_48884cuda3std3__45__cpo6cbeginE,@object
	.size		_ZN39_INTERNAL_72ee0601_4_k_cu_6f48d130_48884cuda3std3__45__cpo6cbeginE,(_ZN39_INTERNAL_72ee0601_4_k_cu_6f48d130_48884cuda3std3__48in_placeE - _ZN39_INTERNAL_72ee0601_4_k_cu_6f48d130_48884cuda3std3__45__cpo6cbeginE)
_ZN39_INTERNAL_72ee0601_4_k_cu_6f48d130_48884cuda3std3__45__cpo6cbeginE:
	.zero		1
	.type		_ZN39_INTERNAL_72ee0601_4_k_cu_6f48d130_48884cuda3std3__48in_placeE,@object
	.size		_ZN39_INTERNAL_72ee0601_4_k_cu_6f48d130_48884cuda3std3__48in_placeE,(_ZN39_INTERNAL_72ee0601_4_k_cu_6f48d130_48884cuda3std6ranges3__45__cpo9iter_moveE - _ZN39_INTERNAL_72ee0601_4_k_cu_6f48d130_48884cuda3std3__48in_placeE)
_ZN39_INTERNAL_72ee0601_4_k_cu_6f48d130_48884cuda3std3__48in_placeE:
	.zero		1
	.type		_ZN39_INTERNAL_72ee0601_4_k_cu_6f48d130_48884cuda3std6ranges3__45__cpo9iter_moveE,@object
	.size		_ZN39_INTERNAL_72ee0601_4_k_cu_6f48d130_48884cuda3std6ranges3__45__cpo9iter_moveE,(_ZN39_INTERNAL_72ee0601_4_k_cu_6f48d130_48884cuda3std3__45__cpo5beginE - _ZN39_INTERNAL_72ee0601_4_k_cu_6f48d130_48884cuda3std6ranges3__45__cpo9iter_moveE)
_ZN39_INTERNAL_72ee0601_4_k_cu_6f48d130_48884cuda3std6ranges3__45__cpo9iter_moveE:
	.zero		1
	.type		_ZN39_INTERNAL_72ee0601_4_k_cu_6f48d130_48884cuda3std3__45__cpo5beginE,@object
	.size		_ZN39_INTERNAL_72ee0601_4_k_cu_6f48d130_48884cuda3std3__45__cpo5beginE,(_ZN39_INTERNAL_72ee0601_4_k_cu_6f48d130_48884cuda3std3__441_GLOBAL__N__72ee0601_4_k_cu_6f48d130_48886ignoreE - _ZN39_INTERNAL_72ee0601_4_k_cu_6f48d130_48884cuda3std3__45__cpo5beginE)
_ZN39_INTERNAL_72ee0601_4_k_cu_6f48d130_48884cuda3std3__45__cpo5beginE:
	.zero		1
	.type		_ZN39_INTERNAL_72ee0601_4_k_cu_6f48d130_48884cuda3std3__441_GLOBAL__N__72ee0601_4_k_cu_6f48d130_48886ignoreE,@object
	.size		_ZN39_INTERNAL_72ee0601_4_k_cu_6f48d130_48884cuda3std3__441_GLOBAL__N__72ee0601_4_k_cu_6f48d130_48886ignoreE,(_ZN39_INTERNAL_72ee0601_4_k_cu_6f48d130_48884cute7productE - _ZN39_INTERNAL_72ee0601_4_k_cu_6f48d130_48884cuda3std3__441_GLOBAL__N__72ee0601_4_k_cu_6f48d130_48886ignoreE)
_ZN39_INTERNAL_72ee0601_4_k_cu_6f48d130_48884cuda3std3__441_GLOBAL__N__72ee0601_4_k_cu_6f48d130_48886ignoreE:
	.zero		1
	.type		_ZN39_INTERNAL_72ee0601_4_k_cu_6f48d130_48884cute7productE,@object
	.size		_ZN39_INTERNAL_72ee0601_4_k_cu_6f48d130_48884cute7productE,(_ZN39_INTERNAL_72ee0601_4_k_cu_6f48d130_48884cuda3std3__45__cpo3endE - _ZN39_INTERNAL_72ee0601_4_k_cu_6f48d130_48884cute7productE)
_ZN39_INTERNAL_72ee0601_4_k_cu_6f48d130_48884cute7productE:
	.zero		1
	.type		_ZN39_INTERNAL_72ee0601_4_k_cu_6f48d130_48884cuda3std3__45__cpo3endE,@object
	.size		_ZN39_INTERNAL_72ee0601_4_k_cu_6f48d130_48884cuda3std3__45__cpo3endE,(_ZN39_INTERNAL_72ee0601_4_k_cu_6f48d130_48884cuda3std3__419piecewise_constructE - _ZN39_INTERNAL_72ee0601_4_k_cu_6f48d130_48884cuda3std3__45__cpo3endE)
_ZN39_INTERNAL_72ee0601_4_k_cu_6f48d130_48884cuda3std3__45__cpo3endE:
	.zero		1
	.type		_ZN39_INTERNAL_72ee0601_4_k_cu_6f48d130_48884cuda3std3__419piecewise_constructE,@object
	.size		_ZN39_INTERNAL_72ee0601_4_k_cu_6f48d130_48884cuda3std3__419piecewise_constructE,(_ZN39_INTERNAL_72ee0601_4_k_cu_6f48d130_48884cuda3std3__45__cpo4cendE - _ZN39_INTERNAL_72ee0601_4_k_cu_6f48d130_48884cuda3std3__419piecewise_constructE)
_ZN39_INTERNAL_72ee0601_4_k_cu_6f48d130_48884cuda3std3__419piecewise_constructE:
	.zero		1
	.type		_ZN39_INTERNAL_72ee0601_4_k_cu_6f48d130_48884cuda3std3__45__cpo4cendE,@object
	.size		_ZN39_INTERNAL_72ee0601_4_k_cu_6f48d130_48884cuda3std3__45__cpo4cendE,(_ZN39_INTERNAL_72ee0601_4_k_cu_6f48d130_48884cuda3std6ranges3__45__cpo4swapE - _ZN39_INTERNAL_72ee0601_4_k_cu_6f48d130_48884cuda3std3__45__cpo4cendE)
_ZN39_INTERNAL_72ee0601_4_k_cu_6f48d130_48884cuda3std3__45__cpo4cendE:
	.zero		1
	.type		_ZN39_INTERNAL_72ee0601_4_k_cu_6f48d130_48884cuda3std6ranges3__45__cpo4swapE,@object
	.size		_ZN39_INTERNAL_72ee0601_4_k_cu_6f48d130_48884cuda3std6ranges3__45__cpo4swapE,(.L_8 - _ZN39_INTERNAL_72ee0601_4_k_cu_6f48d130_48884cuda3std6ranges3__45__cpo4swapE)
_ZN39_INTERNAL_72ee0601_4_k_cu_6f48d130_48884cuda3std6ranges3__45__cpo4swapE:
	.zero		1
.L_8:


//--------------------- .nv.constant0._ZN7cutlass13device_kernelINS_4gemm6kernel13GemmUniversalIN4cute5tupleIJiiiiEEENS1_10collective13CollectiveMmaINS1_34MainloopSm90TmaGmmaWarpSpecializedILi10ENS5_IJNS4_1CILi2EEENSA_ILi1EEESC_EEENS1_35KernelTmaWarpSpecializedCooperativeEEENS5_IJNSA_ILi512EEENSA_ILi176EEENSA_ILi16EEEEEENS_6half_tENS5_IJlSC_lEEESK_SL_NS4_8TiledMMAINS4_8MMA_AtomIJNS4_4SM904GMMA25MMA_64x16x16_F32F16F16_SSILNSP_5MajorE0ELSR_0ELNSP_7ScaleInE1ELSS_1EEEEEENS4_6LayoutISD_NS5_IJSC_NSA_ILi0EEESW_EEEEENS5_IJNS4_10UnderscoreESZ_SZ_EEEEENS4_13SM90_TMA_LOADENS4_14ComposedLayoutINS4_7SwizzleILi1ELi4ELi3EEENS4_18smem_ptr_flag_bitsILi16EEENSV_INS5_IJNSA_ILi8EEESI_EEENS5_IJSI_SC_EEEEEEEvNS4_8identityENS4_23SM90_TMA_LOAD_MULTICASTES1C_vS1D_EENS_8epilogue10collective6detail29Sm90TmaWarpSpecializedAdapterINS1H_15DefaultEpilogueISK_SL_SL_NS1G_6thread17LinearCombinationISK_Li1EffLNS1L_9ScaleType4KindE0ELNS_15FloatRoundStyleE2ESK_EENS1_15EpilogueDefaultEEEEEvvEEEEvNT_6ParamsE --------------------------
	.section	.nv.constant0._ZN7cutlass13device_kernelINS_4gemm6kernel13GemmUniversalIN4cute5tupleIJiiiiEEENS1_10collective13CollectiveMmaINS1_34MainloopSm90TmaGmmaWarpSpecializedILi10ENS5_IJNS4_1CILi2EEENSA_ILi1EEESC_EEENS1_35KernelTmaWarpSpecializedCooperativeEEENS5_IJNSA_ILi512EEENSA_ILi176EEENSA_ILi16EEEEEENS_6half_tENS5_IJlSC_lEEESK_SL_NS4_8TiledMMAINS4_8MMA_AtomIJNS4_4SM904GMMA25MMA_64x16x16_F32F16F16_SSILNSP_5MajorE0ELSR_0ELNSP_7ScaleInE1ELSS_1EEEEEENS4_6LayoutISD_NS5_IJSC_NSA_ILi0EEESW_EEEEENS5_IJNS4_10UnderscoreESZ_SZ_EEEEENS4_13SM90_TMA_LOADENS4_14ComposedLayoutINS4_7SwizzleILi1ELi4ELi3EEENS4_18smem_ptr_flag_bitsILi16EEENSV_INS5_IJNSA_ILi8EEESI_EEENS5_IJSI_SC_EEEEEEEvNS4_8identityENS4_23SM90_TMA_LOAD_MULTICASTES1C_vS1D_EENS_8epilogue10collective6detail29Sm90TmaWarpSpecializedAdapterINS1H_15DefaultEpilogueISK_SL_SL_NS1G_6thread17LinearCombinationISK_Li1EffLNS1L_9ScaleType4KindE0ELNS_15FloatRoundStyleE2ESK_EENS1_15EpilogueDefaultEEEEEvvEEEEvNT_6ParamsE,"a",@progbits
	.sectionflags	@""
	.align	4
.nv.constant0._ZN7cutlass13device_kernelINS_4gemm6kernel13GemmUniversalIN4cute5tupleIJiiiiEEENS1_10collective13CollectiveMmaINS1_34MainloopSm90TmaGmmaWarpSpecializedILi10ENS5_IJNS4_1CILi2EEENSA_ILi1EEESC_EEENS1_35KernelTmaWarpSpecializedCooperativeEEENS5_IJNSA_ILi512EEENSA_ILi176EEENSA_ILi16EEEEEENS_6half_tENS5_IJlSC_lEEESK_SL_NS4_8TiledMMAINS4_8MMA_AtomIJNS4_4SM904GMMA25MMA_64x16x16_F32F16F16_SSILNSP_5MajorE0ELSR_0ELNSP_7ScaleInE1ELSS_1EEEEEENS4_6LayoutISD_NS5_IJSC_NSA_ILi0EEESW_EEEEENS5_IJNS4_10UnderscoreESZ_SZ_EEEEENS4_13SM90_TMA_LOADENS4_14ComposedLayoutINS4_7SwizzleILi1ELi4ELi3EEENS4_18smem_ptr_flag_bitsILi16EEENSV_INS5_IJNSA_ILi8EEESI_EEENS5_IJSI_SC_EEEEEEEvNS4_8identityENS4_23SM90_TMA_LOAD_MULTICASTES1C_vS1D_EENS_8epilogue10collective6detail29Sm90TmaWarpSpecializedAdapterINS1H_15DefaultEpilogueISK_SL_SL_NS1G_6thread17LinearCombinationISK_Li1EffLNS1L_9ScaleType4KindE0ELNS_15FloatRoundStyleE2ESK_EENS1_15EpilogueDefaultEEEEEvvEEEEvNT_6ParamsE:
	.zero		1664


//--------------------- SYMBOLS --------------------------

	.type		.nv.reservedSmem.offset0,@object
	.size		.nv.reservedSmem.offset0,0x4
	.type		__assertfail,@function
